// auto-generated by cutlass_sweep.gemm — config: {"arch": "sm_100", "cluster_m": 2, "cluster_n": 2, "dtype": "e5m2", "stages": 0, "tile_k": 32, "tile_m": 128, "tile_n": 256}
#include "cutlass/cutlass.h"
#include "cutlass/gemm/collective/collective_builder.hpp"
#include "cutlass/gemm/device/gemm_universal_adapter.h"
#include "cutlass/gemm/kernel/gemm_universal.hpp"
#include "cutlass/epilogue/collective/collective_builder.hpp"

using ElemA = cutlass::float_e5m2_t;
using ElemB = cutlass::float_e5m2_t;
using ElemCD = cutlass::float_e5m2_t;
using Acc  = float;
using TileShape    = cute::Shape<cute::_128, cute::_256, cute::_32>;
using ClusterShape = cute::Shape<cute::_2, cute::_2, cute::_1>;

using CollectiveEpilogue = typename cutlass::epilogue::collective::CollectiveBuilder<
    cutlass::arch::Sm100, cutlass::arch::OpClassTensorOp,
    TileShape, ClusterShape,
    cutlass::epilogue::collective::EpilogueTileAuto,
    Acc, Acc,
    ElemCD, cutlass::layout::RowMajor, 128 / cutlass::sizeof_bits<ElemCD>::value,
    ElemCD, cutlass::layout::RowMajor, 128 / cutlass::sizeof_bits<ElemCD>::value,
    cutlass::epilogue::collective::EpilogueScheduleAuto
  >::CollectiveOp;

using CollectiveMainloop = typename cutlass::gemm::collective::CollectiveBuilder<
    cutlass::arch::Sm100, cutlass::arch::OpClassTensorOp,
    ElemA, cutlass::layout::RowMajor, 128 / cutlass::sizeof_bits<ElemA>::value,
    ElemB, cutlass::layout::ColumnMajor, 128 / cutlass::sizeof_bits<ElemB>::value,
    Acc,
    TileShape, ClusterShape,
    cutlass::gemm::collective::StageCountAutoCarveout<static_cast<int>(sizeof(typename CollectiveEpilogue::SharedStorage))>,
    cutlass::gemm::collective::KernelScheduleAuto
  >::CollectiveOp;

using GemmKernel = cutlass::gemm::kernel::GemmUniversal<
    cute::Shape<int,int,int,int>,
    CollectiveMainloop,
    CollectiveEpilogue
>;
using Gemm = cutlass::gemm::device::GemmUniversalAdapter<GemmKernel>;

// Force the device kernel symbol into the cubin without needing a host main.
auto* _anchor = &cutlass::device_kernel<GemmKernel>;


// ===== COMPILED SASS (sm_100a) =====

	.target	sm_100a

	.elftype	@"ET_EXEC"


//--------------------- .note.nv.tkinfo           --------------------------
	.section	.note.nv.tkinfo,"",@"SHT_NOTE"
	.sectionflags	@"SHF_NOTE_NV_TKINFO"
	.tkinfo
        /*0018*/ 	.word	0x00000002
        /*0030*/ 	.string	""
        /*0030*/ 	.string	"ptxas"
        /*0030*/ 	.string	"Cuda compilation tools, release 13.0, V13.0.88"
        /*0030*/ 	.string	"Build cuda_13.0.r13.0/compiler.36424714_0"
        /*0030*/ 	.string	"-arch sm_100a -m 64 "



//--------------------- .note.nv.cuinfo           --------------------------
	.section	.note.nv.cuinfo,"",@"SHT_NOTE"
	.sectionflags	@"SHF_NOTE_NV_CUINFO"
        /*0018*/ 	.short	0x0002
        /*001a*/ 	.short	0x0064
        /*001c*/ 	.short	0x0082
	.zero		2


//--------------------- .nv.info                  --------------------------
	.section	.nv.info,"",@"SHT_CUDA_INFO"
	.align	4


	//----- nvinfo : EIATTR_REGCOUNT
	.align		4
        /*0000*/ 	.byte	0x04, 0x2f
        /*0002*/ 	.short	(.L_20 - .L_19)
	.align		4
.L_19:
        /*0004*/ 	.word	index@(_ZN7cutlass13device_kernelINS_4gemm6kernel13GemmUniversalIN4cute5tupleIJiiiiEEENS1_10collective13CollectiveMmaINS1_35MainloopSm100TmaUmmaWarpSpecializedILi33ELi2ELi4ENS5_IJNS4_1CILi2EEESB_NSA_ILi1EEEEEEEENS5_IJNSA_ILi128EEENSA_ILi256EEENSA_ILi32EEEEEENS_12float_e5m2_tENS5_IJlSC_lEEESJ_SK_NS4_8TiledMMAINS4_8MMA_AtomIJNS4_10MMA_TraitsINS4_25SM100_MMA_F8F6F4_2x1SM_SSEJSJ_SJ_fSF_SG_NS4_17integral_constantINS4_4UMMA5MajorELSR_0EEESS_NSP_INSQ_7ScaleInELST_0EEESU_EEEEEENS4_6LayoutINS5_IJSC_SC_SC_EEENS5_IJNSA_ILi0EEESZ_SZ_EEEEENS5_IJNS4_10UnderscoreES12_S12_EEEEENS4_28SM100_TMA_2SM_LOAD_MULTICASTENS4_14ComposedLayoutINS4_7SwizzleILi1ELi4ELi3EEENS4_18smem_ptr_flag_bitsILi8EEENSX_INS5_IJNSA_ILi8EEESH_EEENS5_IJSH_SC_EEEEEEEvNS4_8identityENS4_18SM100_TMA_2SM_LOADES1F_vS1G_EENS_8epilogue10collective18CollectiveEpilogueINS1J_23Sm100TmaWarpSpecializedILi4ELi2ELi32ELb0ELb0EEEJNS5_IJNSA_ILi64EEESG_SH_EEENS5_IJNSX_IS1O_SC_EENSX_INS5_IJSH_SB_EEENS5_IJSC_SF_EEEEEEEESJ_SK_SJ_SK_NS1J_6fusion15FusionCallbacksIS1N_NS1V_17LinearCombinationISJ_fSJ_fLNS_15FloatRoundStyleE2EEES1P_S1U_JEEENS4_5SM1004TMEM4LOAD26SM100_TMEM_LOAD_32dp32b32xENS4_13SM90_TMA_LOADES1F_NS4_39AutoVectorizingCopyWithAssumedAlignmentILi128EEENS4_14SM90_TMA_STOREES1F_S27_S27_EEEvvEEEEvNT_6ParamsE)
        /*0008*/ 	.word	0x00000074


	//----- nvinfo : EIATTR_FRAME_SIZE
	.align		4
.L_20:
        /*000c*/ 	.byte	0x04, 0x11
        /*000e*/ 	.short	(.L_22 - .L_21)
	.align		4
.L_21:
        /*0010*/ 	.word	index@($__internal_2_$__cuda_sm10x_tcgen05_guardrail_trap_unallocated_columns_being_dealloced)
        /*0014*/ 	.word	0x00000000


	//----- nvinfo : EIATTR_FRAME_SIZE
	.align		4
.L_22:
        /*0018*/ 	.byte	0x04, 0x11
        /*001a*/ 	.short	(.L_24 - .L_23)
	.align		4
.L_23:
        /*001c*/ 	.word	index@($__internal_1_$__cuda_sm10x_tcgen05_guardrail_trap_phase_invalid_during_alloc)
        /*0020*/ 	.word	0x00000000


	//----- nvinfo : EIATTR_FRAME_SIZE
	.align		4
.L_24:
        /*0024*/ 	.byte	0x04, 0x11
        /*0026*/ 	.short	(.L_26 - .L_25)
	.align		4
.L_25:
        /*0028*/ 	.word	index@($__internal_0_$__cuda_sm10x_tcgen05_guardrail_trap_col_being_dealloced_not_returned_by_alloc)
        /*002c*/ 	.word	0x00000000


	//----- nvinfo : EIATTR_FRAME_SIZE
	.align		4
.L_26:
        /*0030*/ 	.byte	0x04, 0x11
        /*0032*/ 	.short	(.L_28 - .L_27)
	.align		4
.L_27:
        /*0034*/ 	.word	index@(_ZN7cutlass13device_kernelINS_4gemm6kernel13GemmUniversalIN4cute5tupleIJiiiiEEENS1_10collective13CollectiveMmaINS1_35MainloopSm100TmaUmmaWarpSpecializedILi33ELi2ELi4ENS5_IJNS4_1CILi2EEESB_NSA_ILi1EEEEEEEENS5_IJNSA_ILi128EEENSA_ILi256EEENSA_ILi32EEEEEENS_12float_e5m2_tENS5_IJlSC_lEEESJ_SK_NS4_8TiledMMAINS4_8MMA_AtomIJNS4_10MMA_TraitsINS4_25SM100_MMA_F8F6F4_2x1SM_SSEJSJ_SJ_fSF_SG_NS4_17integral_constantINS4_4UMMA5MajorELSR_0EEESS_NSP_INSQ_7ScaleInELST_0EEESU_EEEEEENS4_6LayoutINS5_IJSC_SC_SC_EEENS5_IJNSA_ILi0EEESZ_SZ_EEEEENS5_IJNS4_10UnderscoreES12_S12_EEEEENS4_28SM100_TMA_2SM_LOAD_MULTICASTENS4_14ComposedLayoutINS4_7SwizzleILi1ELi4ELi3EEENS4_18smem_ptr_flag_bitsILi8EEENSX_INS5_IJNSA_ILi8EEESH_EEENS5_IJSH_SC_EEEEEEEvNS4_8identityENS4_18SM100_TMA_2SM_LOADES1F_vS1G_EENS_8epilogue10collective18CollectiveEpilogueINS1J_23Sm100TmaWarpSpecializedILi4ELi2ELi32ELb0ELb0EEEJNS5_IJNSA_ILi64EEESG_SH_EEENS5_IJNSX_IS1O_SC_EENSX_INS5_IJSH_SB_EEENS5_IJSC_SF_EEEEEEEESJ_SK_SJ_SK_NS1J_6fusion15FusionCallbacksIS1N_NS1V_17LinearCombinationISJ_fSJ_fLNS_15FloatRoundStyleE2EEES1P_S1U_JEEENS4_5SM1004TMEM4LOAD26SM100_TMEM_LOAD_32dp32b32xENS4_13SM90_TMA_LOADES1F_NS4_39AutoVectorizingCopyWithAssumedAlignmentILi128EEENS4_14SM90_TMA_STOREES1F_S27_S27_EEEvvEEEEvNT_6ParamsE)
        /*0038*/ 	.word	0x00000000


	//----- nvinfo : EIATTR_MIN_STACK_SIZE
	.align		4
.L_28:
        /*003c*/ 	.byte	0x04, 0x12
        /*003e*/ 	.short	(.L_30 - .L_29)
	.align		4
.L_29:
        /*0040*/ 	.word	index@(_ZN7cutlass13device_kernelINS_4gemm6kernel13GemmUniversalIN4cute5tupleIJiiiiEEENS1_10collective13CollectiveMmaINS1_35MainloopSm100TmaUmmaWarpSpecializedILi33ELi2ELi4ENS5_IJNS4_1CILi2EEESB_NSA_ILi1EEEEEEEENS5_IJNSA_ILi128EEENSA_ILi256EEENSA_ILi32EEEEEENS_12float_e5m2_tENS5_IJlSC_lEEESJ_SK_NS4_8TiledMMAINS4_8MMA_AtomIJNS4_10MMA_TraitsINS4_25SM100_MMA_F8F6F4_2x1SM_SSEJSJ_SJ_fSF_SG_NS4_17integral_constantINS4_4UMMA5MajorELSR_0EEESS_NSP_INSQ_7ScaleInELST_0EEESU_EEEEEENS4_6LayoutINS5_IJSC_SC_SC_EEENS5_IJNSA_ILi0EEESZ_SZ_EEEEENS5_IJNS4_10UnderscoreES12_S12_EEEEENS4_28SM100_TMA_2SM_LOAD_MULTICASTENS4_14ComposedLayoutINS4_7SwizzleILi1ELi4ELi3EEENS4_18smem_ptr_flag_bitsILi8EEENSX_INS5_IJNSA_ILi8EEESH_EEENS5_IJSH_SC_EEEEEEEvNS4_8identityENS4_18SM100_TMA_2SM_LOADES1F_vS1G_EENS_8epilogue10collective18CollectiveEpilogueINS1J_23Sm100TmaWarpSpecializedILi4ELi2ELi32ELb0ELb0EEEJNS5_IJNSA_ILi64EEESG_SH_EEENS5_IJNSX_IS1O_SC_EENSX_INS5_IJSH_SB_EEENS5_IJSC_SF_EEEEEEEESJ_SK_SJ_SK_NS1J_6fusion15FusionCallbacksIS1N_NS1V_17LinearCombinationISJ_fSJ_fLNS_15FloatRoundStyleE2EEES1P_S1U_JEEENS4_5SM1004TMEM4LOAD26SM100_TMEM_LOAD_32dp32b32xENS4_13SM90_TMA_LOADES1F_NS4_39AutoVectorizingCopyWithAssumedAlignmentILi128EEENS4_14SM90_TMA_STOREES1F_S27_S27_EEEvvEEEEvNT_6ParamsE)
        /*0044*/ 	.word	0x00000000
.L_30:


//--------------------- .nv.compat                --------------------------
	.section	.nv.compat,"",@"SHT_CUDA_COMPAT_INFO"
	.align	4
        /*0000*/ 	.byte	0x02, 0x09, 0x01, 0x00, 0x02, 0x02, 0x02, 0x00, 0x02, 0x05, 0x05, 0x00, 0x03, 0x07, 0x01, 0x01
        /*0010*/ 	.byte	0x02, 0x03, 0x01, 0x00, 0x02, 0x06, 0x01, 0x00, 0x04, 0x0b, 0x08, 0x00, 0x09, 0x00, 0x00, 0x00
        /*0020*/ 	.byte	0x00, 0x00, 0x00, 0x00


//--------------------- .nv.info._ZN7cutlass13device_kernelINS_4gemm6kernel13GemmUniversalIN4cute5tupleIJiiiiEEENS1_10collective13CollectiveMmaINS1_35MainloopSm100TmaUmmaWarpSpecializedILi33ELi2ELi4ENS5_IJNS4_1CILi2EEESB_NSA_ILi1EEEEEEEENS5_IJNSA_ILi128EEENSA_ILi256EEENSA_ILi32EEEEEENS_12float_e5m2_tENS5_IJlSC_lEEESJ_SK_NS4_8TiledMMAINS4_8MMA_AtomIJNS4_10MMA_TraitsINS4_25SM100_MMA_F8F6F4_2x1SM_SSEJSJ_SJ_fSF_SG_NS4_17integral_constantINS4_4UMMA5MajorELSR_0EEESS_NSP_INSQ_7ScaleInELST_0EEESU_EEEEEENS4_6LayoutINS5_IJSC_SC_SC_EEENS5_IJNSA_ILi0EEESZ_SZ_EEEEENS5_IJNS4_10UnderscoreES12_S12_EEEEENS4_28SM100_TMA_2SM_LOAD_MULTICASTENS4_14ComposedLayoutINS4_7SwizzleILi1ELi4ELi3EEENS4_18smem_ptr_flag_bitsILi8EEENSX_INS5_IJNSA_ILi8EEESH_EEENS5_IJSH_SC_EEEEEEEvNS4_8identityENS4_18SM100_TMA_2SM_LOADES1F_vS1G_EENS_8epilogue10collective18CollectiveEpilogueINS1J_23Sm100TmaWarpSpecializedILi4ELi2ELi32ELb0ELb0EEEJNS5_IJNSA_ILi64EEESG_SH_EEENS5_IJNSX_IS1O_SC_EENSX_INS5_IJSH_SB_EEENS5_IJSC_SF_EEEEEEEESJ_SK_SJ_SK_NS1J_6fusion15FusionCallbacksIS1N_NS1V_17LinearCombinationISJ_fSJ_fLNS_15FloatRoundStyleE2EEES1P_S1U_JEEENS4_5SM1004TMEM4LOAD26SM100_TMEM_LOAD_32dp32b32xENS4_13SM90_TMA_LOADES1F_NS4_39AutoVectorizingCopyWithAssumedAlignmentILi128EEENS4_14SM90_TMA_STOREES1F_S27_S27_EEEvvEEEEvNT_6ParamsE --------------------------
	.section	.nv.info._ZN7cutlass13device_kernelINS_4gemm6kernel13GemmUniversalIN4cute5tupleIJiiiiEEENS1_10collective13CollectiveMmaINS1_35MainloopSm100TmaUmmaWarpSpecializedILi33ELi2ELi4ENS5_IJNS4_1CILi2EEESB_NSA_ILi1EEEEEEEENS5_IJNSA_ILi128EEENSA_ILi256EEENSA_ILi32EEEEEENS_12float_e5m2_tENS5_IJlSC_lEEESJ_SK_NS4_8TiledMMAINS4_8MMA_AtomIJNS4_10MMA_TraitsINS4_25SM100_MMA_F8F6F4_2x1SM_SSEJSJ_SJ_fSF_SG_NS4_17integral_constantINS4_4UMMA5MajorELSR_0EEESS_NSP_INSQ_7ScaleInELST_0EEESU_EEEEEENS4_6LayoutINS5_IJSC_SC_SC_EEENS5_IJNSA_ILi0EEESZ_SZ_EEEEENS5_IJNS4_10UnderscoreES12_S12_EEEEENS4_28SM100_TMA_2SM_LOAD_MULTICASTENS4_14ComposedLayoutINS4_7SwizzleILi1ELi4ELi3EEENS4_18smem_ptr_flag_bitsILi8EEENSX_INS5_IJNSA_ILi8EEESH_EEENS5_IJSH_SC_EEEEEEEvNS4_8identityENS4_18SM100_TMA_2SM_LOADES1F_vS1G_EENS_8epilogue10collective18CollectiveEpilogueINS1J_23Sm100TmaWarpSpecializedILi4ELi2ELi32ELb0ELb0EEEJNS5_IJNSA_ILi64EEESG_SH_EEENS5_IJNSX_IS1O_SC_EENSX_INS5_IJSH_SB_EEENS5_IJSC_SF_EEEEEEEESJ_SK_SJ_SK_NS1J_6fusion15FusionCallbacksIS1N_NS1V_17LinearCombinationISJ_fSJ_fLNS_15FloatRoundStyleE2EEES1P_S1U_JEEENS4_5SM1004TMEM4LOAD26SM100_TMEM_LOAD_32dp32b32xENS4_13SM90_TMA_LOADES1F_NS4_39AutoVectorizingCopyWithAssumedAlignmentILi128EEENS4_14SM90_TMA_STOREES1F_S27_S27_EEEvvEEEEvNT_6ParamsE,"",@"SHT_CUDA_INFO"
	.sectionflags	@""
	.align	4


	//----- nvinfo : EIATTR_CUDA_API_VERSION
	.align		4
        /*0000*/ 	.byte	0x04, 0x37
        /*0002*/ 	.short	(.L_32 - .L_31)
.L_31:
        /*0004*/ 	.word	0x00000082


	//----- nvinfo : EIATTR_KPARAM_INFO
	.align		4
.L_32:
        /*0008*/ 	.byte	0x04, 0x17
        /*000a*/ 	.short	(.L_34 - .L_33)
.L_33:
        /*000c*/ 	.word	0x00000000
        /*0010*/ 	.short	0x0000
        /*0012*/ 	.short	0x0000
        /*0014*/ 	.byte	0x00, 0xf0, 0x01, 0x20


	//----- nvinfo : EIATTR_AT_ENTRY_FRAGMENTS
	.align		4
.L_34:
        /*0018*/ 	.byte	0x04, 0x4f
        /*001a*/ 	.short	(.L_36 - .L_35)


	//   ....[0]....
.L_35:
        /*001c*/ 	.word	0x00000007


	//----- nvinfo : EIATTR_RESERVED_SMEM_USED
	.align		4
.L_36:
        /*0020*/ 	.byte	0x01, 0x41
	.zero		2


	//----- nvinfo : EIATTR_SPARSE_MMA_MASK
	.align		4
        /*0024*/ 	.byte	0x03, 0x50
        /*0026*/ 	.short	0x0000


	//----- nvinfo : EIATTR_TCGEN05_2CTA_USED
	.align		4
        /*0028*/ 	.byte	0x01, 0x52
	.zero		2


	//----- nvinfo : EIATTR_MAXREG_COUNT
	.align		4
        /*002c*/ 	.byte	0x03, 0x1b
        /*002e*/ 	.short	0x00ff


	//----- nvinfo : EIATTR_NUM_BARRIERS
	.align		4
        /*0030*/ 	.byte	0x02, 0x4c
        /*0032*/ 	.byte	0x07
	.zero		1


	//----- nvinfo : EIATTR_EXTERNS
	.align		4
        /*0034*/ 	.byte	0x04, 0x0f
        /*0036*/ 	.short	(.L_38 - .L_37)


	//   ....[0]....
	.align		4
.L_37:
        /*0038*/ 	.word	index@(__assertfail)


	//----- nvinfo : EIATTR_MERCURY_ISA_VERSION
	.align		4
.L_38:
        /*003c*/ 	.byte	0x03, 0x5f
        /*003e*/ 	.short	0x0101


	//----- nvinfo : EIATTR_INT_WARP_WIDE_INSTR_OFFSETS
	.align		4
        /*0040*/ 	.byte	0x04, 0x31
        /*0042*/ 	.short	(.L_40 - .L_39)


	//   ....[0]....
.L_39:
        /*0044*/ 	.word	0x00001140


	//   ....[1]....
        /*0048*/ 	.word	0x000011e0


	//   ....[2]....
        /*004c*/ 	.word	0x00005560


	//   ....[3]....
        /*0050*/ 	.word	0x00005580


	//   ....[4]....
        /*0054*/ 	.word	0x000055b0


	//   ....[5]....
        /*0058*/ 	.word	0x00006120


	//   ....[6]....
        /*005c*/ 	.word	0x000061c0


	//   ....[7]....
        /*0060*/ 	.word	0x00006270


	//   ....[8]....
        /*0064*/ 	.word	0x000062e0


	//   ....[9]....
        /*0068*/ 	.word	0x000063a0


	//   ....[10]....
        /*006c*/ 	.word	0x00006440


	//   ....[11]....
        /*0070*/ 	.word	0x000064b0


	//   ....[12]....
        /*0074*/ 	.word	0x00006570


	//   ....[13]....
        /*0078*/ 	.word	0x00006610


	//   ....[14]....
        /*007c*/ 	.word	0x000066b0


	//   ....[15]....
        /*0080*/ 	.word	0x000067a0


	//   ....[16]....
        /*0084*/ 	.word	0x00006870


	//----- nvinfo : EIATTR_COOP_GROUP_MASK_REGIDS
	.align		4
.L_40:
        /*0088*/ 	.byte	0x04, 0x29
        /*008a*/ 	.short	(.L_42 - .L_41)


	//   ....[0]....
.L_41:
        /*008c*/ 	.word	0xffffffff


	//   ....[1]....
        /*0090*/ 	.word	0xffffffff


	//   ....[2]....
        /*0094*/ 	.word	0xffffffff


	//   ....[3]....
        /*0098*/ 	.word	0xffffffff


	//   ....[4]....
        /*009c*/ 	.word	0xffffffff


	//   ....[5]....
        /*00a0*/ 	.word	0xffffffff


	//   ....[6]....
        /*00a4*/ 	.word	0xffffffff


	//   ....[7]....
        /*00a8*/ 	.word	0xffffffff


	//   ....[8]....
        /*00ac*/ 	.word	0xffffffff


	//   ....[9]....
        /*00b0*/ 	.word	0xffffffff


	//   ....[10]....
        /*00b4*/ 	.word	0xffffffff


	//   ....[11]....
        /*00b8*/ 	.word	0xffffffff


	//   ....[12]....
        /*00bc*/ 	.word	0xffffffff


	//   ....[13]....
        /*00c0*/ 	.word	0xffffffff


	//----- nvinfo : EIATTR_COOP_GROUP_INSTR_OFFSETS
	.align		4
.L_42:
        /*00c4*/ 	.byte	0x04, 0x28
        /*00c6*/ 	.short	(.L_44 - .L_43)


	//   ....[0]....
.L_43:
        /*00c8*/ 	.word	0x000000b0


	//   ....[1]....
        /*00cc*/ 	.word	0x00000520


	//   ....[2]....
        /*00d0*/ 	.word	0x00000ab0


	//   ....[3]....
        /*00d4*/ 	.word	0x00000c40


	//   ....[4]....
        /*00d8*/ 	.word	0x00000d30


	//   ....[5]....
        /*00dc*/ 	.word	0x00000e90


	//   ....[6]....
        /*00e0*/ 	.word	0x00001020


	//   ....[7]....
        /*00e4*/ 	.word	0x00001260


	//   ....[8]....
        /*00e8*/ 	.word	0x00002590


	//   ....[9]....
        /*00ec*/ 	.word	0x00004490


	//   ....[10]....
        /*00f0*/ 	.word	0x00004960


	//   ....[11]....
        /*00f4*/ 	.word	0x00004990


	//   ....[12]....
        /*00f8*/ 	.word	0x00005460


	//   ....[13]....
        /*00fc*/ 	.word	0x00005670


	//----- nvinfo : EIATTR_VRC_CTA_INIT_COUNT
	.align		4
.L_44:
        /*0100*/ 	.byte	0x02, 0x4a
        /*0102*/ 	.byte	0x80
	.zero		1


	//----- nvinfo : EIATTR_SYSCALL_OFFSETS
	.align		4
        /*0104*/ 	.byte	0x04, 0x46
        /*0106*/ 	.short	(.L_46 - .L_45)


	//   ....[0]....
.L_45:
        /*0108*/ 	.word	0x000073f0


	//   ....[1]....
        /*010c*/ 	.word	0x00007530


	//   ....[2]....
        /*0110*/ 	.word	0x00007d50


	//   ....[3]....
        /*0114*/ 	.word	0x00008b30


	//   ....[4]....
        /*0118*/ 	.word	0x000098c0


	//   ....[5]....
        /*011c*/ 	.word	0x0000a670


	//----- nvinfo : EIATTR_MBARRIER_INSTR_OFFSETS
	.align		4
.L_46:
        /*0120*/ 	.byte	0x04, 0x39
        /*0122*/ 	.short	(.L_48 - .L_47)


	//   ....[0]....
.L_47:
        /*0124*/ 	.word	0x00000670
        /*0128*/ 	.word	0x000000ff
        /*012c*/ 	.word	0x00000000
        /*0130*/ 	.short	0x0100
        /*0132*/ 	.byte	0x04
	.zero		1


	//   ....[1]....
        /*0134*/ 	.word	0x00000680
        /*0138*/ 	.word	0x000000ff
        /*013c*/ 	.word	0x00000108
        /*0140*/ 	.short	0x0100
        /*0142*/ 	.byte	0x04
	.zero		1


	//   ....[2]....
        /*0144*/ 	.word	0x00000690
        /*0148*/ 	.word	0x000000ff
        /*014c*/ 	.word	0x00000008
        /*0150*/ 	.short	0x0100
        /*0152*/ 	.byte	0x04
	.zero		1


	//   ....[3]....
        /*0154*/ 	.word	0x000006a0
        /*0158*/ 	.word	0x000000ff
        /*015c*/ 	.word	0x00000110
        /*0160*/ 	.short	0x0100
        /*0162*/ 	.byte	0x04
	.zero		1


	//   ....[4]....
        /*0164*/ 	.word	0x000006b0
        /*0168*/ 	.word	0x000000ff
        /*016c*/ 	.word	0x00000010
        /*0170*/ 	.short	0x0100
        /*0172*/ 	.byte	0x04
	.zero		1


	//   ....[5]....
        /*0174*/ 	.word	0x000006c0
        /*0178*/ 	.word	0x000000ff
        /*017c*/ 	.word	0x00000118
        /*0180*/ 	.short	0x0100
        /*0182*/ 	.byte	0x04
	.zero		1


	//   ....[6]....
        /*0184*/ 	.word	0x000006d0
        /*0188*/ 	.word	0x000000ff
        /*018c*/ 	.word	0x00000018
        /*0190*/ 	.short	0x0100
        /*0192*/ 	.byte	0x04
	.zero		1


	//   ....[7]....
        /*0194*/ 	.word	0x000006e0
        /*0198*/ 	.word	0x000000ff
        /*019c*/ 	.word	0x00000120
        /*01a0*/ 	.short	0x0100
        /*01a2*/ 	.byte	0x04
	.zero		1


	//   ....[8]....
        /*01a4*/ 	.word	0x000006f0
        /*01a8*/ 	.word	0x000000ff
        /*01ac*/ 	.word	0x00000020
        /*01b0*/ 	.short	0x0100
        /*01b2*/ 	.byte	0x04
	.zero		1


	//   ....[9]....
        /*01b4*/ 	.word	0x00000700
        /*01b8*/ 	.word	0x000000ff
        /*01bc*/ 	.word	0x00000128
        /*01c0*/ 	.short	0x0100
        /*01c2*/ 	.byte	0x04
	.zero		1


	//   ....[10]....
        /*01c4*/ 	.word	0x00000710
        /*01c8*/ 	.word	0x000000ff
        /*01cc*/ 	.word	0x00000028
        /*01d0*/ 	.short	0x0100
        /*01d2*/ 	.byte	0x04
	.zero		1


	//   ....[11]....
        /*01d4*/ 	.word	0x00000720
        /*01d8*/ 	.word	0x000000ff
        /*01dc*/ 	.word	0x00000130
        /*01e0*/ 	.short	0x0100
        /*01e2*/ 	.byte	0x04
	.zero		1


	//   ....[12]....
        /*01e4*/ 	.word	0x00000730
        /*01e8*/ 	.word	0x000000ff
        /*01ec*/ 	.word	0x00000030
        /*01f0*/ 	.short	0x0100
        /*01f2*/ 	.byte	0x04
	.zero		1


	//   ....[13]....
        /*01f4*/ 	.word	0x00000740
        /*01f8*/ 	.word	0x000000ff
        /*01fc*/ 	.word	0x00000138
        /*0200*/ 	.short	0x0100
        /*0202*/ 	.byte	0x04
	.zero		1


	//   ....[14]....
        /*0204*/ 	.word	0x00000750
        /*0208*/ 	.word	0x000000ff
        /*020c*/ 	.word	0x00000038
        /*0210*/ 	.short	0x0100
        /*0212*/ 	.byte	0x04
	.zero		1


	//   ....[15]....
        /*0214*/ 	.word	0x00000760
        /*0218*/ 	.word	0x000000ff
        /*021c*/ 	.word	0x00000140
        /*0220*/ 	.short	0x0100
        /*0222*/ 	.byte	0x04
	.zero		1


	//   ....[16]....
        /*0224*/ 	.word	0x00000770
        /*0228*/ 	.word	0x000000ff
        /*022c*/ 	.word	0x00000040
        /*0230*/ 	.short	0x0100
        /*0232*/ 	.byte	0x04
	.zero		1


	//   ....[17]....
        /*0234*/ 	.word	0x00000780
        /*0238*/ 	.word	0x000000ff
        /*023c*/ 	.word	0x00000148
        /*0240*/ 	.short	0x0100
        /*0242*/ 	.byte	0x04
	.zero		1


	//   ....[18]....
        /*0244*/ 	.word	0x00000790
        /*0248*/ 	.word	0x000000ff
        /*024c*/ 	.word	0x00000048
        /*0250*/ 	.short	0x0100
        /*0252*/ 	.byte	0x04
	.zero		1


	//   ....[19]....
        /*0254*/ 	.word	0x000007a0
        /*0258*/ 	.word	0x000000ff
        /*025c*/ 	.word	0x00000150
        /*0260*/ 	.short	0x0100
        /*0262*/ 	.byte	0x04
	.zero		1


	//   ....[20]....
        /*0264*/ 	.word	0x000007b0
        /*0268*/ 	.word	0x000000ff
        /*026c*/ 	.word	0x00000050
        /*0270*/ 	.short	0x0100
        /*0272*/ 	.byte	0x04
	.zero		1


	//   ....[21]....
        /*0274*/ 	.word	0x000007c0
        /*0278*/ 	.word	0x000000ff
        /*027c*/ 	.word	0x00000158
        /*0280*/ 	.short	0x0100
        /*0282*/ 	.byte	0x04
	.zero		1


	//   ....[22]....
        /*0284*/ 	.word	0x000007d0
        /*0288*/ 	.word	0x000000ff
        /*028c*/ 	.word	0x00000058
        /*0290*/ 	.short	0x0100
        /*0292*/ 	.byte	0x04
	.zero		1


	//   ....[23]....
        /*0294*/ 	.word	0x000007e0
        /*0298*/ 	.word	0x000000ff
        /*029c*/ 	.word	0x00000160
        /*02a0*/ 	.short	0x0100
        /*02a2*/ 	.byte	0x04
	.zero		1


	//   ....[24]....
        /*02a4*/ 	.word	0x000007f0
        /*02a8*/ 	.word	0x000000ff
        /*02ac*/ 	.word	0x00000060
        /*02b0*/ 	.short	0x0100
        /*02b2*/ 	.byte	0x04
	.zero		1


	//   ....[25]....
        /*02b4*/ 	.word	0x00000800
        /*02b8*/ 	.word	0x000000ff
        /*02bc*/ 	.word	0x00000168
        /*02c0*/ 	.short	0x0100
        /*02c2*/ 	.byte	0x04
	.zero		1


	//   ....[26]....
        /*02c4*/ 	.word	0x00000810
        /*02c8*/ 	.word	0x000000ff
        /*02cc*/ 	.word	0x00000068
        /*02d0*/ 	.short	0x0100
        /*02d2*/ 	.byte	0x04
	.zero		1


	//   ....[27]....
        /*02d4*/ 	.word	0x00000820
        /*02d8*/ 	.word	0x000000ff
        /*02dc*/ 	.word	0x00000170
        /*02e0*/ 	.short	0x0100
        /*02e2*/ 	.byte	0x04
	.zero		1


	//   ....[28]....
        /*02e4*/ 	.word	0x00000830
        /*02e8*/ 	.word	0x000000ff
        /*02ec*/ 	.word	0x00000070
        /*02f0*/ 	.short	0x0100
        /*02f2*/ 	.byte	0x04
	.zero		1


	//   ....[29]....
        /*02f4*/ 	.word	0x00000840
        /*02f8*/ 	.word	0x000000ff
        /*02fc*/ 	.word	0x00000178
        /*0300*/ 	.short	0x0100
        /*0302*/ 	.byte	0x04
	.zero		1


	//   ....[30]....
        /*0304*/ 	.word	0x00000850
        /*0308*/ 	.word	0x000000ff
        /*030c*/ 	.word	0x00000078
        /*0310*/ 	.short	0x0100
        /*0312*/ 	.byte	0x04
	.zero		1


	//   ....[31]....
        /*0314*/ 	.word	0x00000860
        /*0318*/ 	.word	0x000000ff
        /*031c*/ 	.word	0x00000180
        /*0320*/ 	.short	0x0100
        /*0322*/ 	.byte	0x04
	.zero		1


	//   ....[32]....
        /*0324*/ 	.word	0x00000870
        /*0328*/ 	.word	0x000000ff
        /*032c*/ 	.word	0x00000080
        /*0330*/ 	.short	0x0100
        /*0332*/ 	.byte	0x04
	.zero		1


	//   ....[33]....
        /*0334*/ 	.word	0x00000880
        /*0338*/ 	.word	0x000000ff
        /*033c*/ 	.word	0x00000188
        /*0340*/ 	.short	0x0100
        /*0342*/ 	.byte	0x04
	.zero		1


	//   ....[34]....
        /*0344*/ 	.word	0x00000890
        /*0348*/ 	.word	0x000000ff
        /*034c*/ 	.word	0x00000088
        /*0350*/ 	.short	0x0100
        /*0352*/ 	.byte	0x04
	.zero		1


	//   ....[35]....
        /*0354*/ 	.word	0x000008a0
        /*0358*/ 	.word	0x000000ff
        /*035c*/ 	.word	0x00000190
        /*0360*/ 	.short	0x0100
        /*0362*/ 	.byte	0x04
	.zero		1


	//   ....[36]....
        /*0364*/ 	.word	0x000008b0
        /*0368*/ 	.word	0x000000ff
        /*036c*/ 	.word	0x00000090
        /*0370*/ 	.short	0x0100
        /*0372*/ 	.byte	0x04
	.zero		1


	//   ....[37]....
        /*0374*/ 	.word	0x000008c0
        /*0378*/ 	.word	0x000000ff
        /*037c*/ 	.word	0x00000198
        /*0380*/ 	.short	0x0100
        /*0382*/ 	.byte	0x04
	.zero		1


	//   ....[38]....
        /*0384*/ 	.word	0x000008d0
        /*0388*/ 	.word	0x000000ff
        /*038c*/ 	.word	0x00000098
        /*0390*/ 	.short	0x0100
        /*0392*/ 	.byte	0x04
	.zero		1


	//   ....[39]....
        /*0394*/ 	.word	0x000008e0
        /*0398*/ 	.word	0x000000ff
        /*039c*/ 	.word	0x000001a0
        /*03a0*/ 	.short	0x0100
        /*03a2*/ 	.byte	0x04
	.zero		1


	//   ....[40]....
        /*03a4*/ 	.word	0x000008f0
        /*03a8*/ 	.word	0x000000ff
        /*03ac*/ 	.word	0x000000a0
        /*03b0*/ 	.short	0x0100
        /*03b2*/ 	.byte	0x04
	.zero		1


	//   ....[41]....
        /*03b4*/ 	.word	0x00000900
        /*03b8*/ 	.word	0x000000ff
        /*03bc*/ 	.word	0x000001a8
        /*03c0*/ 	.short	0x0100
        /*03c2*/ 	.byte	0x04
	.zero		1


	//   ....[42]....
        /*03c4*/ 	.word	0x00000910
        /*03c8*/ 	.word	0x000000ff
        /*03cc*/ 	.word	0x000000a8
        /*03d0*/ 	.short	0x0100
        /*03d2*/ 	.byte	0x04
	.zero		1


	//   ....[43]....
        /*03d4*/ 	.word	0x00000920
        /*03d8*/ 	.word	0x000000ff
        /*03dc*/ 	.word	0x000001b0
        /*03e0*/ 	.short	0x0100
        /*03e2*/ 	.byte	0x04
	.zero		1


	//   ....[44]....
        /*03e4*/ 	.word	0x00000930
        /*03e8*/ 	.word	0x000000ff
        /*03ec*/ 	.word	0x000000b0
        /*03f0*/ 	.short	0x0100
        /*03f2*/ 	.byte	0x04
	.zero		1


	//   ....[45]....
        /*03f4*/ 	.word	0x00000940
        /*03f8*/ 	.word	0x000000ff
        /*03fc*/ 	.word	0x000001b8
        /*0400*/ 	.short	0x0100
        /*0402*/ 	.byte	0x04
	.zero		1


	//   ....[46]....
        /*0404*/ 	.word	0x00000950
        /*0408*/ 	.word	0x000000ff
        /*040c*/ 	.word	0x000000b8
        /*0410*/ 	.short	0x0100
        /*0412*/ 	.byte	0x04
	.zero		1


	//   ....[47]....
        /*0414*/ 	.word	0x00000960
        /*0418*/ 	.word	0x000000ff
        /*041c*/ 	.word	0x000001c0
        /*0420*/ 	.short	0x0100
        /*0422*/ 	.byte	0x04
	.zero		1


	//   ....[48]....
        /*0424*/ 	.word	0x00000970
        /*0428*/ 	.word	0x000000ff
        /*042c*/ 	.word	0x000000c0
        /*0430*/ 	.short	0x0100
        /*0432*/ 	.byte	0x04
	.zero		1


	//   ....[49]....
        /*0434*/ 	.word	0x00000980
        /*0438*/ 	.word	0x000000ff
        /*043c*/ 	.word	0x000001c8
        /*0440*/ 	.short	0x0100
        /*0442*/ 	.byte	0x04
	.zero		1


	//   ....[50]....
        /*0444*/ 	.word	0x00000990
        /*0448*/ 	.word	0x000000ff
        /*044c*/ 	.word	0x000000c8
        /*0450*/ 	.short	0x0100
        /*0452*/ 	.byte	0x04
	.zero		1


	//   ....[51]....
        /*0454*/ 	.word	0x000009a0
        /*0458*/ 	.word	0x000000ff
        /*045c*/ 	.word	0x000001d0
        /*0460*/ 	.short	0x0100
        /*0462*/ 	.byte	0x04
	.zero		1


	//   ....[52]....
        /*0464*/ 	.word	0x000009b0
        /*0468*/ 	.word	0x000000ff
        /*046c*/ 	.word	0x000000d0
        /*0470*/ 	.short	0x0100
        /*0472*/ 	.byte	0x04
	.zero		1


	//   ....[53]....
        /*0474*/ 	.word	0x000009c0
        /*0478*/ 	.word	0x000000ff
        /*047c*/ 	.word	0x000001d8
        /*0480*/ 	.short	0x0100
        /*0482*/ 	.byte	0x04
	.zero		1


	//   ....[54]....
        /*0484*/ 	.word	0x000009d0
        /*0488*/ 	.word	0x000000ff
        /*048c*/ 	.word	0x000000d8
        /*0490*/ 	.short	0x0100
        /*0492*/ 	.byte	0x04
	.zero		1


	//   ....[55]....
        /*0494*/ 	.word	0x000009e0
        /*0498*/ 	.word	0x000000ff
        /*049c*/ 	.word	0x000001e0
        /*04a0*/ 	.short	0x0100
        /*04a2*/ 	.byte	0x04
	.zero		1


	//   ....[56]....
        /*04a4*/ 	.word	0x000009f0
        /*04a8*/ 	.word	0x000000ff
        /*04ac*/ 	.word	0x000000e0
        /*04b0*/ 	.short	0x0100
        /*04b2*/ 	.byte	0x04
	.zero		1


	//   ....[57]....
        /*04b4*/ 	.word	0x00000a00
        /*04b8*/ 	.word	0x000000ff
        /*04bc*/ 	.word	0x000001e8
        /*04c0*/ 	.short	0x0100
        /*04c2*/ 	.byte	0x04
	.zero		1


	//   ....[58]....
        /*04c4*/ 	.word	0x00000a10
        /*04c8*/ 	.word	0x000000ff
        /*04cc*/ 	.word	0x000000e8
        /*04d0*/ 	.short	0x0100
        /*04d2*/ 	.byte	0x04
	.zero		1


	//   ....[59]....
        /*04d4*/ 	.word	0x00000a20
        /*04d8*/ 	.word	0x000000ff
        /*04dc*/ 	.word	0x000001f0
        /*04e0*/ 	.short	0x0100
        /*04e2*/ 	.byte	0x04
	.zero		1


	//   ....[60]....
        /*04e4*/ 	.word	0x00000a30
        /*04e8*/ 	.word	0x000000ff
        /*04ec*/ 	.word	0x000000f0
        /*04f0*/ 	.short	0x0100
        /*04f2*/ 	.byte	0x04
	.zero		1


	//   ....[61]....
        /*04f4*/ 	.word	0x00000a40
        /*04f8*/ 	.word	0x000000ff
        /*04fc*/ 	.word	0x000001f8
        /*0500*/ 	.short	0x0100
        /*0502*/ 	.byte	0x04
	.zero		1


	//   ....[62]....
        /*0504*/ 	.word	0x00000a50
        /*0508*/ 	.word	0x000000ff
        /*050c*/ 	.word	0x000000f8
        /*0510*/ 	.short	0x0100
        /*0512*/ 	.byte	0x04
	.zero		1


	//   ....[63]....
        /*0514*/ 	.word	0x00000a60
        /*0518*/ 	.word	0x000000ff
        /*051c*/ 	.word	0x00000200
        /*0520*/ 	.short	0x0100
        /*0522*/ 	.byte	0x04
	.zero		1


	//   ....[64]....
        /*0524*/ 	.word	0x00000a70
        /*0528*/ 	.word	0x000000ff
        /*052c*/ 	.word	0x00000100
        /*0530*/ 	.short	0x0100
        /*0532*/ 	.byte	0x04
	.zero		1


	//   ....[65]....
        /*0534*/ 	.word	0x00000a80
        /*0538*/ 	.word	0x000000ff
        /*053c*/ 	.word	0x00000208
        /*0540*/ 	.short	0x0100
        /*0542*/ 	.byte	0x04
	.zero		1


	//   ....[66]....
        /*0544*/ 	.word	0x00000bb0
        /*0548*/ 	.word	0x000000ff
        /*054c*/ 	.word	0x00000210
        /*0550*/ 	.short	0x0100
        /*0552*/ 	.byte	0x04
	.zero		1


	//   ....[67]....
        /*0554*/ 	.word	0x00000bc0
        /*0558*/ 	.word	0x000000ff
        /*055c*/ 	.word	0x00000230
        /*0560*/ 	.short	0x0100
        /*0562*/ 	.byte	0x04
	.zero		1


	//   ....[68]....
        /*0564*/ 	.word	0x00000bd0
        /*0568*/ 	.word	0x000000ff
        /*056c*/ 	.word	0x00000218
        /*0570*/ 	.short	0x0100
        /*0572*/ 	.byte	0x04
	.zero		1


	//   ....[69]....
        /*0574*/ 	.word	0x00000be0
        /*0578*/ 	.word	0x000000ff
        /*057c*/ 	.word	0x00000238
        /*0580*/ 	.short	0x0100
        /*0582*/ 	.byte	0x04
	.zero		1


	//   ....[70]....
        /*0584*/ 	.word	0x00000bf0
        /*0588*/ 	.word	0x000000ff
        /*058c*/ 	.word	0x00000220
        /*0590*/ 	.short	0x0100
        /*0592*/ 	.byte	0x04
	.zero		1


	//   ....[71]....
        /*0594*/ 	.word	0x00000c00
        /*0598*/ 	.word	0x000000ff
        /*059c*/ 	.word	0x00000240
        /*05a0*/ 	.short	0x0100
        /*05a2*/ 	.byte	0x04
	.zero		1


	//   ....[72]....
        /*05a4*/ 	.word	0x00000c10
        /*05a8*/ 	.word	0x000000ff
        /*05ac*/ 	.word	0x00000228
        /*05b0*/ 	.short	0x0100
        /*05b2*/ 	.byte	0x04
	.zero		1


	//   ....[73]....
        /*05b4*/ 	.word	0x00000c20
        /*05b8*/ 	.word	0x000000ff
        /*05bc*/ 	.word	0x00000248
        /*05c0*/ 	.short	0x0100
        /*05c2*/ 	.byte	0x04
	.zero		1


	//   ....[74]....
        /*05c4*/ 	.word	0x00000d00
        /*05c8*/ 	.word	0x000000ff
        /*05cc*/ 	.word	0x00000250
        /*05d0*/ 	.short	0x0100
        /*05d2*/ 	.byte	0x06
	.zero		1


	//   ....[75]....
        /*05d4*/ 	.word	0x00000d10
        /*05d8*/ 	.word	0x000000ff
        /*05dc*/ 	.word	0x00000258
        /*05e0*/ 	.short	0x0100
        /*05e2*/ 	.byte	0x06
	.zero		1


	//   ....[76]....
        /*05e4*/ 	.word	0x00000e40
        /*05e8*/ 	.word	0x000000ff
        /*05ec*/ 	.word	0x00000260
        /*05f0*/ 	.short	0x0100
        /*05f2*/ 	.byte	0x06
	.zero		1


	//   ....[77]....
        /*05f4*/ 	.word	0x00000e50
        /*05f8*/ 	.word	0x000000ff
        /*05fc*/ 	.word	0x00000270
        /*0600*/ 	.short	0x0100
        /*0602*/ 	.byte	0x06
	.zero		1


	//   ....[78]....
        /*0604*/ 	.word	0x00000e60
        /*0608*/ 	.word	0x000000ff
        /*060c*/ 	.word	0x00000268
        /*0610*/ 	.short	0x0100
        /*0612*/ 	.byte	0x06
	.zero		1


	//   ....[79]....
        /*0614*/ 	.word	0x00000e70
        /*0618*/ 	.word	0x000000ff
        /*061c*/ 	.word	0x00000278
        /*0620*/ 	.short	0x0100
        /*0622*/ 	.byte	0x06
	.zero		1


	//   ....[80]....
        /*0624*/ 	.word	0x00000f90
        /*0628*/ 	.word	0x000000ff
        /*062c*/ 	.word	0x00000280
        /*0630*/ 	.short	0x0100
        /*0632*/ 	.byte	0x04
	.zero		1


	//   ....[81]....
        /*0634*/ 	.word	0x00000fa0
        /*0638*/ 	.word	0x000000ff
        /*063c*/ 	.word	0x000002a0
        /*0640*/ 	.short	0x0100
        /*0642*/ 	.byte	0x04
	.zero		1


	//   ....[82]....
        /*0644*/ 	.word	0x00000fb0
        /*0648*/ 	.word	0x000000ff
        /*064c*/ 	.word	0x00000288
        /*0650*/ 	.short	0x0100
        /*0652*/ 	.byte	0x04
	.zero		1


	//   ....[83]....
        /*0654*/ 	.word	0x00000fc0
        /*0658*/ 	.word	0x000000ff
        /*065c*/ 	.word	0x000002a8
        /*0660*/ 	.short	0x0100
        /*0662*/ 	.byte	0x04
	.zero		1


	//   ....[84]....
        /*0664*/ 	.word	0x00000fd0
        /*0668*/ 	.word	0x000000ff
        /*066c*/ 	.word	0x00000290
        /*0670*/ 	.short	0x0100
        /*0672*/ 	.byte	0x04
	.zero		1


	//   ....[85]....
        /*0674*/ 	.word	0x00000fe0
        /*0678*/ 	.word	0x000000ff
        /*067c*/ 	.word	0x000002b0
        /*0680*/ 	.short	0x0100
        /*0682*/ 	.byte	0x04
	.zero		1


	//   ....[86]....
        /*0684*/ 	.word	0x00000ff0
        /*0688*/ 	.word	0x000000ff
        /*068c*/ 	.word	0x00000298
        /*0690*/ 	.short	0x0100
        /*0692*/ 	.byte	0x04
	.zero		1


	//   ....[87]....
        /*0694*/ 	.word	0x00001000
        /*0698*/ 	.word	0x000000ff
        /*069c*/ 	.word	0x000002b8
        /*06a0*/ 	.short	0x0100
        /*06a2*/ 	.byte	0x04
	.zero		1


	//   ....[88]....
        /*06a4*/ 	.word	0x000010f0
        /*06a8*/ 	.word	0x000000ff
        /*06ac*/ 	.word	0x000002c0
        /*06b0*/ 	.short	0x0100
        /*06b2*/ 	.byte	0x04
	.zero		1


	//   ....[89]....
        /*06b4*/ 	.word	0x00001100
        /*06b8*/ 	.word	0x000000ff
        /*06bc*/ 	.word	0x000002d0
        /*06c0*/ 	.short	0x0100
        /*06c2*/ 	.byte	0x04
	.zero		1


	//   ....[90]....
        /*06c4*/ 	.word	0x00001110
        /*06c8*/ 	.word	0x000000ff
        /*06cc*/ 	.word	0x000002c8
        /*06d0*/ 	.short	0x0100
        /*06d2*/ 	.byte	0x04
	.zero		1


	//   ....[91]....
        /*06d4*/ 	.word	0x00001120
        /*06d8*/ 	.word	0x000000ff
        /*06dc*/ 	.word	0x000002d8
        /*06e0*/ 	.short	0x0100
        /*06e2*/ 	.byte	0x04
	.zero		1


	//   ....[92]....
        /*06e4*/ 	.word	0x00001220
        /*06e8*/ 	.word	0x000000ff
        /*06ec*/ 	.word	0x000002e0
        /*06f0*/ 	.short	0x0100
        /*06f2*/ 	.byte	0x06
	.zero		1


	//   ....[93]....
        /*06f4*/ 	.word	0x00001de0
        /*06f8*/ 	.word	0x00000000
        /*06fc*/ 	.word	0x000002d0
        /*0700*/ 	.short	0x010a
        /*0702*/ 	.byte	0xff
	.zero		1


	//   ....[94]....
        /*0704*/ 	.word	0x00001e00
        /*0708*/ 	.word	0x00000000
        /*070c*/ 	.word	0x000002c0
        /*0710*/ 	.short	0x0101
        /*0712*/ 	.byte	0xff
	.zero		1


	//   ....[95]....
        /*0714*/ 	.word	0x00001eb0
        /*0718*/ 	.word	0x000000ff
        /*071c*/ 	.word	0x00000108
        /*0720*/ 	.short	0x010a
        /*0722*/ 	.byte	0x04
	.zero		1


	//   ....[96]....
        /*0724*/ 	.word	0x00001f80
        /*0728*/ 	.word	0x000000ff
        /*072c*/ 	.word	0x00000108
        /*0730*/ 	.short	0x010a
        /*0732*/ 	.byte	0x21
	.zero		1


	//   ....[97]....
        /*0734*/ 	.word	0x00002130
        /*0738*/ 	.word	0x000000ff
        /*073c*/ 	.word	0x00000108
        /*0740*/ 	.short	0x010a
        /*0742*/ 	.byte	0x05
	.zero		1


	//   ....[98]....
        /*0744*/ 	.word	0x00002240
        /*0748*/ 	.word	0x000000ff
        /*074c*/ 	.word	0x00000258
        /*0750*/ 	.short	0x0101
        /*0752*/ 	.byte	0x0d
	.zero		1


	//   ....[99]....
        /*0754*/ 	.word	0x00002260
        /*0758*/ 	.word	0x000000ff
        /*075c*/ 	.word	0x00000108
        /*0760*/ 	.short	0x010a
        /*0762*/ 	.byte	0x04
	.zero		1


	//   ....[100]....
        /*0764*/ 	.word	0x000022e0
        /*0768*/ 	.word	0x000000ff
        /*076c*/ 	.word	0x00000108
        /*0770*/ 	.short	0x010a
        /*0772*/ 	.byte	0x11
	.zero		1


	//   ....[101]....
        /*0774*/ 	.word	0x00002480
        /*0778*/ 	.word	0x000000ff
        /*077c*/ 	.word	0x00000108
        /*0780*/ 	.short	0x010a
        /*0782*/ 	.byte	0x05
	.zero		1


	//   ....[102]....
        /*0784*/ 	.word	0x000025c0
        /*0788*/ 	.word	0x00000003
        /*078c*/ 	.word	0x00000260
        /*0790*/ 	.short	0x010a
        /*0792*/ 	.byte	0xff
	.zero		1


	//   ....[103]....
        /*0794*/ 	.word	0x00002710
        /*0798*/ 	.word	0x00000000
        /*079c*/ 	.word	0x00000000
        /*07a0*/ 	.short	0x0101
        /*07a2*/ 	.byte	0xff
	.zero		1


	//   ....[104]....
        /*07a4*/ 	.word	0x00002cc0
        /*07a8*/ 	.word	0x000000ff
        /*07ac*/ 	.word	0x00000000
        /*07b0*/ 	.short	0x010a
        /*07b2*/ 	.byte	0x04
	.zero		1


	//   ....[105]....
        /*07b4*/ 	.word	0x00002d50
        /*07b8*/ 	.word	0x000000ff
        /*07bc*/ 	.word	0x00000000
        /*07c0*/ 	.short	0x010a
        /*07c2*/ 	.byte	0x05
	.zero		1


	//   ....[106]....
        /*07c4*/ 	.word	0x00002de0
        /*07c8*/ 	.word	0x000000ff
        /*07cc*/ 	.word	0x00000000
        /*07d0*/ 	.short	0x010a
        /*07d2*/ 	.byte	0x05
	.zero		1


	//   ....[107]....
        /*07d4*/ 	.word	0x00002e70
        /*07d8*/ 	.word	0x000000ff
        /*07dc*/ 	.word	0x00000000
        /*07e0*/ 	.short	0x010a
        /*07e2*/ 	.byte	0x05
	.zero		1


	//   ....[108]....
        /*07e4*/ 	.word	0x00002f00
        /*07e8*/ 	.word	0x000000ff
        /*07ec*/ 	.word	0x00000000
        /*07f0*/ 	.short	0x010a
        /*07f2*/ 	.byte	0x05
	.zero		1


	//   ....[109]....
        /*07f4*/ 	.word	0x00002f90
        /*07f8*/ 	.word	0x000000ff
        /*07fc*/ 	.word	0x00000000
        /*0800*/ 	.short	0x010a
        /*0802*/ 	.byte	0x05
	.zero		1


	//   ....[110]....
        /*0804*/ 	.word	0x00003020
        /*0808*/ 	.word	0x000000ff
        /*080c*/ 	.word	0x00000000
        /*0810*/ 	.short	0x010a
        /*0812*/ 	.byte	0x05
	.zero		1


	//   ....[111]....
        /*0814*/ 	.word	0x000030b0
        /*0818*/ 	.word	0x000000ff
        /*081c*/ 	.word	0x00000000
        /*0820*/ 	.short	0x010a
        /*0822*/ 	.byte	0x05
	.zero		1


	//   ....[112]....
        /*0824*/ 	.word	0x00003140
        /*0828*/ 	.word	0x000000ff
        /*082c*/ 	.word	0x00000000
        /*0830*/ 	.short	0x010a
        /*0832*/ 	.byte	0x05
	.zero		1


	//   ....[113]....
        /*0834*/ 	.word	0x000031d0
        /*0838*/ 	.word	0x000000ff
        /*083c*/ 	.word	0x00000000
        /*0840*/ 	.short	0x010a
        /*0842*/ 	.byte	0x05
	.zero		1


	//   ....[114]....
        /*0844*/ 	.word	0x00003260
        /*0848*/ 	.word	0x000000ff
        /*084c*/ 	.word	0x00000000
        /*0850*/ 	.short	0x010a
        /*0852*/ 	.byte	0x05
	.zero		1


	//   ....[115]....
        /*0854*/ 	.word	0x000032f0
        /*0858*/ 	.word	0x000000ff
        /*085c*/ 	.word	0x00000000
        /*0860*/ 	.short	0x010a
        /*0862*/ 	.byte	0x05
	.zero		1


	//   ....[116]....
        /*0864*/ 	.word	0x00003380
        /*0868*/ 	.word	0x000000ff
        /*086c*/ 	.word	0x00000000
        /*0870*/ 	.short	0x010a
        /*0872*/ 	.byte	0x05
	.zero		1


	//   ....[117]....
        /*0874*/ 	.word	0x00003410
        /*0878*/ 	.word	0x000000ff
        /*087c*/ 	.word	0x00000000
        /*0880*/ 	.short	0x010a
        /*0882*/ 	.byte	0x05
	.zero		1


	//   ....[118]....
        /*0884*/ 	.word	0x000034a0
        /*0888*/ 	.word	0x000000ff
        /*088c*/ 	.word	0x00000000
        /*0890*/ 	.short	0x010a
        /*0892*/ 	.byte	0x05
	.zero		1


	//   ....[119]....
        /*0894*/ 	.word	0x00003530
        /*0898*/ 	.word	0x000000ff
        /*089c*/ 	.word	0x00000000
        /*08a0*/ 	.short	0x010a
        /*08a2*/ 	.byte	0x05
	.zero		1


	//   ....[120]....
        /*08a4*/ 	.word	0x000035c0
        /*08a8*/ 	.word	0x000000ff
        /*08ac*/ 	.word	0x00000000
        /*08b0*/ 	.short	0x010a
        /*08b2*/ 	.byte	0x05
	.zero		1


	//   ....[121]....
        /*08b4*/ 	.word	0x00003650
        /*08b8*/ 	.word	0x000000ff
        /*08bc*/ 	.word	0x00000000
        /*08c0*/ 	.short	0x010a
        /*08c2*/ 	.byte	0x05
	.zero		1


	//   ....[122]....
        /*08c4*/ 	.word	0x000036e0
        /*08c8*/ 	.word	0x000000ff
        /*08cc*/ 	.word	0x00000000
        /*08d0*/ 	.short	0x010a
        /*08d2*/ 	.byte	0x05
	.zero		1


	//   ....[123]....
        /*08d4*/ 	.word	0x00003770
        /*08d8*/ 	.word	0x000000ff
        /*08dc*/ 	.word	0x00000000
        /*08e0*/ 	.short	0x010a
        /*08e2*/ 	.byte	0x05
	.zero		1


	//   ....[124]....
        /*08e4*/ 	.word	0x00003800
        /*08e8*/ 	.word	0x000000ff
        /*08ec*/ 	.word	0x00000000
        /*08f0*/ 	.short	0x010a
        /*08f2*/ 	.byte	0x05
	.zero		1


	//   ....[125]....
        /*08f4*/ 	.word	0x00003890
        /*08f8*/ 	.word	0x000000ff
        /*08fc*/ 	.word	0x00000000
        /*0900*/ 	.short	0x010a
        /*0902*/ 	.byte	0x05
	.zero		1


	//   ....[126]....
        /*0904*/ 	.word	0x00003920
        /*0908*/ 	.word	0x000000ff
        /*090c*/ 	.word	0x00000000
        /*0910*/ 	.short	0x010a
        /*0912*/ 	.byte	0x05
	.zero		1


	//   ....[127]....
        /*0914*/ 	.word	0x000039b0
        /*0918*/ 	.word	0x000000ff
        /*091c*/ 	.word	0x00000000
        /*0920*/ 	.short	0x010a
        /*0922*/ 	.byte	0x05
	.zero		1


	//   ....[128]....
        /*0924*/ 	.word	0x00003a40
        /*0928*/ 	.word	0x000000ff
        /*092c*/ 	.word	0x00000000
        /*0930*/ 	.short	0x010a
        /*0932*/ 	.byte	0x05
	.zero		1


	//   ....[129]....
        /*0934*/ 	.word	0x00003ad0
        /*0938*/ 	.word	0x000000ff
        /*093c*/ 	.word	0x00000000
        /*0940*/ 	.short	0x010a
        /*0942*/ 	.byte	0x05
	.zero		1


	//   ....[130]....
        /*0944*/ 	.word	0x00003b60
        /*0948*/ 	.word	0x000000ff
        /*094c*/ 	.word	0x00000000
        /*0950*/ 	.short	0x010a
        /*0952*/ 	.byte	0x05
	.zero		1


	//   ....[131]....
        /*0954*/ 	.word	0x00003bf0
        /*0958*/ 	.word	0x000000ff
        /*095c*/ 	.word	0x00000000
        /*0960*/ 	.short	0x010a
        /*0962*/ 	.byte	0x05
	.zero		1


	//   ....[132]....
        /*0964*/ 	.word	0x00003c80
        /*0968*/ 	.word	0x000000ff
        /*096c*/ 	.word	0x00000000
        /*0970*/ 	.short	0x010a
        /*0972*/ 	.byte	0x05
	.zero		1


	//   ....[133]....
        /*0974*/ 	.word	0x00003d10
        /*0978*/ 	.word	0x000000ff
        /*097c*/ 	.word	0x00000000
        /*0980*/ 	.short	0x010a
        /*0982*/ 	.byte	0x05
	.zero		1


	//   ....[134]....
        /*0984*/ 	.word	0x00003da0
        /*0988*/ 	.word	0x000000ff
        /*098c*/ 	.word	0x00000000
        /*0990*/ 	.short	0x010a
        /*0992*/ 	.byte	0x05
	.zero		1


	//   ....[135]....
        /*0994*/ 	.word	0x00003e30
        /*0998*/ 	.word	0x000000ff
        /*099c*/ 	.word	0x00000000
        /*09a0*/ 	.short	0x010a
        /*09a2*/ 	.byte	0x05
	.zero		1


	//   ....[136]....
        /*09a4*/ 	.word	0x00003ed0
        /*09a8*/ 	.word	0x00000000
        /*09ac*/ 	.word	0x00000000
        /*09b0*/ 	.short	0x010a
        /*09b2*/ 	.byte	0xff
	.zero		1


	//   ....[137]....
        /*09b4*/ 	.word	0x00003ff0
        /*09b8*/ 	.word	0x00000002
        /*09bc*/ 	.word	0x000002c0
        /*09c0*/ 	.short	0x010a
        /*09c2*/ 	.byte	0xff
	.zero		1


	//   ....[138]....
        /*09c4*/ 	.word	0x00004050
        /*09c8*/ 	.word	0x00000004
        /*09cc*/ 	.word	0x00000000
        /*09d0*/ 	.short	0x0101
        /*09d2*/ 	.byte	0xff
	.zero		1


	//   ....[139]....
        /*09d4*/ 	.word	0x00004070
        /*09d8*/ 	.word	0x000000ff
        /*09dc*/ 	.word	0x00000270
        /*09e0*/ 	.short	0x010a
        /*09e2*/ 	.byte	0x04
	.zero		1


	//   ....[140]....
        /*09e4*/ 	.word	0x00004190
        /*09e8*/ 	.word	0x00000002
        /*09ec*/ 	.word	0x00000260
        /*09f0*/ 	.short	0x010a
        /*09f2*/ 	.byte	0xff
	.zero		1


	//   ....[141]....
        /*09f4*/ 	.word	0x000042a0
        /*09f8*/ 	.word	0x00000002
        /*09fc*/ 	.word	0x00000000
        /*0a00*/ 	.short	0x0101
        /*0a02*/ 	.byte	0xff
	.zero		1


	//   ....[142]....
        /*0a04*/ 	.word	0x00004330
        /*0a08*/ 	.word	0x000000ff
        /*0a0c*/ 	.word	0x00000270
        /*0a10*/ 	.short	0x0106
        /*0a12*/ 	.byte	0x04
	.zero		1


	//   ....[143]....
        /*0a14*/ 	.word	0x00004350
        /*0a18*/ 	.word	0x000000ff
        /*0a1c*/ 	.word	0x00000270
        /*0a20*/ 	.short	0x010a
        /*0a22*/ 	.byte	0x04
	.zero		1


	//   ....[144]....
        /*0a24*/ 	.word	0x000043e0
        /*0a28*/ 	.word	0x000000ff
        /*0a2c*/ 	.word	0x00000270
        /*0a30*/ 	.short	0x0106
        /*0a32*/ 	.byte	0x07
	.zero		1


	//   ....[145]....
        /*0a34*/ 	.word	0x00004420
        /*0a38*/ 	.word	0x00000000
        /*0a3c*/ 	.word	0x00000270
        /*0a40*/ 	.short	0x010a
        /*0a42*/ 	.byte	0xff
	.zero		1


	//   ....[146]....
        /*0a44*/ 	.word	0x00004660
        /*0a48*/ 	.word	0x000000ff
        /*0a4c*/ 	.word	0x00000008
        /*0a50*/ 	.short	0x010a
        /*0a52*/ 	.byte	0x05
	.zero		1


	//   ....[147]....
        /*0a54*/ 	.word	0x00004680
        /*0a58*/ 	.word	0x000000ff
        /*0a5c*/ 	.word	0x00000008
        /*0a60*/ 	.short	0x010a
        /*0a62*/ 	.byte	0x05
	.zero		1


	//   ....[148]....
        /*0a64*/ 	.word	0x00004810
        /*0a68*/ 	.word	0x000000ff
        /*0a6c*/ 	.word	0x00000008
        /*0a70*/ 	.short	0x010a
        /*0a72*/ 	.byte	0x05
	.zero		1


	//   ....[149]....
        /*0a74*/ 	.word	0x00004830
        /*0a78*/ 	.word	0x000000ff
        /*0a7c*/ 	.word	0x00000008
        /*0a80*/ 	.short	0x010a
        /*0a82*/ 	.byte	0x05
	.zero		1


	//   ....[150]....
        /*0a84*/ 	.word	0x000048f0
        /*0a88*/ 	.word	0x000000ff
        /*0a8c*/ 	.word	0x00000000
        /*0a90*/ 	.short	0x0101
        /*0a92*/ 	.byte	0x04
	.zero		1


	//   ....[151]....
        /*0a94*/ 	.word	0x00004bd0
        /*0a98*/ 	.word	0x00000000
        /*0a9c*/ 	.word	0x00000260
        /*0aa0*/ 	.short	0x010a
        /*0aa2*/ 	.byte	0xff
	.zero		1


	//   ....[152]....
        /*0aa4*/ 	.word	0x00004c90
        /*0aa8*/ 	.word	0x00000000
        /*0aac*/ 	.word	0x00000000
        /*0ab0*/ 	.short	0x0101
        /*0ab2*/ 	.byte	0xff
	.zero		1


	//   ....[153]....
        /*0ab4*/ 	.word	0x00004d40
        /*0ab8*/ 	.word	0x000000ff
        /*0abc*/ 	.word	0x00000000
        /*0ac0*/ 	.short	0x010a
        /*0ac2*/ 	.byte	0x04
	.zero		1


	//   ....[154]....
        /*0ac4*/ 	.word	0x00004d50
        /*0ac8*/ 	.word	0x000000ff
        /*0acc*/ 	.word	0x000002a0
        /*0ad0*/ 	.short	0x010a
        /*0ad2*/ 	.byte	0x13
	.zero		1


	//   ....[155]....
        /*0ad4*/ 	.word	0x00004e10
        /*0ad8*/ 	.word	0x000000ff
        /*0adc*/ 	.word	0x00000000
        /*0ae0*/ 	.short	0x010a
        /*0ae2*/ 	.byte	0x06
	.zero		1


	//   ....[156]....
        /*0ae4*/ 	.word	0x00004f30
        /*0ae8*/ 	.word	0x000000ff
        /*0aec*/ 	.word	0x00000000
        /*0af0*/ 	.short	0x010a
        /*0af2*/ 	.byte	0x04
	.zero		1


	//   ....[157]....
        /*0af4*/ 	.word	0x00005150
        /*0af8*/ 	.word	0x000000ff
        /*0afc*/ 	.word	0x00000000
        /*0b00*/ 	.short	0x010a
        /*0b02*/ 	.byte	0x04
	.zero		1


	//   ....[158]....
        /*0b04*/ 	.word	0x000051e0
        /*0b08*/ 	.word	0x000000ff
        /*0b0c*/ 	.word	0x00000000
        /*0b10*/ 	.short	0x010a
        /*0b12*/ 	.byte	0x05
	.zero		1


	//   ....[159]....
        /*0b14*/ 	.word	0x00005270
        /*0b18*/ 	.word	0x000000ff
        /*0b1c*/ 	.word	0x00000000
        /*0b20*/ 	.short	0x010a
        /*0b22*/ 	.byte	0x05
	.zero		1


	//   ....[160]....
        /*0b24*/ 	.word	0x00005310
        /*0b28*/ 	.word	0x00000000
        /*0b2c*/ 	.word	0x00000000
        /*0b30*/ 	.short	0x010a
        /*0b32*/ 	.byte	0xff
	.zero		1


	//   ....[161]....
        /*0b34*/ 	.word	0x00005350
        /*0b38*/ 	.word	0x00000000
        /*0b3c*/ 	.word	0x00000000
        /*0b40*/ 	.short	0x010a
        /*0b42*/ 	.byte	0xff
	.zero		1


	//   ....[162]....
        /*0b44*/ 	.word	0x000053c0
        /*0b48*/ 	.word	0x000000ff
        /*0b4c*/ 	.word	0x00000000
        /*0b50*/ 	.short	0x0101
        /*0b52*/ 	.byte	0x04
	.zero		1


	//   ....[163]....
        /*0b54*/ 	.word	0x00005400
        /*0b58*/ 	.word	0x000000ff
        /*0b5c*/ 	.word	0x000002e0
        /*0b60*/ 	.short	0x010a
        /*0b62*/ 	.byte	0x0d
	.zero		1


	//   ....[164]....
        /*0b64*/ 	.word	0x00005450
        /*0b68*/ 	.word	0x000000ff
        /*0b6c*/ 	.word	0x00000000
        /*0b70*/ 	.short	0x0101
        /*0b72*/ 	.byte	0x04
	.zero		1


	//   ....[165]....
        /*0b74*/ 	.word	0x00005920
        /*0b78*/ 	.word	0x0000000c
        /*0b7c*/ 	.word	0x00000260
        /*0b80*/ 	.short	0x010a
        /*0b82*/ 	.byte	0xff
	.zero		1


	//   ....[166]....
        /*0b84*/ 	.word	0x00005a90
        /*0b88*/ 	.word	0x00000000
        /*0b8c*/ 	.word	0x00000000
        /*0b90*/ 	.short	0x0101
        /*0b92*/ 	.byte	0xff
	.zero		1


	//   ....[167]....
        /*0b94*/ 	.word	0x00005f20
        /*0b98*/ 	.word	0x000000ff
        /*0b9c*/ 	.word	0x00000258
        /*0ba0*/ 	.short	0x010a
        /*0ba2*/ 	.byte	0x15
	.zero		1


	//   ....[168]....
        /*0ba4*/ 	.word	0x000060a0
        /*0ba8*/ 	.word	0x000000ff
        /*0bac*/ 	.word	0x00000230
        /*0bb0*/ 	.short	0x010a
        /*0bb2*/ 	.byte	0x15
	.zero		1


	//   ....[169]....
        /*0bb4*/ 	.word	0x00006290
        /*0bb8*/ 	.word	0x000000ff
        /*0bbc*/ 	.word	0x00000210
        /*0bc0*/ 	.short	0x010b
        /*0bc2*/ 	.byte	0x15
	.zero		1


	//   ....[170]....
        /*0bc4*/ 	.word	0x000062a0
        /*0bc8*/ 	.word	0x000000ff
        /*0bcc*/ 	.word	0x00000000
        /*0bd0*/ 	.short	0x0101
        /*0bd2*/ 	.byte	0x2e
	.zero		1


	//   ....[171]....
        /*0bd4*/ 	.word	0x000062b0
        /*0bd8*/ 	.word	0x000000ff
        /*0bdc*/ 	.word	0x00000238
        /*0be0*/ 	.short	0x010a
        /*0be2*/ 	.byte	0x15
	.zero		1


	//   ....[172]....
        /*0be4*/ 	.word	0x00006460
        /*0be8*/ 	.word	0x000000ff
        /*0bec*/ 	.word	0x00000218
        /*0bf0*/ 	.short	0x010b
        /*0bf2*/ 	.byte	0x15
	.zero		1


	//   ....[173]....
        /*0bf4*/ 	.word	0x00006470
        /*0bf8*/ 	.word	0x000000ff
        /*0bfc*/ 	.word	0x00000000
        /*0c00*/ 	.short	0x0101
        /*0c02*/ 	.byte	0x27
	.zero		1


	//   ....[174]....
        /*0c04*/ 	.word	0x00006480
        /*0c08*/ 	.word	0x000000ff
        /*0c0c*/ 	.word	0x00000240
        /*0c10*/ 	.short	0x010a
        /*0c12*/ 	.byte	0x15
	.zero		1


	//   ....[175]....
        /*0c14*/ 	.word	0x00006630
        /*0c18*/ 	.word	0x000000ff
        /*0c1c*/ 	.word	0x00000220
        /*0c20*/ 	.short	0x010b
        /*0c22*/ 	.byte	0x15
	.zero		1


	//   ....[176]....
        /*0c24*/ 	.word	0x00006640
        /*0c28*/ 	.word	0x000000ff
        /*0c2c*/ 	.word	0x00000000
        /*0c30*/ 	.short	0x0101
        /*0c32*/ 	.byte	0x26
	.zero		1


	//   ....[177]....
        /*0c34*/ 	.word	0x00006650
        /*0c38*/ 	.word	0x000000ff
        /*0c3c*/ 	.word	0x00000248
        /*0c40*/ 	.short	0x010a
        /*0c42*/ 	.byte	0x15
	.zero		1


	//   ....[178]....
        /*0c44*/ 	.word	0x00006890
        /*0c48*/ 	.word	0x000000ff
        /*0c4c*/ 	.word	0x00000228
        /*0c50*/ 	.short	0x010b
        /*0c52*/ 	.byte	0x15
	.zero		1


	//   ....[179]....
        /*0c54*/ 	.word	0x000068a0
        /*0c58*/ 	.word	0x000000ff
        /*0c5c*/ 	.word	0x00000000
        /*0c60*/ 	.short	0x0101
        /*0c62*/ 	.byte	0x25
	.zero		1


	//   ....[180]....
        /*0c64*/ 	.word	0x000068e0
        /*0c68*/ 	.word	0x000000ff
        /*0c6c*/ 	.word	0x00000230
        /*0c70*/ 	.short	0x010a
        /*0c72*/ 	.byte	0x15
	.zero		1


	//   ....[181]....
        /*0c74*/ 	.word	0x00006900
        /*0c78*/ 	.word	0x000000ff
        /*0c7c*/ 	.word	0x00000238
        /*0c80*/ 	.short	0x010a
        /*0c82*/ 	.byte	0x15
	.zero		1


	//   ....[182]....
        /*0c84*/ 	.word	0x00006920
        /*0c88*/ 	.word	0x000000ff
        /*0c8c*/ 	.word	0x00000240
        /*0c90*/ 	.short	0x010a
        /*0c92*/ 	.byte	0x15
	.zero		1


	//   ....[183]....
        /*0c94*/ 	.word	0x00006960
        /*0c98*/ 	.word	0x00000000
        /*0c9c*/ 	.word	0x00000248
        /*0ca0*/ 	.short	0x010a
        /*0ca2*/ 	.byte	0xff
	.zero		1


	//   ....[184]....
        /*0ca4*/ 	.word	0x00006c80
        /*0ca8*/ 	.word	0x00000003
        /*0cac*/ 	.word	0x00000260
        /*0cb0*/ 	.short	0x010a
        /*0cb2*/ 	.byte	0xff
	.zero		1


	//   ....[185]....
        /*0cb4*/ 	.word	0x00006e00
        /*0cb8*/ 	.word	0x00000000
        /*0cbc*/ 	.word	0x00000000
        /*0cc0*/ 	.short	0x0101
        /*0cc2*/ 	.byte	0xff
	.zero		1


	//   ....[186]....
        /*0cc4*/ 	.word	0x00007920
        /*0cc8*/ 	.word	0x00000005
        /*0ccc*/ 	.word	0x00000210
        /*0cd0*/ 	.short	0x010a
        /*0cd2*/ 	.byte	0xff
	.zero		1


	//   ....[187]....
        /*0cd4*/ 	.word	0x00007960
        /*0cd8*/ 	.word	0x0000005a
        /*0cdc*/ 	.word	0x00000280
        /*0ce0*/ 	.short	0x010a
        /*0ce2*/ 	.byte	0xff
	.zero		1


	//   ....[188]....
        /*0ce4*/ 	.word	0x00007aa0
        /*0ce8*/ 	.word	0x00000005
        /*0cec*/ 	.word	0x00000210
        /*0cf0*/ 	.short	0x010a
        /*0cf2*/ 	.byte	0xff
	.zero		1


	//   ....[189]....
        /*0cf4*/ 	.word	0x00007bd0
        /*0cf8*/ 	.word	0x00000000
        /*0cfc*/ 	.word	0x00000000
        /*0d00*/ 	.short	0x0101
        /*0d02*/ 	.byte	0xff
	.zero		1


	//   ....[190]....
        /*0d04*/ 	.word	0x00007c30
        /*0d08*/ 	.word	0x0000005a
        /*0d0c*/ 	.word	0x00000280
        /*0d10*/ 	.short	0x010a
        /*0d12*/ 	.byte	0xff
	.zero		1


	//   ....[191]....
        /*0d14*/ 	.word	0x000087d0
        /*0d18*/ 	.word	0x00000067
        /*0d1c*/ 	.word	0x00000210
        /*0d20*/ 	.short	0x010a
        /*0d22*/ 	.byte	0xff
	.zero		1


	//   ....[192]....
        /*0d24*/ 	.word	0x000088a0
        /*0d28*/ 	.word	0x00000067
        /*0d2c*/ 	.word	0x00000210
        /*0d30*/ 	.short	0x010a
        /*0d32*/ 	.byte	0xff
	.zero		1


	//   ....[193]....
        /*0d34*/ 	.word	0x000089d0
        /*0d38*/ 	.word	0x00000000
        /*0d3c*/ 	.word	0x00000000
        /*0d40*/ 	.short	0x0101
        /*0d42*/ 	.byte	0xff
	.zero		1


	//   ....[194]....
        /*0d44*/ 	.word	0x00009560
        /*0d48*/ 	.word	0x00000067
        /*0d4c*/ 	.word	0x00000210
        /*0d50*/ 	.short	0x010a
        /*0d52*/ 	.byte	0xff
	.zero		1


	//   ....[195]....
        /*0d54*/ 	.word	0x00009630
        /*0d58*/ 	.word	0x00000067
        /*0d5c*/ 	.word	0x00000210
        /*0d60*/ 	.short	0x010a
        /*0d62*/ 	.byte	0xff
	.zero		1


	//   ....[196]....
        /*0d64*/ 	.word	0x00009760
        /*0d68*/ 	.word	0x00000000
        /*0d6c*/ 	.word	0x00000000
        /*0d70*/ 	.short	0x0101
        /*0d72*/ 	.byte	0xff
	.zero		1


	//   ....[197]....
        /*0d74*/ 	.word	0x0000a310
        /*0d78*/ 	.word	0x00000066
        /*0d7c*/ 	.word	0x00000210
        /*0d80*/ 	.short	0x010a
        /*0d82*/ 	.byte	0xff
	.zero		1


	//   ....[198]....
        /*0d84*/ 	.word	0x0000a3e0
        /*0d88*/ 	.word	0x00000066
        /*0d8c*/ 	.word	0x00000210
        /*0d90*/ 	.short	0x010a
        /*0d92*/ 	.byte	0xff
	.zero		1


	//   ....[199]....
        /*0d94*/ 	.word	0x0000a510
        /*0d98*/ 	.word	0x00000000
        /*0d9c*/ 	.word	0x00000000
        /*0da0*/ 	.short	0x0101
        /*0da2*/ 	.byte	0xff
	.zero		1


	//   ....[200]....
        /*0da4*/ 	.word	0x0000a7f0
        /*0da8*/ 	.word	0x0000005a
        /*0dac*/ 	.word	0x00000000
        /*0db0*/ 	.short	0x0101
        /*0db2*/ 	.byte	0xff
	.zero		1


	//   ....[201]....
        /*0db4*/ 	.word	0x0000b1b0
        /*0db8*/ 	.word	0x00000000
        /*0dbc*/ 	.word	0x000002d0
        /*0dc0*/ 	.short	0x010a
        /*0dc2*/ 	.byte	0xff
	.zero		1


	//   ....[202]....
        /*0dc4*/ 	.word	0x0000b210
        /*0dc8*/ 	.word	0x00000000
        /*0dcc*/ 	.word	0x00000108
        /*0dd0*/ 	.short	0x010a
        /*0dd2*/ 	.byte	0xff
	.zero		1


	//   ....[203]....
        /*0dd4*/ 	.word	0x0000b270
        /*0dd8*/ 	.word	0x00000000
        /*0ddc*/ 	.word	0x00000108
        /*0de0*/ 	.short	0x010a
        /*0de2*/ 	.byte	0xff
	.zero		1


	//   ....[204]....
        /*0de4*/ 	.word	0x0000b2c0
        /*0de8*/ 	.word	0x00000003
        /*0dec*/ 	.word	0x00000260
        /*0df0*/ 	.short	0x010a
        /*0df2*/ 	.byte	0xff
	.zero		1


	//   ....[205]....
        /*0df4*/ 	.word	0x0000b320
        /*0df8*/ 	.word	0x00000000
        /*0dfc*/ 	.word	0x00000000
        /*0e00*/ 	.short	0x010a
        /*0e02*/ 	.byte	0xff
	.zero		1


	//   ....[206]....
        /*0e04*/ 	.word	0x0000b380
        /*0e08*/ 	.word	0x00000000
        /*0e0c*/ 	.word	0x00000000
        /*0e10*/ 	.short	0x010a
        /*0e12*/ 	.byte	0xff
	.zero		1


	//   ....[207]....
        /*0e14*/ 	.word	0x0000b3e0
        /*0e18*/ 	.word	0x00000000
        /*0e1c*/ 	.word	0x00000000
        /*0e20*/ 	.short	0x010a
        /*0e22*/ 	.byte	0xff
	.zero		1


	//   ....[208]....
        /*0e24*/ 	.word	0x0000b440
        /*0e28*/ 	.word	0x00000000
        /*0e2c*/ 	.word	0x00000000
        /*0e30*/ 	.short	0x010a
        /*0e32*/ 	.byte	0xff
	.zero		1


	//   ....[209]....
        /*0e34*/ 	.word	0x0000b4a0
        /*0e38*/ 	.word	0x00000000
        /*0e3c*/ 	.word	0x00000000
        /*0e40*/ 	.short	0x010a
        /*0e42*/ 	.byte	0xff
	.zero		1


	//   ....[210]....
        /*0e44*/ 	.word	0x0000b500
        /*0e48*/ 	.word	0x00000000
        /*0e4c*/ 	.word	0x00000000
        /*0e50*/ 	.short	0x010a
        /*0e52*/ 	.byte	0xff
	.zero		1


	//   ....[211]....
        /*0e54*/ 	.word	0x0000b560
        /*0e58*/ 	.word	0x00000000
        /*0e5c*/ 	.word	0x00000000
        /*0e60*/ 	.short	0x010a
        /*0e62*/ 	.byte	0xff
	.zero		1


	//   ....[212]....
        /*0e64*/ 	.word	0x0000b5c0
        /*0e68*/ 	.word	0x00000000
        /*0e6c*/ 	.word	0x00000000
        /*0e70*/ 	.short	0x010a
        /*0e72*/ 	.byte	0xff
	.zero		1


	//   ....[213]....
        /*0e74*/ 	.word	0x0000b620
        /*0e78*/ 	.word	0x00000000
        /*0e7c*/ 	.word	0x00000000
        /*0e80*/ 	.short	0x010a
        /*0e82*/ 	.byte	0xff
	.zero		1


	//   ....[214]....
        /*0e84*/ 	.word	0x0000b680
        /*0e88*/ 	.word	0x00000000
        /*0e8c*/ 	.word	0x00000000
        /*0e90*/ 	.short	0x010a
        /*0e92*/ 	.byte	0xff
	.zero		1


	//   ....[215]....
        /*0e94*/ 	.word	0x0000b6e0
        /*0e98*/ 	.word	0x00000000
        /*0e9c*/ 	.word	0x00000000
        /*0ea0*/ 	.short	0x010a
        /*0ea2*/ 	.byte	0xff
	.zero		1


	//   ....[216]....
        /*0ea4*/ 	.word	0x0000b740
        /*0ea8*/ 	.word	0x00000000
        /*0eac*/ 	.word	0x00000000
        /*0eb0*/ 	.short	0x010a
        /*0eb2*/ 	.byte	0xff
	.zero		1


	//   ....[217]....
        /*0eb4*/ 	.word	0x0000b7a0
        /*0eb8*/ 	.word	0x00000000
        /*0ebc*/ 	.word	0x00000000
        /*0ec0*/ 	.short	0x010a
        /*0ec2*/ 	.byte	0xff
	.zero		1


	//   ....[218]....
        /*0ec4*/ 	.word	0x0000b800
        /*0ec8*/ 	.word	0x00000000
        /*0ecc*/ 	.word	0x00000000
        /*0ed0*/ 	.short	0x010a
        /*0ed2*/ 	.byte	0xff
	.zero		1


	//   ....[219]....
        /*0ed4*/ 	.word	0x0000b860
        /*0ed8*/ 	.word	0x00000000
        /*0edc*/ 	.word	0x00000000
        /*0ee0*/ 	.short	0x010a
        /*0ee2*/ 	.byte	0xff
	.zero		1


	//   ....[220]....
        /*0ee4*/ 	.word	0x0000b8c0
        /*0ee8*/ 	.word	0x00000000
        /*0eec*/ 	.word	0x00000000
        /*0ef0*/ 	.short	0x010a
        /*0ef2*/ 	.byte	0xff
	.zero		1


	//   ....[221]....
        /*0ef4*/ 	.word	0x0000b920
        /*0ef8*/ 	.word	0x00000000
        /*0efc*/ 	.word	0x00000000
        /*0f00*/ 	.short	0x010a
        /*0f02*/ 	.byte	0xff
	.zero		1


	//   ....[222]....
        /*0f04*/ 	.word	0x0000b980
        /*0f08*/ 	.word	0x00000000
        /*0f0c*/ 	.word	0x00000000
        /*0f10*/ 	.short	0x010a
        /*0f12*/ 	.byte	0xff
	.zero		1


	//   ....[223]....
        /*0f14*/ 	.word	0x0000b9e0
        /*0f18*/ 	.word	0x00000000
        /*0f1c*/ 	.word	0x00000000
        /*0f20*/ 	.short	0x010a
        /*0f22*/ 	.byte	0xff
	.zero		1


	//   ....[224]....
        /*0f24*/ 	.word	0x0000ba40
        /*0f28*/ 	.word	0x00000000
        /*0f2c*/ 	.word	0x00000000
        /*0f30*/ 	.short	0x010a
        /*0f32*/ 	.byte	0xff
	.zero		1


	//   ....[225]....
        /*0f34*/ 	.word	0x0000baa0
        /*0f38*/ 	.word	0x00000000
        /*0f3c*/ 	.word	0x00000000
        /*0f40*/ 	.short	0x010a
        /*0f42*/ 	.byte	0xff
	.zero		1


	//   ....[226]....
        /*0f44*/ 	.word	0x0000bb00
        /*0f48*/ 	.word	0x00000000
        /*0f4c*/ 	.word	0x00000000
        /*0f50*/ 	.short	0x010a
        /*0f52*/ 	.byte	0xff
	.zero		1


	//   ....[227]....
        /*0f54*/ 	.word	0x0000bb60
        /*0f58*/ 	.word	0x00000000
        /*0f5c*/ 	.word	0x00000000
        /*0f60*/ 	.short	0x010a
        /*0f62*/ 	.byte	0xff
	.zero		1


	//   ....[228]....
        /*0f64*/ 	.word	0x0000bbc0
        /*0f68*/ 	.word	0x00000000
        /*0f6c*/ 	.word	0x00000000
        /*0f70*/ 	.short	0x010a
        /*0f72*/ 	.byte	0xff
	.zero		1


	//   ....[229]....
        /*0f74*/ 	.word	0x0000bc20
        /*0f78*/ 	.word	0x00000000
        /*0f7c*/ 	.word	0x00000000
        /*0f80*/ 	.short	0x010a
        /*0f82*/ 	.byte	0xff
	.zero		1


	//   ....[230]....
        /*0f84*/ 	.word	0x0000bc80
        /*0f88*/ 	.word	0x00000000
        /*0f8c*/ 	.word	0x00000000
        /*0f90*/ 	.short	0x010a
        /*0f92*/ 	.byte	0xff
	.zero		1


	//   ....[231]....
        /*0f94*/ 	.word	0x0000bce0
        /*0f98*/ 	.word	0x00000000
        /*0f9c*/ 	.word	0x00000000
        /*0fa0*/ 	.short	0x010a
        /*0fa2*/ 	.byte	0xff
	.zero		1


	//   ....[232]....
        /*0fa4*/ 	.word	0x0000bd40
        /*0fa8*/ 	.word	0x00000000
        /*0fac*/ 	.word	0x00000000
        /*0fb0*/ 	.short	0x010a
        /*0fb2*/ 	.byte	0xff
	.zero		1


	//   ....[233]....
        /*0fb4*/ 	.word	0x0000bda0
        /*0fb8*/ 	.word	0x00000000
        /*0fbc*/ 	.word	0x00000000
        /*0fc0*/ 	.short	0x010a
        /*0fc2*/ 	.byte	0xff
	.zero		1


	//   ....[234]....
        /*0fc4*/ 	.word	0x0000be00
        /*0fc8*/ 	.word	0x00000000
        /*0fcc*/ 	.word	0x00000000
        /*0fd0*/ 	.short	0x010a
        /*0fd2*/ 	.byte	0xff
	.zero		1


	//   ....[235]....
        /*0fd4*/ 	.word	0x0000be60
        /*0fd8*/ 	.word	0x00000000
        /*0fdc*/ 	.word	0x00000000
        /*0fe0*/ 	.short	0x010a
        /*0fe2*/ 	.byte	0xff
	.zero		1


	//   ....[236]....
        /*0fe4*/ 	.word	0x0000bec0
        /*0fe8*/ 	.word	0x00000000
        /*0fec*/ 	.word	0x00000000
        /*0ff0*/ 	.short	0x010a
        /*0ff2*/ 	.byte	0xff
	.zero		1


	//   ....[237]....
        /*0ff4*/ 	.word	0x0000bf10
        /*0ff8*/ 	.word	0x00000002
        /*0ffc*/ 	.word	0x000002c0
        /*1000*/ 	.short	0x010a
        /*1002*/ 	.byte	0xff
	.zero		1


	//   ....[238]....
        /*1004*/ 	.word	0x0000bf70
        /*1008*/ 	.word	0x00000002
        /*100c*/ 	.word	0x00000270
        /*1010*/ 	.short	0x010a
        /*1012*/ 	.byte	0xff
	.zero		1


	//   ....[239]....
        /*1014*/ 	.word	0x0000bfc0
        /*1018*/ 	.word	0x00000002
        /*101c*/ 	.word	0x00000260
        /*1020*/ 	.short	0x010a
        /*1022*/ 	.byte	0xff
	.zero		1


	//   ....[240]....
        /*1024*/ 	.word	0x0000c020
        /*1028*/ 	.word	0x00000000
        /*102c*/ 	.word	0x00000270
        /*1030*/ 	.short	0x010a
        /*1032*/ 	.byte	0xff
	.zero		1


	//   ....[241]....
        /*1034*/ 	.word	0x0000c080
        /*1038*/ 	.word	0x00000000
        /*103c*/ 	.word	0x00000008
        /*1040*/ 	.short	0x010a
        /*1042*/ 	.byte	0xff
	.zero		1


	//   ....[242]....
        /*1044*/ 	.word	0x0000c160
        /*1048*/ 	.word	0x00000000
        /*104c*/ 	.word	0x00000008
        /*1050*/ 	.short	0x010a
        /*1052*/ 	.byte	0xff
	.zero		1


	//   ....[243]....
        /*1054*/ 	.word	0x0000c1b0
        /*1058*/ 	.word	0x00000000
        /*105c*/ 	.word	0x00000260
        /*1060*/ 	.short	0x010a
        /*1062*/ 	.byte	0xff
	.zero		1


	//   ....[244]....
        /*1064*/ 	.word	0x0000c210
        /*1068*/ 	.word	0x00000000
        /*106c*/ 	.word	0x000002a0
        /*1070*/ 	.short	0x010a
        /*1072*/ 	.byte	0xff
	.zero		1


	//   ....[245]....
        /*1074*/ 	.word	0x0000c270
        /*1078*/ 	.word	0x00000000
        /*107c*/ 	.word	0x00000000
        /*1080*/ 	.short	0x010a
        /*1082*/ 	.byte	0xff
	.zero		1


	//   ....[246]....
        /*1084*/ 	.word	0x0000c2d0
        /*1088*/ 	.word	0x00000000
        /*108c*/ 	.word	0x00000000
        /*1090*/ 	.short	0x010a
        /*1092*/ 	.byte	0xff
	.zero		1


	//   ....[247]....
        /*1094*/ 	.word	0x0000c330
        /*1098*/ 	.word	0x00000000
        /*109c*/ 	.word	0x00000000
        /*10a0*/ 	.short	0x010a
        /*10a2*/ 	.byte	0xff
	.zero		1


	//   ....[248]....
        /*10a4*/ 	.word	0x0000c390
        /*10a8*/ 	.word	0x00000000
        /*10ac*/ 	.word	0x00000000
        /*10b0*/ 	.short	0x010a
        /*10b2*/ 	.byte	0xff
	.zero		1


	//   ....[249]....
        /*10b4*/ 	.word	0x0000c3f0
        /*10b8*/ 	.word	0x00000000
        /*10bc*/ 	.word	0x000002e0
        /*10c0*/ 	.short	0x010a
        /*10c2*/ 	.byte	0xff
	.zero		1


	//   ....[250]....
        /*10c4*/ 	.word	0x0000c440
        /*10c8*/ 	.word	0x0000000c
        /*10cc*/ 	.word	0x00000260
        /*10d0*/ 	.short	0x010a
        /*10d2*/ 	.byte	0xff
	.zero		1


	//   ....[251]....
        /*10d4*/ 	.word	0x0000c4a0
        /*10d8*/ 	.word	0x00000000
        /*10dc*/ 	.word	0x00000258
        /*10e0*/ 	.short	0x010a
        /*10e2*/ 	.byte	0xff
	.zero		1


	//   ....[252]....
        /*10e4*/ 	.word	0x0000c500
        /*10e8*/ 	.word	0x00000000
        /*10ec*/ 	.word	0x00000230
        /*10f0*/ 	.short	0x010a
        /*10f2*/ 	.byte	0xff
	.zero		1


	//   ....[253]....
        /*10f4*/ 	.word	0x0000c560
        /*10f8*/ 	.word	0x00000000
        /*10fc*/ 	.word	0x00000238
        /*1100*/ 	.short	0x010a
        /*1102*/ 	.byte	0xff
	.zero		1


	//   ....[254]....
        /*1104*/ 	.word	0x0000c5c0
        /*1108*/ 	.word	0x00000000
        /*110c*/ 	.word	0x00000240
        /*1110*/ 	.short	0x010a
        /*1112*/ 	.byte	0xff
	.zero		1


	//   ....[255]....
        /*1114*/ 	.word	0x0000c620
        /*1118*/ 	.word	0x00000000
        /*111c*/ 	.word	0x00000248
        /*1120*/ 	.short	0x010a
        /*1122*/ 	.byte	0xff
	.zero		1


	//   ....[0]....
        /*1124*/ 	.word	0x0000c680
        /*1128*/ 	.word	0x00000000
        /*112c*/ 	.word	0x00000230
        /*1130*/ 	.short	0x010a
        /*1132*/ 	.byte	0xff
	.zero		1


	//   ....[1]....
        /*1134*/ 	.word	0x0000c6e0
        /*1138*/ 	.word	0x00000000
        /*113c*/ 	.word	0x00000238
        /*1140*/ 	.short	0x010a
        /*1142*/ 	.byte	0xff
	.zero		1


	//   ....[2]....
        /*1144*/ 	.word	0x0000c740
        /*1148*/ 	.word	0x00000000
        /*114c*/ 	.word	0x00000240
        /*1150*/ 	.short	0x010a
        /*1152*/ 	.byte	0xff
	.zero		1


	//   ....[3]....
        /*1154*/ 	.word	0x0000c790
        /*1158*/ 	.word	0x00000003
        /*115c*/ 	.word	0x00000260
        /*1160*/ 	.short	0x010a
        /*1162*/ 	.byte	0xff
	.zero		1


	//   ....[4]....
        /*1164*/ 	.word	0x0000c7e0
        /*1168*/ 	.word	0x00000005
        /*116c*/ 	.word	0x00000210
        /*1170*/ 	.short	0x010a
        /*1172*/ 	.byte	0xff
	.zero		1


	//   ....[5]....
        /*1174*/ 	.word	0x0000c830
        /*1178*/ 	.word	0x0000005a
        /*117c*/ 	.word	0x00000280
        /*1180*/ 	.short	0x010a
        /*1182*/ 	.byte	0xff
	.zero		1


	//   ....[6]....
        /*1184*/ 	.word	0x0000c880
        /*1188*/ 	.word	0x00000067
        /*118c*/ 	.word	0x00000210
        /*1190*/ 	.short	0x010a
        /*1192*/ 	.byte	0xff
	.zero		1


	//   ....[7]....
        /*1194*/ 	.word	0x0000c8d0
        /*1198*/ 	.word	0x00000067
        /*119c*/ 	.word	0x00000210
        /*11a0*/ 	.short	0x010a
        /*11a2*/ 	.byte	0xff
	.zero		1


	//   ....[8]....
        /*11a4*/ 	.word	0x0000c920
        /*11a8*/ 	.word	0x00000066
        /*11ac*/ 	.word	0x00000210
        /*11b0*/ 	.short	0x010a
        /*11b2*/ 	.byte	0xff
	.zero		1


	//----- nvinfo : EIATTR_NUM_MBARRIERS
	.align		4
.L_48:
        /*11b4*/ 	.byte	0x03, 0x38
        /*11b6*/ 	.short	0x005d


	//----- nvinfo : EIATTR_EXIT_INSTR_OFFSETS
	.align		4
        /*11b8*/ 	.byte	0x04, 0x1c
        /*11ba*/ 	.short	(.L_50 - .L_49)


	//   ....[0]....
.L_49:
        /*11bc*/ 	.word	0x00003f00


	//   ....[1]....
        /*11c0*/ 	.word	0x000043f0


	//   ....[2]....
        /*11c4*/ 	.word	0x00004450


	//   ....[3]....
        /*11c8*/ 	.word	0x00005680


	//   ....[4]....
        /*11cc*/ 	.word	0x00006990


	//   ....[5]....
        /*11d0*/ 	.word	0x000069d0


	//   ....[6]....
        /*11d4*/ 	.word	0x0000b1a0


	//----- nvinfo : EIATTR_MAX_THREADS
	.align		4
.L_50:
        /*11d8*/ 	.byte	0x04, 0x05
        /*11da*/ 	.short	(.L_52 - .L_51)
.L_51:
        /*11dc*/ 	.word	0x00000100
        /*11e0*/ 	.word	0x00000001
        /*11e4*/ 	.word	0x00000001


	//----- nvinfo : EIATTR_CRS_STACK_SIZE
	.align		4
.L_52:
        /*11e8*/ 	.byte	0x04, 0x1e
        /*11ea*/ 	.short	(.L_54 - .L_53)
.L_53:
        /*11ec*/ 	.word	0x00000000


	//----- nvinfo : EIATTR_CBANK_PARAM_SIZE
	.align		4
.L_54:
        /*11f0*/ 	.byte	0x03, 0x19
        /*11f2*/ 	.short	0x0800


	//----- nvinfo : EIATTR_PARAM_CBANK
	.align		4
        /*11f4*/ 	.byte	0x04, 0x0a
        /*11f6*/ 	.short	(.L_56 - .L_55)
	.align		4
.L_55:
        /*11f8*/ 	.word	index@(.nv.constant0._ZN7cutlass13device_kernelINS_4gemm6kernel13GemmUniversalIN4cute5tupleIJiiiiEEENS1_10collective13CollectiveMmaINS1_35MainloopSm100TmaUmmaWarpSpecializedILi33ELi2ELi4ENS5_IJNS4_1CILi2EEESB_NSA_ILi1EEEEEEEENS5_IJNSA_ILi128EEENSA_ILi256EEENSA_ILi32EEEEEENS_12float_e5m2_tENS5_IJlSC_lEEESJ_SK_NS4_8TiledMMAINS4_8MMA_AtomIJNS4_10MMA_TraitsINS4_25SM100_MMA_F8F6F4_2x1SM_SSEJSJ_SJ_fSF_SG_NS4_17integral_constantINS4_4UMMA5MajorELSR_0EEESS_NSP_INSQ_7ScaleInELST_0EEESU_EEEEEENS4_6LayoutINS5_IJSC_SC_SC_EEENS5_IJNSA_ILi0EEESZ_SZ_EEEEENS5_IJNS4_10UnderscoreES12_S12_EEEEENS4_28SM100_TMA_2SM_LOAD_MULTICASTENS4_14ComposedLayoutINS4_7SwizzleILi1ELi4ELi3EEENS4_18smem_ptr_flag_bitsILi8EEENSX_INS5_IJNSA_ILi8EEESH_EEENS5_IJSH_SC_EEEEEEEvNS4_8identityENS4_18SM100_TMA_2SM_LOADES1F_vS1G_EENS_8epilogue10collective18CollectiveEpilogueINS1J_23Sm100TmaWarpSpecializedILi4ELi2ELi32ELb0ELb0EEEJNS5_IJNSA_ILi64EEESG_SH_EEENS5_IJNSX_IS1O_SC_EENSX_INS5_IJSH_SB_EEENS5_IJSC_SF_EEEEEEEESJ_SK_SJ_SK_NS1J_6fusion15FusionCallbacksIS1N_NS1V_17LinearCombinationISJ_fSJ_fLNS_15FloatRoundStyleE2EEES1P_S1U_JEEENS4_5SM1004TMEM4LOAD26SM100_TMEM_LOAD_32dp32b32xENS4_13SM90_TMA_LOADES1F_NS4_39AutoVectorizingCopyWithAssumedAlignmentILi128EEENS4_14SM90_TMA_STOREES1F_S27_S27_EEEvvEEEEvNT_6ParamsE)
        /*11fc*/ 	.short	0x0380
        /*11fe*/ 	.short	0x0800


	//----- nvinfo : EIATTR_SW_WAR
	.align		4
.L_56:
        /*1200*/ 	.byte	0x04, 0x36
        /*1202*/ 	.short	(.L_58 - .L_57)
.L_57:
        /*1204*/ 	.word	0x00000008
.L_58:


//--------------------- .nv.callgraph             --------------------------
	.section	.nv.callgraph,"",@"SHT_CUDA_CALLGRAPH"
	.align	4
	.sectionentsize	8
	.align		4
        /*0000*/ 	.word	0x00000000
	.align		4
        /*0004*/ 	.word	0xffffffff
	.align		4
        /*0008*/ 	.word	index@(_ZN7cutlass13device_kernelINS_4gemm6kernel13GemmUniversalIN4cute5tupleIJiiiiEEENS1_10collective13CollectiveMmaINS1_35MainloopSm100TmaUmmaWarpSpecializedILi33ELi2ELi4ENS5_IJNS4_1CILi2EEESB_NSA_ILi1EEEEEEEENS5_IJNSA_ILi128EEENSA_ILi256EEENSA_ILi32EEEEEENS_12float_e5m2_tENS5_IJlSC_lEEESJ_SK_NS4_8TiledMMAINS4_8MMA_AtomIJNS4_10MMA_TraitsINS4_25SM100_MMA_F8F6F4_2x1SM_SSEJSJ_SJ_fSF_SG_NS4_17integral_constantINS4_4UMMA5MajorELSR_0EEESS_NSP_INSQ_7ScaleInELST_0EEESU_EEEEEENS4_6LayoutINS5_IJSC_SC_SC_EEENS5_IJNSA_ILi0EEESZ_SZ_EEEEENS5_IJNS4_10UnderscoreES12_S12_EEEEENS4_28SM100_TMA_2SM_LOAD_MULTICASTENS4_14ComposedLayoutINS4_7SwizzleILi1ELi4ELi3EEENS4_18smem_ptr_flag_bitsILi8EEENSX_INS5_IJNSA_ILi8EEESH_EEENS5_IJSH_SC_EEEEEEEvNS4_8identityENS4_18SM100_TMA_2SM_LOADES1F_vS1G_EENS_8epilogue10collective18CollectiveEpilogueINS1J_23Sm100TmaWarpSpecializedILi4ELi2ELi32ELb0ELb0EEEJNS5_IJNSA_ILi64EEESG_SH_EEENS5_IJNSX_IS1O_SC_EENSX_INS5_IJSH_SB_EEENS5_IJSC_SF_EEEEEEEESJ_SK_SJ_SK_NS1J_6fusion15FusionCallbacksIS1N_NS1V_17LinearCombinationISJ_fSJ_fLNS_15FloatRoundStyleE2EEES1P_S1U_JEEENS4_5SM1004TMEM4LOAD26SM100_TMEM_LOAD_32dp32b32xENS4_13SM90_TMA_LOADES1F_NS4_39AutoVectorizingCopyWithAssumedAlignmentILi128EEENS4_14SM90_TMA_STOREES1F_S27_S27_EEEvvEEEEvNT_6ParamsE)
	.align		4
        /*000c*/ 	.word	index@(__assertfail)
	.align		4
        /*0010*/ 	.word	0x00000000
	.align		4
        /*0014*/ 	.word	0xfffffffe
	.align		4
        /*0018*/ 	.word	0x00000000
	.align		4
        /*001c*/ 	.word	0xfffffffd
	.align		4
        /*0020*/ 	.word	0x00000000
	.align		4
        /*0024*/ 	.word	0xfffffffc


//--------------------- .nv.constant4             --------------------------
	.section	.nv.constant4,"a",@progbits
	.align	8
	.align		8
.nv.constant4:
        /*0000*/ 	.dword	__assertfail
	.align		8
        /*0008*/ 	.dword	__unnamed_1
	.align		8
        /*0010*/ 	.dword	__unnamed_2
	.align		8
        /*0018*/ 	.dword	__unnamed_3
	.align		8
        /*0020*/ 	.dword	_ZN39_INTERNAL_714b36e7_4_k_cu_9b79c09f_89584cuda3std3__45__cpo5beginE
	.align		8
        /*0028*/ 	.dword	_ZN39_INTERNAL_714b36e7_4_k_cu_9b79c09f_89584cuda3std3__45__cpo3endE
	.align		8
        /*0030*/ 	.dword	_ZN39_INTERNAL_714b36e7_4_k_cu_9b79c09f_89584cuda3std3__45__cpo6cbeginE
	.align		8
        /*0038*/ 	.dword	_ZN39_INTERNAL_714b36e7_4_k_cu_9b79c09f_89584cuda3std3__45__cpo4cendE
	.align		8
        /*0040*/ 	.dword	_ZN39_INTERNAL_714b36e7_4_k_cu_9b79c09f_89584cuda3std3__441_GLOBAL__N__714b36e7_4_k_cu_9b79c09f_89586ignoreE
	.align		8
        /*0048*/ 	.dword	_ZN39_INTERNAL_714b36e7_4_k_cu_9b79c09f_89584cuda3std3__419piecewise_constructE
	.align		8
        /*0050*/ 	.dword	_ZN39_INTERNAL_714b36e7_4_k_cu_9b79c09f_89584cuda3std3__48in_placeE
	.align		8
        /*0058*/ 	.dword	_ZN39_INTERNAL_714b36e7_4_k_cu_9b79c09f_89584cuda3std6ranges3__45__cpo4swapE
	.align		8
        /*0060*/ 	.dword	_ZN39_INTERNAL_714b36e7_4_k_cu_9b79c09f_89584cuda3std6ranges3__45__cpo9iter_moveE
	.align		8
        /*0068*/ 	.dword	_ZN39_INTERNAL_714b36e7_4_k_cu_9b79c09f_89584cute7productE
	.align		8
        /*0070*/ 	.dword	_ZN39_INTERNAL_714b36e7_4_k_cu_9b79c09f_89584cute1_E
	.align		8
        /*0078*/ 	.dword	$str$25
	.align		8
        /*0080*/ 	.dword	$str$26
	.align		8
        /*0088*/ 	.dword	$str$27
	.align		8
        /*0090*/ 	.dword	$str$28


//--------------------- .text._ZN7cutlass13device_kernelINS_4gemm6kernel13GemmUniversalIN4cute5tupleIJiiiiEEENS1_10collective13CollectiveMmaINS1_35MainloopSm100TmaUmmaWarpSpecializedILi33ELi2ELi4ENS5_IJNS4_1CILi2EEESB_NSA_ILi1EEEEEEEENS5_IJNSA_ILi128EEENSA_ILi256EEENSA_ILi32EEEEEENS_12float_e5m2_tENS5_IJlSC_lEEESJ_SK_NS4_8TiledMMAINS4_8MMA_AtomIJNS4_10MMA_TraitsINS4_25SM100_MMA_F8F6F4_2x1SM_SSEJSJ_SJ_fSF_SG_NS4_17integral_constantINS4_4UMMA5MajorELSR_0EEESS_NSP_INSQ_7ScaleInELST_0EEESU_EEEEEENS4_6LayoutINS5_IJSC_SC_SC_EEENS5_IJNSA_ILi0EEESZ_SZ_EEEEENS5_IJNS4_10UnderscoreES12_S12_EEEEENS4_28SM100_TMA_2SM_LOAD_MULTICASTENS4_14ComposedLayoutINS4_7SwizzleILi1ELi4ELi3EEENS4_18smem_ptr_flag_bitsILi8EEENSX_INS5_IJNSA_ILi8EEESH_EEENS5_IJSH_SC_EEEEEEEvNS4_8identityENS4_18SM100_TMA_2SM_LOADES1F_vS1G_EENS_8epilogue10collective18CollectiveEpilogueINS1J_23Sm100TmaWarpSpecializedILi4ELi2ELi32ELb0ELb0EEEJNS5_IJNSA_ILi64EEESG_SH_EEENS5_IJNSX_IS1O_SC_EENSX_INS5_IJSH_SB_EEENS5_IJSC_SF_EEEEEEEESJ_SK_SJ_SK_NS1J_6fusion15FusionCallbacksIS1N_NS1V_17LinearCombinationISJ_fSJ_fLNS_15FloatRoundStyleE2EEES1P_S1U_JEEENS4_5SM1004TMEM4LOAD26SM100_TMEM_LOAD_32dp32b32xENS4_13SM90_TMA_LOADES1F_NS4_39AutoVectorizingCopyWithAssumedAlignmentILi128EEENS4_14SM90_TMA_STOREES1F_S27_S27_EEEvvEEEEvNT_6ParamsE --------------------------
	.section	.text._ZN7cutlass13device_kernelINS_4gemm6kernel13GemmUniversalIN4cute5tupleIJiiiiEEENS1_10collective13CollectiveMmaINS1_35MainloopSm100TmaUmmaWarpSpecializedILi33ELi2ELi4ENS5_IJNS4_1CILi2EEESB_NSA_ILi1EEEEEEEENS5_IJNSA_ILi128EEENSA_ILi256EEENSA_ILi32EEEEEENS_12float_e5m2_tENS5_IJlSC_lEEESJ_SK_NS4_8TiledMMAINS4_8MMA_AtomIJNS4_10MMA_TraitsINS4_25SM100_MMA_F8F6F4_2x1SM_SSEJSJ_SJ_fSF_SG_NS4_17integral_constantINS4_4UMMA5MajorELSR_0EEESS_NSP_INSQ_7ScaleInELST_0EEESU_EEEEEENS4_6LayoutINS5_IJSC_SC_SC_EEENS5_IJNSA_ILi0EEESZ_SZ_EEEEENS5_IJNS4_10UnderscoreES12_S12_EEEEENS4_28SM100_TMA_2SM_LOAD_MULTICASTENS4_14ComposedLayoutINS4_7SwizzleILi1ELi4ELi3EEENS4_18smem_ptr_flag_bitsILi8EEENSX_INS5_IJNSA_ILi8EEESH_EEENS5_IJSH_SC_EEEEEEEvNS4_8identityENS4_18SM100_TMA_2SM_LOADES1F_vS1G_EENS_8epilogue10collective18CollectiveEpilogueINS1J_23Sm100TmaWarpSpecializedILi4ELi2ELi32ELb0ELb0EEEJNS5_IJNSA_ILi64EEESG_SH_EEENS5_IJNSX_IS1O_SC_EENSX_INS5_IJSH_SB_EEENS5_IJSC_SF_EEEEEEEESJ_SK_SJ_SK_NS1J_6fusion15FusionCallbacksIS1N_NS1V_17LinearCombinationISJ_fSJ_fLNS_15FloatRoundStyleE2EEES1P_S1U_JEEENS4_5SM1004TMEM4LOAD26SM100_TMEM_LOAD_32dp32b32xENS4_13SM90_TMA_LOADES1F_NS4_39AutoVectorizingCopyWithAssumedAlignmentILi128EEENS4_14SM90_TMA_STOREES1F_S27_S27_EEEvvEEEEvNT_6ParamsE,"ax",@progbits
	.align	128
.text._ZN7cutlass13device_kernelINS_4gemm6kernel13GemmUniversalIN4cute5tupleIJiiiiEEENS1_10collective13CollectiveMmaINS1_35MainloopSm100TmaUmmaWarpSpecializedILi33ELi2ELi4ENS5_IJNS4_1CILi2EEESB_NSA_ILi1EEEEEEEENS5_IJNSA_ILi128EEENSA_ILi256EEENSA_ILi32EEEEEENS_12float_e5m2_tENS5_IJlSC_lEEESJ_SK_NS4_8TiledMMAINS4_8MMA_AtomIJNS4_10MMA_TraitsINS4_25SM100_MMA_F8F6F4_2x1SM_SSEJSJ_SJ_fSF_SG_NS4_17integral_constantINS4_4UMMA5MajorELSR_0EEESS_NSP_INSQ_7ScaleInELST_0EEESU_EEEEEENS4_6LayoutINS5_IJSC_SC_SC_EEENS5_IJNSA_ILi0EEESZ_SZ_EEEEENS5_IJNS4_10UnderscoreES12_S12_EEEEENS4_28SM100_TMA_2SM_LOAD_MULTICASTENS4_14ComposedLayoutINS4_7SwizzleILi1ELi4ELi3EEENS4_18smem_ptr_flag_bitsILi8EEENSX_INS5_IJNSA_ILi8EEESH_EEENS5_IJSH_SC_EEEEEEEvNS4_8identityENS4_18SM100_TMA_2SM_LOADES1F_vS1G_EENS_8epilogue10collective18CollectiveEpilogueINS1J_23Sm100TmaWarpSpecializedILi4ELi2ELi32ELb0ELb0EEEJNS5_IJNSA_ILi64EEESG_SH_EEENS5_IJNSX_IS1O_SC_EENSX_INS5_IJSH_SB_EEENS5_IJSC_SF_EEEEEEEESJ_SK_SJ_SK_NS1J_6fusion15FusionCallbacksIS1N_NS1V_17LinearCombinationISJ_fSJ_fLNS_15FloatRoundStyleE2EEES1P_S1U_JEEENS4_5SM1004TMEM4LOAD26SM100_TMEM_LOAD_32dp32b32xENS4_13SM90_TMA_LOADES1F_NS4_39AutoVectorizingCopyWithAssumedAlignmentILi128EEENS4_14SM90_TMA_STOREES1F_S27_S27_EEEvvEEEEvNT_6ParamsE:
        .type           _ZN7cutlass13device_kernelINS_4gemm6kernel13GemmUniversalIN4cute5tupleIJiiiiEEENS1_10collective13CollectiveMmaINS1_35MainloopSm100TmaUmmaWarpSpecializedILi33ELi2ELi4ENS5_IJNS4_1CILi2EEESB_NSA_ILi1EEEEEEEENS5_IJNSA_ILi128EEENSA_ILi256EEENSA_ILi32EEEEEENS_12float_e5m2_tENS5_IJlSC_lEEESJ_SK_NS4_8TiledMMAINS4_8MMA_AtomIJNS4_10MMA_TraitsINS4_25SM100_MMA_F8F6F4_2x1SM_SSEJSJ_SJ_fSF_SG_NS4_17integral_constantINS4_4UMMA5MajorELSR_0EEESS_NSP_INSQ_7ScaleInELST_0EEESU_EEEEEENS4_6LayoutINS5_IJSC_SC_SC_EEENS5_IJNSA_ILi0EEESZ_SZ_EEEEENS5_IJNS4_10UnderscoreES12_S12_EEEEENS4_28SM100_TMA_2SM_LOAD_MULTICASTENS4_14ComposedLayoutINS4_7SwizzleILi1ELi4ELi3EEENS4_18smem_ptr_flag_bitsILi8EEENSX_INS5_IJNSA_ILi8EEESH_EEENS5_IJSH_SC_EEEEEEEvNS4_8identityENS4_18SM100_TMA_2SM_LOADES1F_vS1G_EENS_8epilogue10collective18CollectiveEpilogueINS1J_23Sm100TmaWarpSpecializedILi4ELi2ELi32ELb0ELb0EEEJNS5_IJNSA_ILi64EEESG_SH_EEENS5_IJNSX_IS1O_SC_EENSX_INS5_IJSH_SB_EEENS5_IJSC_SF_EEEEEEEESJ_SK_SJ_SK_NS1J_6fusion15FusionCallbacksIS1N_NS1V_17LinearCombinationISJ_fSJ_fLNS_15FloatRoundStyleE2EEES1P_S1U_JEEENS4_5SM1004TMEM4LOAD26SM100_TMEM_LOAD_32dp32b32xENS4_13SM90_TMA_LOADES1F_NS4_39AutoVectorizingCopyWithAssumedAlignmentILi128EEENS4_14SM90_TMA_STOREES1F_S27_S27_EEEvvEEEEvNT_6ParamsE,@function
        .size           _ZN7cutlass13device_kernelINS_4gemm6kernel13GemmUniversalIN4cute5tupleIJiiiiEEENS1_10collective13CollectiveMmaINS1_35MainloopSm100TmaUmmaWarpSpecializedILi33ELi2ELi4ENS5_IJNS4_1CILi2EEESB_NSA_ILi1EEEEEEEENS5_IJNSA_ILi128EEENSA_ILi256EEENSA_ILi32EEEEEENS_12float_e5m2_tENS5_IJlSC_lEEESJ_SK_NS4_8TiledMMAINS4_8MMA_AtomIJNS4_10MMA_TraitsINS4_25SM100_MMA_F8F6F4_2x1SM_SSEJSJ_SJ_fSF_SG_NS4_17integral_constantINS4_4UMMA5MajorELSR_0EEESS_NSP_INSQ_7ScaleInELST_0EEESU_EEEEEENS4_6LayoutINS5_IJSC_SC_SC_EEENS5_IJNSA_ILi0EEESZ_SZ_EEEEENS5_IJNS4_10UnderscoreES12_S12_EEEEENS4_28SM100_TMA_2SM_LOAD_MULTICASTENS4_14ComposedLayoutINS4_7SwizzleILi1ELi4ELi3EEENS4_18smem_ptr_flag_bitsILi8EEENSX_INS5_IJNSA_ILi8EEESH_EEENS5_IJSH_SC_EEEEEEEvNS4_8identityENS4_18SM100_TMA_2SM_LOADES1F_vS1G_EENS_8epilogue10collective18CollectiveEpilogueINS1J_23Sm100TmaWarpSpecializedILi4ELi2ELi32ELb0ELb0EEEJNS5_IJNSA_ILi64EEESG_SH_EEENS5_IJNSX_IS1O_SC_EENSX_INS5_IJSH_SB_EEENS5_IJSC_SF_EEEEEEEESJ_SK_SJ_SK_NS1J_6fusion15FusionCallbacksIS1N_NS1V_17LinearCombinationISJ_fSJ_fLNS_15FloatRoundStyleE2EEES1P_S1U_JEEENS4_5SM1004TMEM4LOAD26SM100_TMEM_LOAD_32dp32b32xENS4_13SM90_TMA_LOADES1F_NS4_39AutoVectorizingCopyWithAssumedAlignmentILi128EEENS4_14SM90_TMA_STOREES1F_S27_S27_EEEvvEEEEvNT_6ParamsE,(.L_x_279 - _ZN7cutlass13device_kernelINS_4gemm6kernel13GemmUniversalIN4cute5tupleIJiiiiEEENS1_10collective13CollectiveMmaINS1_35MainloopSm100TmaUmmaWarpSpecializedILi33ELi2ELi4ENS5_IJNS4_1CILi2EEESB_NSA_ILi1EEEEEEEENS5_IJNSA_ILi128EEENSA_ILi256EEENSA_ILi32EEEEEENS_12float_e5m2_tENS5_IJlSC_lEEESJ_SK_NS4_8TiledMMAINS4_8MMA_AtomIJNS4_10MMA_TraitsINS4_25SM100_MMA_F8F6F4_2x1SM_SSEJSJ_SJ_fSF_SG_NS4_17integral_constantINS4_4UMMA5MajorELSR_0EEESS_NSP_INSQ_7ScaleInELST_0EEESU_EEEEEENS4_6LayoutINS5_IJSC_SC_SC_EEENS5_IJNSA_ILi0EEESZ_SZ_EEEEENS5_IJNS4_10UnderscoreES12_S12_EEEEENS4_28SM100_TMA_2SM_LOAD_MULTICASTENS4_14ComposedLayoutINS4_7SwizzleILi1ELi4ELi3EEENS4_18smem_ptr_flag_bitsILi8EEENSX_INS5_IJNSA_ILi8EEESH_EEENS5_IJSH_SC_EEEEEEEvNS4_8identityENS4_18SM100_TMA_2SM_LOADES1F_vS1G_EENS_8epilogue10collective18CollectiveEpilogueINS1J_23Sm100TmaWarpSpecializedILi4ELi2ELi32ELb0ELb0EEEJNS5_IJNSA_ILi64EEESG_SH_EEENS5_IJNSX_IS1O_SC_EENSX_INS5_IJSH_SB_EEENS5_IJSC_SF_EEEEEEEESJ_SK_SJ_SK_NS1J_6fusion15FusionCallbacksIS1N_NS1V_17LinearCombinationISJ_fSJ_fLNS_15FloatRoundStyleE2EEES1P_S1U_JEEENS4_5SM1004TMEM4LOAD26SM100_TMEM_LOAD_32dp32b32xENS4_13SM90_TMA_LOADES1F_NS4_39AutoVectorizingCopyWithAssumedAlignmentILi128EEENS4_14SM90_TMA_STOREES1F_S27_S27_EEEvvEEEEvNT_6ParamsE)
        .other          _ZN7cutlass13device_kernelINS_4gemm6kernel13GemmUniversalIN4cute5tupleIJiiiiEEENS1_10collective13CollectiveMmaINS1_35MainloopSm100TmaUmmaWarpSpecializedILi33ELi2ELi4ENS5_IJNS4_1CILi2EEESB_NSA_ILi1EEEEEEEENS5_IJNSA_ILi128EEENSA_ILi256EEENSA_ILi32EEEEEENS_12float_e5m2_tENS5_IJlSC_lEEESJ_SK_NS4_8TiledMMAINS4_8MMA_AtomIJNS4_10MMA_TraitsINS4_25SM100_MMA_F8F6F4_2x1SM_SSEJSJ_SJ_fSF_SG_NS4_17integral_constantINS4_4UMMA5MajorELSR_0EEESS_NSP_INSQ_7ScaleInELST_0EEESU_EEEEEENS4_6LayoutINS5_IJSC_SC_SC_EEENS5_IJNSA_ILi0EEESZ_SZ_EEEEENS5_IJNS4_10UnderscoreES12_S12_EEEEENS4_28SM100_TMA_2SM_LOAD_MULTICASTENS4_14ComposedLayoutINS4_7SwizzleILi1ELi4ELi3EEENS4_18smem_ptr_flag_bitsILi8EEENSX_INS5_IJNSA_ILi8EEESH_EEENS5_IJSH_SC_EEEEEEEvNS4_8identityENS4_18SM100_TMA_2SM_LOADES1F_vS1G_EENS_8epilogue10collective18CollectiveEpilogueINS1J_23Sm100TmaWarpSpecializedILi4ELi2ELi32ELb0ELb0EEEJNS5_IJNSA_ILi64EEESG_SH_EEENS5_IJNSX_IS1O_SC_EENSX_INS5_IJSH_SB_EEENS5_IJSC_SF_EEEEEEEESJ_SK_SJ_SK_NS1J_6fusion15FusionCallbacksIS1N_NS1V_17LinearCombinationISJ_fSJ_fLNS_15FloatRoundStyleE2EEES1P_S1U_JEEENS4_5SM1004TMEM4LOAD26SM100_TMEM_LOAD_32dp32b32xENS4_13SM90_TMA_LOADES1F_NS4_39AutoVectorizingCopyWithAssumedAlignmentILi128EEENS4_14SM90_TMA_STOREES1F_S27_S27_EEEvvEEEEvNT_6ParamsE,@"STO_CUDA_ENTRY STV_DEFAULT"
_ZN7cutlass13device_kernelINS_4gemm6kernel13GemmUniversalIN4cute5tupleIJiiiiEEENS1_10collective13CollectiveMmaINS1_35MainloopSm100TmaUmmaWarpSpecializedILi33ELi2ELi4ENS5_IJNS4_1CILi2EEESB_NSA_ILi1EEEEEEEENS5_IJNSA_ILi128EEENSA_ILi256EEENSA_ILi32EEEEEENS_12float_e5m2_tENS5_IJlSC_lEEESJ_SK_NS4_8TiledMMAINS4_8MMA_AtomIJNS4_10MMA_TraitsINS4_25SM100_MMA_F8F6F4_2x1SM_SSEJSJ_SJ_fSF_SG_NS4_17integral_constantINS4_4UMMA5MajorELSR_0EEESS_NSP_INSQ_7ScaleInELST_0EEESU_EEEEEENS4_6LayoutINS5_IJSC_SC_SC_EEENS5_IJNSA_ILi0EEESZ_SZ_EEEEENS5_IJNS4_10UnderscoreES12_S12_EEEEENS4_28SM100_TMA_2SM_LOAD_MULTICASTENS4_14ComposedLayoutINS4_7SwizzleILi1ELi4ELi3EEENS4_18smem_ptr_flag_bitsILi8EEENSX_INS5_IJNSA_ILi8EEESH_EEENS5_IJSH_SC_EEEEEEEvNS4_8identityENS4_18SM100_TMA_2SM_LOADES1F_vS1G_EENS_8epilogue10collective18CollectiveEpilogueINS1J_23Sm100TmaWarpSpecializedILi4ELi2ELi32ELb0ELb0EEEJNS5_IJNSA_ILi64EEESG_SH_EEENS5_IJNSX_IS1O_SC_EENSX_INS5_IJSH_SB_EEENS5_IJSC_SF_EEEEEEEESJ_SK_SJ_SK_NS1J_6fusion15FusionCallbacksIS1N_NS1V_17LinearCombinationISJ_fSJ_fLNS_15FloatRoundStyleE2EEES1P_S1U_JEEENS4_5SM1004TMEM4LOAD26SM100_TMEM_LOAD_32dp32b32xENS4_13SM90_TMA_LOADES1F_NS4_39AutoVectorizingCopyWithAssumedAlignmentILi128EEENS4_14SM90_TMA_STOREES1F_S27_S27_EEEvvEEEEvNT_6ParamsE:
[----:B------:R-:W1:Y:S01]  /*0000*/  LDC R1, c[0x0][0x37c] ;  /* 0x0000df00ff017b82 */ /* 0x000e620000000800 */
[----:B------:R-:W2:Y:S01]  /*0010*/  S2R R97, SR_TID.X ;  /* 0x0000000000617919 */ /* 0x000ea20000002100 */
[----:B------:R-:W3:Y:S06]  /*0020*/  LDCU.64 UR8, c[0x0][0x890] ;  /* 0x00011200ff0877ac */ /* 0x000eec0008000a00 */
[----:B------:R-:W4:Y:S01]  /*0030*/  S2UR UR58, SR_CgaCtaId ;  /* 0x00000000003a79c3 */ /* 0x000f220000008800 */
[----:B------:R-:W-:Y:S02]  /*0040*/  PRMT R86, RZ, 0x7610, R86 ;  /* 0x00007610ff567816 */ /* 0x000fe40000000056 */
[----:B------:R-:W-:Y:S01]  /*0050*/  ELECT P1, URZ, PT ;  /* 0x0000000000ff782f */ /* 0x000fe20003820000 */
[----:B---3--:R-:W-:-:S04]  /*0060*/  UISETP.NE.U32.AND UP0, UPT, UR8, URZ, UPT ;  /* 0x000000ff0800728c */ /* 0x008fc8000bf05070 */
[----:B------:R-:W-:Y:S02]  /*0070*/  UISETP.NE.AND.EX UP0, UPT, UR9, URZ, UPT, UP0 ;  /* 0x000000ff0900728c */ /* 0x000fe4000bf05300 */
[----:B----4-:R-:W-:Y:S02]  /*0080*/  ULOP3.LUT UR27, UR58, 0x1, URZ, 0xc0, !UPT ;  /* 0x000000013a1b7892 */ /* 0x010fe4000f8ec0ff */
[----:B------:R-:W-:Y:S01]  /*0090*/  ULOP3.LUT UR29, UR58, 0x1, URZ, 0x3c, !UPT ;  /* 0x000000013a1d7892 */ /* 0x000fe2000f8e3cff */
[----:B--2---:R-:W-:-:S05]  /*00a0*/  SHF.R.U32.HI R87, RZ, 0x5, R97 ;  /* 0x00000005ff577819 */ /* 0x004fca0000011661 */
[----:B------:R-:W2:Y:S02]  /*00b0*/  SHFL.IDX PT, R0, R87, RZ, 0x1f ;  /* 0x00001fff57007589 */ /* 0x000ea400000e0000 */
[----:B--2---:R-:W-:Y:S01]  /*00c0*/  R2UR UR13, R0 ;  /* 0x00000000000d72ca */ /* 0x004fe200000e0000 */
[----:B-1----:R-:W-:-:S14]  /*00d0*/  BRA.U UP0, `(.L_x_0) ;  /* 0x0000000100307547 */ /* 0x002fdc000b800000 */
[----:B------:R-:W1:Y:S02]  /*00e0*/  LDCU.64 UR4, c[0x0][0x888] ;  /* 0x00011100ff0477ac */ /* 0x000e640008000a00 */
[----:B-1----:R-:W-:-:S04]  /*00f0*/  UISETP.NE.U32.AND UP0, UPT, UR4, URZ, UPT ;  /* 0x000000ff0400728c */ /* 0x002fc8000bf05070 */
[----:B------:R-:W-:-:S09]  /*0100*/  UISETP.NE.AND.EX UP0, UPT, UR5, URZ, UPT, UP0 ;  /* 0x000000ff0500728c */ /* 0x000fd2000bf05300 */
[----:B------:R-:W-:Y:S05]  /*0110*/  BRA.U !UP0, `(.L_x_1) ;  /* 0x0000000108147547 */ /* 0x000fea000b800000 */
[----:B------:R-:W1:Y:S01]  /*0120*/  LDC.64 R2, c[0x0][0x888] ;  /* 0x00022200ff027b82 */ /* 0x000e620000000a00 */
[----:B------:R-:W1:Y:S02]  /*0130*/  LDCU.64 UR4, c[0x0][0x358] ;  /* 0x00006b00ff0477ac */ /* 0x000e640008000a00 */
[----:B-1----:R1:W5:Y:S01]  /*0140*/  LDG.E R41, desc[UR4][R2.64] ;  /* 0x0000000402297981 */ /* 0x002362000c1e1900 */
[----:B------:R-:W-:Y:S01]  /*0150*/  HFMA2 R86, -RZ, RZ, 0, 5.9604644775390625e-08 ;  /* 0x00000001ff567431 */ /* 0x000fe200000001ff */
[----:B------:R-:W-:Y:S05]  /*0160*/  BRA `(.L_x_0) ;  /* 0x00000000000c7947 */ /* 0x000fea0003800000 */
.L_x_1:
[----:B------:R-:W1:Y:S01]  /*0170*/  LDCU UR4, c[0x0][0x880] ;  /* 0x00011000ff0477ac */ /* 0x000e620008000800 */
[----:B------:R-:W-:Y:S01]  /*0180*/  HFMA2 R86, -RZ, RZ, 0, 5.9604644775390625e-08 ;  /* 0x00000001ff567431 */ /* 0x000fe200000001ff */
[----:B-1----:R-:W-:-:S07]  /*0190*/  MOV R41, UR4 ;  /* 0x0000000400297c02 */ /* 0x002fce0008000f00 */
.L_x_0:
[----:B------:R-:W2:Y:S02]  /*01a0*/  LDCU.64 UR4, c[0x0][0x8b0] ;  /* 0x00011600ff0477ac */ /* 0x000ea40008000a00 */
[----:B--2---:R-:W-:-:S04]  /*01b0*/  UISETP.NE.U32.AND UP0, UPT, UR4, URZ, UPT ;  /* 0x000000ff0400728c */ /* 0x004fc8000bf05070 */
[----:B------:R-:W-:-:S09]  /*01c0*/  UISETP.NE.AND.EX UP0, UPT, UR5, URZ, UPT, UP0 ;  /* 0x000000ff0500728c */ /* 0x000fd2000bf05300 */
[----:B------:R-:W-:Y:S05]  /*01d0*/  BRA.U UP0, `(.L_x_2) ;  /* 0x0000000100287547 */ /* 0x000fea000b800000 */
[----:B------:R-:W2:Y:S02]  /*01e0*/  LDCU.64 UR4, c[0x0][0x8a8] ;  /* 0x00011500ff0477ac */ /* 0x000ea40008000a00 */
[----:B--2---:R-:W-:-:S04]  /*01f0*/  UISETP.NE.U32.AND UP0, UPT, UR4, URZ, UPT ;  /* 0x000000ff0400728c */ /* 0x004fc8000bf05070 */
[----:B------:R-:W-:-:S09]  /*0200*/  UISETP.NE.AND.EX UP0, UPT, UR5, URZ, UPT, UP0 ;  /* 0x000000ff0500728c */ /* 0x000fd2000bf05300 */
[----:B------:R-:W-:Y:S05]  /*0210*/  BRA.U !UP0, `(.L_x_3) ;  /* 0x0000000108107547 */ /* 0x000fea000b800000 */
[----:B------:R-:W2:Y:S01]  /*0220*/  LDC.64 R38, c[0x0][0x8a8] ;  /* 0x00022a00ff267b82 */ /* 0x000ea20000000a00 */
[----:B------:R-:W2:Y:S02]  /*0230*/  LDCU.64 UR4, c[0x0][0x358] ;  /* 0x00006b00ff0477ac */ /* 0x000ea40008000a00 */
[----:B--2---:R2:W5:Y:S01]  /*0240*/  LDG.E R38, desc[UR4][R38.64] ;  /* 0x0000000426267981 */ /* 0x004562000c1e1900 */
[----:B------:R-:W-:Y:S05]  /*0250*/  BRA `(.L_x_2) ;  /* 0x0000000000087947 */ /* 0x000fea0003800000 */
.L_x_3:
[----:B------:R-:W2:Y:S02]  /*0260*/  LDCU UR4, c[0x0][0x8a0] ;  /* 0x00011400ff0477ac */ /* 0x000ea40008000800 */
[----:B--2---:R-:W-:Y:S02]  /*0270*/  MOV R38, UR4 ;  /* 0x0000000400267c02 */ /* 0x004fe40008000f00 */
.L_x_2:
[----:B------:R-:W-:Y:S01]  /*0280*/  IMAD.U32 R0, RZ, RZ, UR13 ;  /* 0x0000000dff007e24 */ /* 0x000fe2000f8e00ff */
[----:B------:R-:W-:Y:S04]  /*0290*/  BSSY.RECONVERGENT B0, `(.L_x_4) ;  /* 0x000000c000007945 */ /* 0x000fe80003800200 */
[C---:B------:R-:W-:Y:S02]  /*02a0*/  ISETP.NE.OR P2, PT, R0.reuse, 0x1, !P1 ;  /* 0x000000010000780c */ /* 0x040fe40004f45670 */
[----:B------:R-:W-:-:S11]  /*02b0*/  ISETP.NE.OR P0, PT, R0, 0x3, !P1 ;  /* 0x000000030000780c */ /* 0x000fd60004f05670 */
[----:B------:R-:W-:Y:S05]  /*02c0*/  @P2 BRA `(.L_x_5) ;  /* 0x0000000000202947 */ /* 0x000fea0003800000 */
[----:B------:R-:W3:Y:S02]  /*02d0*/  LDCU.64 UR4, c[0x0][0x348] ;  /* 0x00006900ff0477ac */ /* 0x000ee40008000a00 */
[----:B---3--:R-:W-:Y:S02]  /*02e0*/  UIADD3 UR6, UP1, UPT, UR4, 0x80, URZ ;  /* 0x0000008004067890 */ /* 0x008fe4000ff3e0ff */
[----:B------:R-:W-:Y:S02]  /*02f0*/  UIADD3 UR4, UP0, UPT, UR4, 0x180, URZ ;  /* 0x0000018004047890 */ /* 0x000fe4000ff1e0ff */
[----:B------:R-:W-:Y:S02]  /*0300*/  UIADD3.X UR7, UPT, UPT, URZ, UR5, URZ, UP1, !UPT ;  /* 0x00000005ff077290 */ /* 0x000fe40008ffe4ff */
[----:B------:R-:W-:-:S07]  /*0310*/  UIADD3.X UR5, UPT, UPT, URZ, UR5, URZ, UP0, !UPT ;  /* 0x00000005ff057290 */ /* 0x000fce00087fe4ff */
[----:B------:R3:W-:Y:S02]  /*0320*/  UTMACCTL.PF [UR6] ;  /* 0x00000000060079b9 */ /* 0x0007e40008040000 */
[----:B------:R3:W-:Y:S02]  /*0330*/  UTMACCTL.PF [UR4] ;  /* 0x00000000040079b9 */ /* 0x0007e40008040000 */
[----:B---3--:R-:W-:Y:S01]  /*0340*/  NOP ;  /* 0x0000000000007918 */ /* 0x008fe20000000000 */
.L_x_5:
[----:B------:R-:W-:Y:S05]  /*0350*/  BSYNC.RECONVERGENT B0 ;  /* 0x0000000000007941 */ /* 0x000fea0003800200 */
.L_x_4:
[----:B------:R-:W-:Y:S04]  /*0360*/  BSSY.RECONVERGENT B0, `(.L_x_6) ;  /* 0x000000a000007945 */ /* 0x000fe80003800200 */
        /* <DEDUP_REMOVED lines=9> */
.L_x_7:
[----:B------:R-:W-:Y:S05]  /*0400*/  BSYNC.RECONVERGENT B0 ;  /* 0x0000000000007941 */ /* 0x000fea0003800200 */
.L_x_6:
[----:B------:R-:W3:Y:S01]  /*0410*/  LDCU.64 UR4, c[0x0][0x888] ;  /* 0x00011100ff0477ac */ /* 0x000ee20008000a00 */
[----:B------:R-:W-:Y:S02]  /*0420*/  UISETP.EQ.U32.AND UP1, UPT, UR8, URZ, UPT ;  /* 0x000000ff0800728c */ /* 0x000fe4000bf22070 */
[----:B------:R-:W-:Y:S02]  /*0430*/  UPLOP3.LUT UP3, UPT, UPT, UPT, UPT, 0x80, 0x8 ;  /* 0x000000000008789c */ /* 0x000fe40003f6f070 */
[----:B---3--:R-:W-:-:S04]  /*0440*/  UISETP.NE.U32.AND UP0, UPT, UR4, URZ, UPT ;  /* 0x000000ff0400728c */ /* 0x008fc8000bf05070 */
[----:B------:R-:W-:-:S04]  /*0450*/  UISETP.NE.AND.EX UP0, UPT, UR5, URZ, UPT, UP0 ;  /* 0x000000ff0500728c */ /* 0x000fc8000bf05300 */
[----:B------:R-:W-:-:S04]  /*0460*/  UISETP.EQ.OR.EX UP2, UPT, UR9, URZ, !UP0, UP1 ;  /* 0x000000ff0900728c */ /* 0x000fc8000c742710 */
[----:B------:R-:W-:-:S06]  /*0470*/  UP2UR UR4, UPR, URZ, 0x4 ;  /* 0x00000004ff047883 */ /* 0x000fcc0008000000 */
[----:B------:R-:W-:Y:S01]  /*0480*/  MOV R89, UR4 ;  /* 0x0000000400597c02 */ /* 0x000fe20008000f00 */
[----:B------:R-:W-:Y:S06]  /*0490*/  BRA.U !UP2, `(.L_x_8) ;  /* 0x000000010a207547 */ /* 0x000fec000b800000 */
[----:B------:R-:W-:Y:S01]  /*04a0*/  UISETP.NE.U32.AND UP1, UPT, UR8, URZ, UPT ;  /* 0x000000ff0800728c */ /* 0x000fe2000bf25070 */
[----:B-----5:R-:W-:Y:S01]  /*04b0*/  FSETP.NEU.AND P0, PT, R41, RZ, PT ;  /* 0x000000ff2900720b */ /* 0x020fe20003f0d000 */
[----:B------:R-:W-:Y:S02]  /*04c0*/  USEL UR4, URZ, 0xffffffff, UP0 ;  /* 0xffffffffff047887 */ /* 0x000fe40008000000 */
[----:B------:R-:W-:-:S10]  /*04d0*/  UISETP.NE.AND.EX UP1, UPT, UR9, URZ, UPT, UP1 ;  /* 0x000000ff0900728c */ /* 0x000fd4000bf25310 */
[----:B------:R-:W-:Y:S01]  /*04e0*/  VOTEU.ANY UP0, P0 ;  /* 0x0000000000ff7886 */ /* 0x000fe20000000100 */
[----:B------:R-:W-:-:S04]  /*04f0*/  @!UP1 USEL UR4, URZ, 0xffffffff, UP0 ;  /* 0xffffffffff049887 */ /* 0x000fc80008000000 */
[----:B------:R-:W-:-:S04]  /*0500*/  ULOP3.LUT UR4, UR4, 0x1, URZ, 0xc0, !UPT ;  /* 0x0000000104047892 */ /* 0x000fc8000f8ec0ff */
[----:B------:R-:W-:-:S11]  /*0510*/  UISETP.NE.U32.AND UP3, UPT, UR4, 0x1, UPT ;  /* 0x000000010400788c */ /* 0x000fd6000bf65070 */
.L_x_8:
[----:B------:R-:W3:Y:S01]  /*0520*/  SHFL.IDX PT, R0, R87, RZ, 0x1f ;  /* 0x00001fff57007589 */ /* 0x000ee200000e0000 */
[----:B------:R-:W-:-:S04]  /*0530*/  UISETP.NE.AND UP0, UPT, UR13, 0x2, UPT ;  /* 0x000000020d00788c */ /* 0x000fc8000bf05270 */
[----:B------:R-:W-:Y:S02]  /*0540*/  UISETP.EQ.AND UP1, UPT, UR27, URZ, !UP0 ;  /* 0x000000ff1b00728c */ /* 0x000fe4000c722270 */
[----:B------:R-:W-:-:S04]  /*0550*/  USEL UR53, URZ, 0x1, UP0 ;  /* 0x00000001ff357887 */ /* 0x000fc80008000000 */
[----:B------:R-:W-:Y:S02]  /*0560*/  PLOP3.LUT P3, PT, P1, PT, UP1, 0x80, 0x8 ;  /* 0x000000000008781c */ /* 0x000fe40000f6f018 */
[----:B---3--:R-:W-:-:S13]  /*0570*/  ISETP.NE.AND P0, PT, R0, RZ, PT ;  /* 0x000000ff0000720c */ /* 0x008fda0003f05270 */
[----:B------:R-:W-:Y:S05]  /*0580*/  @P0 BRA `(.L_x_9) ;  /* 0x0000000400480947 */ /* 0x000fea0003800000 */
[----:B------:R-:W-:Y:S01]  /*0590*/  ELECT P0, URZ, PT ;  /* 0x0000000000ff782f */ /* 0x000fe20003800000 */
[----:B------:R-:W-:-:S12]  /*05a0*/  BSSY.RECONVERGENT B0, `(.L_x_9) ;  /* 0x0000050000007945 */ /* 0x000fd80003800200 */
[----:B------:R-:W-:Y:S05]  /*05b0*/  @!P0 BRA `(.L_x_10) ;  /* 0x0000000400388947 */ /* 0x000fea0003800000 */
[----:B------:R-:W-:Y:S01]  /*05c0*/  UMOV UR4, 0x400 ;  /* 0x0000040000047882 */ /* 0x000fe20000000000 */
[----:B------:R-:W-:Y:S01]  /*05d0*/  UMOV UR8, 0x1 ;  /* 0x0000000100087882 */ /* 0x000fe20000000000 */
[----:B------:R-:W-:Y:S01]  /*05e0*/  UMOV UR6, 0x2 ;  /* 0x0000000200067882 */ /* 0x000fe20000000000 */
[----:B------:R-:W-:Y:S02]  /*05f0*/  ULEA UR4, UR58, UR4, 0x18 ;  /* 0x000000043a047291 */ /* 0x000fe4000f8ec0ff */
[----:B------:R-:W-:-:S04]  /*0600*/  UIADD3 UR8, UPT, UPT, -UR8, 0x100000, URZ ;  /* 0x0010000008087890 */ /* 0x000fc8000fffe1ff */
[----:B------:R-:W-:Y:S02]  /*0610*/  USHF.L.U32 UR9, UR8, 0xb, URZ ;  /* 0x0000000b08097899 */ /* 0x000fe400080006ff */
[----:B------:R-:W-:Y:S02]  /*0620*/  USHF.L.U32 UR8, UR8, 0x1, URZ ;  /* 0x0000000108087899 */ /* 0x000fe400080006ff */
[----:B------:R-:W-:-:S04]  /*0630*/  UIADD3 UR6, UPT, UPT, -UR6, 0x100000, URZ ;  /* 0x0010000006067890 */ /* 0x000fc8000fffe1ff */
[----:B------:R-:W-:Y:S02]  /*0640*/  USHF.L.U32 UR7, UR6, 0xb, URZ ;  /* 0x0000000b06077899 */ /* 0x000fe400080006ff */
[----:B------:R-:W-:Y:S01]  /*0650*/  USHF.L.U32 UR6, UR6, 0x1, URZ ;  /* 0x0000000106067899 */ /* 0x000fe200080006ff */
[----:B------:R-:W3:Y:S03]  /*0660*/  FENCE.VIEW.ASYNC.S ;  /* 0x00000000000073c6 */ /* 0x000ee60000000000 */
[----:B---3--:R3:W4:Y:S08]  /*0670*/  SYNCS.EXCH.64 URZ, [UR4], UR8 ;  /* 0x0000000804ff75b2 */ /* 0x0087300008000100 */
[----:B------:R3:W1:Y:S01]  /*0680*/  SYNCS.EXCH.64 URZ, [UR4+0x108], UR6 ;  /* 0x0001080604ff75b2 */ /* 0x0006620008000100 */
        /* <DEDUP_REMOVED lines=63> */
[----:B------:R3:W1:Y:S02]  /*0a80*/  SYNCS.EXCH.64 URZ, [UR4+0x208], UR6 ;  /* 0x0002080604ff75b2 */ /* 0x0006640008000100 */
[----:B---34-:R-:W-:Y:S01]  /*0a90*/  NOP ;  /* 0x0000000000007918 */ /* 0x018fe20000000000 */
.L_x_10:
[----:B------:R-:W-:Y:S05]  /*0aa0*/  BSYNC.RECONVERGENT B0 ;  /* 0x0000000000007941 */ /* 0x000fea0003800200 */
.L_x_9:
[----:B------:R-:W3:Y:S01]  /*0ab0*/  SHFL.IDX PT, R0, R87, RZ, 0x1f ;  /* 0x00001fff57007589 */ /* 0x000ee200000e0000 */
[----:B------:R-:W-:Y:S01]  /*0ac0*/  NOP ;  /* 0x0000000000007918 */ /* 0x000fe20000000000 */
[----:B---3--:R-:W-:-:S13]  /*0ad0*/  ISETP.NE.AND P0, PT, R0, 0x1, PT ;  /* 0x000000010000780c */ /* 0x008fda0003f05270 */
[----:B------:R-:W-:Y:S05]  /*0ae0*/  @P0 BRA `(.L_x_11) ;  /* 0x0000000000540947 */ /* 0x000fea0003800000 */
        /* <DEDUP_REMOVED lines=10> */
[----:B------:R-:W-:Y:S01]  /*0b90*/  ELECT P0, URZ, PT ;  /* 0x0000000000ff782f */ /* 0x000fe20003800000 */
[----:B------:R-:W3:Y:S02]  /*0ba0*/  FENCE.VIEW.ASYNC.S ;  /* 0x00000000000073c6 */ /* 0x000ee40000000000 */
[----:B---3--:R3:W4:Y:S08]  /*0bb0*/  SYNCS.EXCH.64 URZ, [UR4+0x210], UR8 ;  /* 0x0002100804ff75b2 */ /* 0x0087300008000100 */
[----:B------:R3:W1:Y:S01]  /*0bc0*/  SYNCS.EXCH.64 URZ, [UR4+0x230], UR6 ;  /* 0x0002300604ff75b2 */ /* 0x0006620008000100 */
[----:B------:R3:W1:Y:S01]  /*0bd0*/  SYNCS.EXCH.64 URZ, [UR4+0x218], UR8 ;  /* 0x0002180804ff75b2 */ /* 0x0006620008000100 */
[----:B------:R3:W1:Y:S01]  /*0be0*/  SYNCS.EXCH.64 URZ, [UR4+0x238], UR6 ;  /* 0x0002380604ff75b2 */ /* 0x0006620008000100 */
[----:B------:R3:W1:Y:S01]  /*0bf0*/  SYNCS.EXCH.64 URZ, [UR4+0x220], UR8 ;  /* 0x0002200804ff75b2 */ /* 0x0006620008000100 */
[----:B------:R3:W1:Y:S01]  /*0c00*/  SYNCS.EXCH.64 URZ, [UR4+0x240], UR6 ;  /* 0x0002400604ff75b2 */ /* 0x0006620008000100 */
[----:B------:R3:W1:Y:S01]  /*0c10*/  SYNCS.EXCH.64 URZ, [UR4+0x228], UR8 ;  /* 0x0002280804ff75b2 */ /* 0x0006620008000100 */
[----:B------:R3:W1:Y:S01]  /*0c20*/  SYNCS.EXCH.64 URZ, [UR4+0x248], UR6 ;  /* 0x0002480604ff75b2 */ /* 0x0006620008000100 */
[----:B------:R-:W-:Y:S01]  /*0c30*/  NOP ;  /* 0x0000000000007918 */ /* 0x000fe20000000000 */
.L_x_11:
[----:B------:R-:W2:Y:S01]  /*0c40*/  SHFL.IDX PT, R0, R87, RZ, 0x1f ;  /* 0x00001fff57007589 */ /* 0x000ea200000e0000 */
[----:B------:R-:W-:Y:S01]  /*0c50*/  NOP ;  /* 0x0000000000007918 */ /* 0x000fe20000000000 */
[----:B--2---:R-:W-:-:S13]  /*0c60*/  ISETP.NE.AND P0, PT, R0, 0x3, PT ;  /* 0x000000030000780c */ /* 0x004fda0003f05270 */
[----:B------:R-:W-:Y:S05]  /*0c70*/  @P0 BRA `(.L_x_12) ;  /* 0x00000000002c0947 */ /* 0x000fea0003800000 */
[----:B---3--:R-:W-:Y:S01]  /*0c80*/  UMOV UR4, 0x400 ;  /* 0x0000040000047882 */ /* 0x008fe20000000000 */
[----:B------:R-:W-:Y:S01]  /*0c90*/  UMOV UR5, 0x20 ;  /* 0x0000002000057882 */ /* 0x000fe20000000000 */
[----:B------:R-:W-:Y:S02]  /*0ca0*/  ULEA UR6, UR58, UR4, 0x18 ;  /* 0x000000043a067291 */ /* 0x000fe4000f8ec0ff */
[----:B------:R-:W-:-:S04]  /*0cb0*/  UIADD3 UR4, UPT, UPT, -UR5, 0x100000, URZ ;  /* 0x0010000005047890 */ /* 0x000fc8000fffe1ff */
[----:B------:R-:W-:Y:S02]  /*0cc0*/  USHF.L.U32 UR5, UR4, 0xb, URZ ;  /* 0x0000000b04057899 */ /* 0x000fe400080006ff */
[----:B------:R-:W-:Y:S01]  /*0cd0*/  USHF.L.U32 UR4, UR4, 0x1, URZ ;  /* 0x0000000104047899 */ /* 0x000fe200080006ff */
[----:B------:R-:W-:Y:S01]  /*0ce0*/  ELECT P0, URZ, PT ;  /* 0x0000000000ff782f */ /* 0x000fe20003800000 */
[----:B------:R-:W2:Y:S10]  /*0cf0*/  FENCE.VIEW.ASYNC.S ;  /* 0x00000000000073c6 */ /* 0x000eb40000000000 */
[----:B--2---:R2:W3:Y:S01]  /*0d00*/  SYNCS.EXCH.64 URZ, [UR6+0x250], UR4 ;  /* 0x0002500406ff75b2 */ /* 0x0044e20008000100 */
[----:B------:R2:W1:Y:S01]  /*0d10*/  SYNCS.EXCH.64 URZ, [UR6+0x258], UR4 ;  /* 0x0002580406ff75b2 */ /* 0x0004620008000100 */
[----:B------:R-:W-:Y:S01]  /*0d20*/  NOP ;  /* 0x0000000000007918 */ /* 0x000fe20000000000 */
.L_x_12:
[----:B------:R-:W4:Y:S01]  /*0d30*/  SHFL.IDX PT, R0, R87, RZ, 0x1f ;  /* 0x00001fff57007589 */ /* 0x000f2200000e0000 */
[----:B------:R-:W-:Y:S01]  /*0d40*/  NOP ;  /* 0x0000000000007918 */ /* 0x000fe20000000000 */
[----:B----4-:R-:W-:-:S13]  /*0d50*/  ISETP.NE.AND P0, PT, R0, 0x4, PT ;  /* 0x000000040000780c */ /* 0x010fda0003f05270 */
[----:B------:R-:W-:Y:S05]  /*0d60*/  @P0 BRA `(.L_x_13) ;  /* 0x0000000000480947 */ /* 0x000fea0003800000 */
[----:B--23--:R-:W-:Y:S01]  /*0d70*/  UMOV UR4, 0x3a0 ;  /* 0x000003a000047882 */ /* 0x00cfe20000000000 */
[----:B------:R-:W-:Y:S01]  /*0d80*/  UMOV UR6, 0x400 ;  /* 0x0000040000067882 */ /* 0x000fe20000000000 */
[----:B------:R-:W-:Y:S01]  /*0d90*/  USEL UR4, UR4, 0x320, UP3 ;  /* 0x0000032004047887 */ /* 0x000fe20009800000 */
        /* <DEDUP_REMOVED lines=9> */
[----:B------:R-:W2:Y:S02]  /*0e30*/  FENCE.VIEW.ASYNC.S ;  /* 0x00000000000073c6 */ /* 0x000ea40000000000 */
[----:B--2---:R4:W2:Y:S08]  /*0e40*/  SYNCS.EXCH.64 URZ, [UR6+0x260], UR8 ;  /* 0x0002600806ff75b2 */ /* 0x0048b00008000100 */
[----:B------:R4:W3:Y:S01]  /*0e50*/  SYNCS.EXCH.64 URZ, [UR6+0x270], UR4 ;  /* 0x0002700406ff75b2 */ /* 0x0008e20008000100 */
[----:B------:R4:W1:Y:S01]  /*0e60*/  SYNCS.EXCH.64 URZ, [UR6+0x268], UR8 ;  /* 0x0002680806ff75b2 */ /* 0x0008620008000100 */
[----:B------:R4:W1:Y:S02]  /*0e70*/  SYNCS.EXCH.64 URZ, [UR6+0x278], UR4 ;  /* 0x0002780406ff75b2 */ /* 0x0008640008000100 */
[----:B----4-:R-:W-:Y:S01]  /*0e80*/  NOP ;  /* 0x0000000000007918 */ /* 0x010fe20000000000 */
.L_x_13:
[----:B------:R-:W4:Y:S01]  /*0e90*/  SHFL.IDX PT, R0, R87, RZ, 0x1f ;  /* 0x00001fff57007589 */ /* 0x000f2200000e0000 */
[----:B------:R-:W-:Y:S01]  /*0ea0*/  NOP ;  /* 0x0000000000007918 */ /* 0x000fe20000000000 */
[----:B----4-:R-:W-:-:S13]  /*0eb0*/  ISETP.NE.AND P0, PT, R0, 0x5, PT ;  /* 0x000000050000780c */ /* 0x010fda0003f05270 */
[----:B------:R-:W-:Y:S05]  /*0ec0*/  @P0 BRA `(.L_x_14) ;  /* 0x0000000000540947 */ /* 0x000fea0003800000 */
[----:B--23--:R-:W-:Y:S01]  /*0ed0*/  UMOV UR4, 0x400 ;  /* 0x0000040000047882 */ /* 0x00cfe20000000000 */
        /* <DEDUP_REMOVED lines=14> */
[----:B------:R4:W1:Y:S01]  /*0fc0*/  SYNCS.EXCH.64 URZ, [UR4+0x2a8], UR8 ;  /* 0x0002a80804ff75b2 */ /* 0x0008620008000100 */
[----:B------:R4:W1:Y:S01]  /*0fd0*/  SYNCS.EXCH.64 URZ, [UR4+0x290], UR6 ;  /* 0x0002900604ff75b2 */ /* 0x0008620008000100 */
[----:B------:R4:W1:Y:S01]  /*0fe0*/  SYNCS.EXCH.64 URZ, [UR4+0x2b0], UR8 ;  /* 0x0002b00804ff75b2 */ /* 0x0008620008000100 */
[----:B------:R4:W1:Y:S01]  /*0ff0*/  SYNCS.EXCH.64 URZ, [UR4+0x298], UR6 ;  /* 0x0002980604ff75b2 */ /* 0x0008620008000100 */
[----:B------:R4:W1:Y:S02]  /*1000*/  SYNCS.EXCH.64 URZ, [UR4+0x2b8], UR8 ;  /* 0x0002b80804ff75b2 */ /* 0x0008640008000100 */
[----:B----4-:R-:W-:Y:S01]  /*1010*/  NOP ;  /* 0x0000000000007918 */ /* 0x010fe20000000000 */
.L_x_14:
[----:B------:R-:W4:Y:S01]  /*1020*/  SHFL.IDX PT, R0, R87, RZ, 0x1f ;  /* 0x00001fff57007589 */ /* 0x000f2200000e0000 */
[----:B------:R-:W-:Y:S01]  /*1030*/  ISETP.NE.OR P1, PT, RZ, UR13, !P1 ;  /* 0x0000000dff007c0c */ /* 0x000fe2000cf25670 */
[----:B------:R-:W-:Y:S01]  /*1040*/  NOP ;  /* 0x0000000000007918 */ /* 0x000fe20000000000 */
[----:B----4-:R-:W-:-:S13]  /*1050*/  ISETP.NE.AND P0, PT, R0, 0x3, PT ;  /* 0x000000030000780c */ /* 0x010fda0003f05270 */
[----:B------:R-:W-:Y:S05]  /*1060*/  @P0 BRA `(.L_x_15) ;  /* 0x0000000000340947 */ /* 0x000fea0003800000 */
[----:B--23--:R-:W-:Y:S01]  /*1070*/  UMOV UR4, 0x400 ;  /* 0x0000040000047882 */ /* 0x00cfe20000000000 */
[----:B------:R-:W-:Y:S01]  /*1080*/  UMOV UR6, 0x20 ;  /* 0x0000002000067882 */ /* 0x000fe20000000000 */
[----:B------:R-:W-:Y:S02]  /*1090*/  ULEA UR4, UR58, UR4, 0x18 ;  /* 0x000000043a047291 */ /* 0x000fe4000f8ec0ff */
[----:B------:R-:W-:-:S04]  /*10a0*/  UIADD3 UR6, UPT, UPT, -UR6, 0x100000, URZ ;  /* 0x0010000006067890 */ /* 0x000fc8000fffe1ff */
[----:B------:R-:W-:Y:S02]  /*10b0*/  USHF.L.U32 UR7, UR6, 0xb, URZ ;  /* 0x0000000b06077899 */ /* 0x000fe400080006ff */
[----:B------:R-:W-:Y:S01]  /*10c0*/  USHF.L.U32 UR6, UR6, 0x1, URZ ;  /* 0x0000000106067899 */ /* 0x000fe200080006ff */
[----:B------:R-:W-:Y:S01]  /*10d0*/  ELECT P0, URZ, PT ;  /* 0x0000000000ff782f */ /* 0x000fe20003800000 */
[----:B------:R-:W2:Y:S10]  /*10e0*/  FENCE.VIEW.ASYNC.S ;  /* 0x00000000000073c6 */ /* 0x000eb40000000000 */
[----:B--2---:R4:W2:Y:S01]  /*10f0*/  SYNCS.EXCH.64 URZ, [UR4+0x2c0], UR6 ;  /* 0x0002c00604ff75b2 */ /* 0x0048a20008000100 */
[----:B------:R4:W3:Y:S01]  /*1100*/  SYNCS.EXCH.64 URZ, [UR4+0x2d0], UR6 ;  /* 0x0002d00604ff75b2 */ /* 0x0008e20008000100 */
[----:B------:R4:W1:Y:S01]  /*1110*/  SYNCS.EXCH.64 URZ, [UR4+0x2c8], UR6 ;  /* 0x0002c80604ff75b2 */ /* 0x0008620008000100 */
[----:B------:R4:W1:Y:S02]  /*1120*/  SYNCS.EXCH.64 URZ, [UR4+0x2d8], UR6 ;  /* 0x0002d80604ff75b2 */ /* 0x0008640008000100 */
[----:B----4-:R-:W-:Y:S01]  /*1130*/  NOP ;  /* 0x0000000000007918 */ /* 0x010fe20000000000 */
.L_x_15:
[----:B------:R-:W-:Y:S01]  /*1140*/  VOTEU.ALL UP0, P1 ;  /* 0x0000000000ff7886 */ /* 0x000fe20000800000 */
[----:B--23--:R-:W-:Y:S01]  /*1150*/  UMOV UR4, 0x20 ;  /* 0x0000002000047882 */ /* 0x00cfe20000000000 */
[----:B------:R-:W2:Y:S01]  /*1160*/  LDCU UR7, c[0x0][0x36c] ;  /* 0x00006d80ff0777ac */ /* 0x000ea20008000800 */
[----:B------:R-:W-:Y:S01]  /*1170*/  NOP ;  /* 0x0000000000007918 */ /* 0x000fe20000000000 */
[----:B------:R-:W-:Y:S01]  /*1180*/  LOP3.LUT R0, R97, 0x1f, RZ, 0xc0, !PT ;  /* 0x0000001f61007812 */ /* 0x000fe200078ec0ff */
[----:B------:R-:W-:Y:S01]  /*1190*/  @!UP0 UMOV UR6, 0x400 ;  /* 0x0000040000068882 */ /* 0x000fe20000000000 */
[----:B------:R-:W-:-:S04]  /*11a0*/  @!UP0 UIADD3 UR4, UPT, UPT, -UR4, 0x100000, URZ ;  /* 0x0010000004048890 */ /* 0x000fc8000fffe1ff */
[----:B------:R-:W-:Y:S02]  /*11b0*/  @!UP0 USHF.L.U32 UR5, UR4, 0xb, URZ ;  /* 0x0000000b04058899 */ /* 0x000fe400080006ff */
[----:B------:R-:W-:Y:S02]  /*11c0*/  @!UP0 USHF.L.U32 UR4, UR4, 0x1, URZ ;  /* 0x0000000104048899 */ /* 0x000fe400080006ff */
[----:B------:R-:W-:Y:S01]  /*11d0*/  @!UP0 ULEA UR6, UR58, UR6, 0x18 ;  /* 0x000000063a068291 */ /* 0x000fe2000f8ec0ff */
[----:B------:R-:W-:Y:S01]  /*11e0*/  VOTEU.ALL UP0, P1 ;  /* 0x0000000000ff7886 */ /* 0x000fe20000800000 */
[----:B------:R-:W-:Y:S02]  /*11f0*/  UISETP.NE.AND UP4, UPT, UR13, URZ, UPT ;  /* 0x000000ff0d00728c */ /* 0x000fe4000bf85270 */
[----:B--2---:R-:W-:Y:S01]  /*1200*/  UISETP.EQ.U32.AND UP5, UPT, UR7, 0x1, UPT ;  /* 0x000000010700788c */ /* 0x004fe2000bfa2070 */
[----:B------:R-:W2:Y:S07]  /*1210*/  FENCE.VIEW.ASYNC.S ;  /* 0x00000000000073c6 */ /* 0x000eae0000000000 */
[----:B--2---:R2:W3:Y:S01]  /*1220*/  @!UP0 SYNCS.EXCH.64 URZ, [UR6+0x2e0], UR4 ;  /* 0x0002e00406ff85b2 */ /* 0x0044e20008000100 */
[----:B------:R-:W-:Y:S05]  /*1230*/  BRA.U !UP5, `(.L_x_16) ;  /* 0x000000010d087547 */ /* 0x000fea000b800000 */
[----:B-1-3--:R-:W-:Y:S01]  /*1240*/  UCGABAR_ARV ;  /* 0x00000000000079c7 */ /* 0x00afe20008000000 */
[----:B------:R-:W-:Y:S05]  /*1250*/  BRA `(.L_x_17) ;  /* 0x0000000000047947 */ /* 0x000fea0003800000 */
.L_x_16:
[----:B-1-3--:R-:W-:Y:S01]  /*1260*/  NOP ;  /* 0x0000000000007918 */ /* 0x00afe20000000000 */
.L_x_17:
[----:B------:R-:W1:Y:S01]  /*1270*/  S2UR UR19, SR_CTAID.X ;  /* 0x00000000001379c3 */ /* 0x000e620000002500 */
[----:B------:R-:W-:-:S05]  /*1280*/  CS2R.32 R88, SR_CgaSize ;  /* 0x0000000000587805 */ /* 0x000fca0000008a00 */
[----:B------:R-:W-:-:S05]  /*1290*/  IMAD R88, R88, -0xa0, RZ ;  /* 0xffffff6058587824 */ /* 0x000fca00078e02ff */
[----:B--2---:R-:W-:-:S14]  /*12a0*/  R2UR UR5, R88 ;  /* 0x00000000580572ca */ /* 0x004fdc00000e0000 */
[----:B------:R-:W2:Y:S01]  /*12b0*/  LDCU UR5, c[0x0][UR5+0x2b0] ;  /* 0x00005600050577ac */ /* 0x000ea20008000800 */
[----:B------:R-:W-:-:S05]  /*12c0*/  CS2R.32 R88, SR_CgaSize ;  /* 0x0000000000587805 */ /* 0x000fca0000008a00 */
[----:B------:R-:W-:-:S05]  /*12d0*/  IMAD R88, R88, -0xa0, RZ ;  /* 0xffffff6058587824 */ /* 0x000fca00078e02ff */
[----:B------:R-:W-:-:S14]  /*12e0*/  R2UR UR4, R88 ;  /* 0x00000000580472ca */ /* 0x000fdc00000e0000 */
[----:B------:R-:W3:Y:S01]  /*12f0*/  LDCU UR4, c[0x0][UR4+0x2b4] ;  /* 0x00005680040477ac */ /* 0x000ee20008000800 */
[----:B------:R-:W4:Y:S01]  /*1300*/  S2UR UR7, SR_CTAID.Y ;  /* 0x00000000000779c3 */ /* 0x000f220000002600 */
[----:B------:R-:W-:-:S05]  /*1310*/  CS2R.32 R88, SR_CgaSize ;  /* 0x0000000000587805 */ /* 0x000fca0000008a00 */
[----:B------:R-:W-:-:S05]  /*1320*/  IMAD R88, R88, -0xa0, RZ ;  /* 0xffffff6058587824 */ /* 0x000fca00078e02ff */
[----:B------:R-:W-:-:S14]  /*1330*/  R2UR UR8, R88 ;  /* 0x00000000580872ca */ /* 0x000fdc00000e0000 */
[----:B------:R-:W3:Y:S01]  /*1340*/  LDCU UR8, c[0x0][UR8+0x2a0] ;  /* 0x00005400080877ac */ /* 0x000ee20008000800 */
[----:B------:R-:W-:Y:S01]  /*1350*/  UISETP.GT.U32.AND UP0, UPT, UR27, 0xffff, UPT ;  /* 0x0000ffff1b00788c */ /* 0x000fe2000bf04070 */
[----:B------:R-:W3:Y:S01]  /*1360*/  LDCU UR18, c[0x0][0xb24] ;  /* 0x00016480ff1277ac */ /* 0x000ee20008000800 */
[----:B------:R-:W1:Y:S01]  /*1370*/  S2UR UR36, SR_CTAID.Z ;  /* 0x00000000002479c3 */ /* 0x000e620000002700 */
[----:B------:R-:W-:-:S05]  /*1380*/  CS2R.32 R88, SR_CgaSize ;  /* 0x0000000000587805 */ /* 0x000fca0000008a00 */
[----:B------:R-:W-:-:S05]  /*1390*/  IMAD R88, R88, -0xa0, RZ ;  /* 0xffffff6058587824 */ /* 0x000fca00078e02ff */
[----:B------:R-:W-:-:S14]  /*13a0*/  R2UR UR59, R88 ;  /* 0x00000000583b72ca */ /* 0x000fdc00000e0000 */
[----:B------:R-:W3:Y:S01]  /*13b0*/  LDCU UR59, c[0x0][UR59+0x2a4] ;  /* 0x000054803b3b77ac */ /* 0x000ee20008000800 */
[----:B------:R-:W-:Y:S01]  /*13c0*/  USHF.L.U32 UR28, UR58, 0x9, URZ ;  /* 0x000000093a1c7899 */ /* 0x000fe200080006ff */
[----:B-1----:R-:W-:Y:S01]  /*13d0*/  I2FP.F32.U32 R3, UR19 ;  /* 0x0000001300037c45 */ /* 0x002fe20008201000 */
[----:B------:R-:W-:Y:S01]  /*13e0*/  UMOV UR30, 0x5 ;  /* 0x00000005001e7882 */ /* 0x000fe20000000000 */
[----:B------:R-:W1:Y:S03]  /*13f0*/  LDCU UR45, c[0x0][0xb24] ;  /* 0x00016480ff2d77ac */ /* 0x000e660008000800 */
[----:B--2---:R-:W-:Y:S01]  /*1400*/  FMUL R3, R3, UR5 ;  /* 0x0000000503037c20 */ /* 0x004fe20008400000 */
[----:B------:R-:W-:Y:S01]  /*1410*/  USEL UR5, UR27, 0xffff, !UP0 ;  /* 0x0000ffff1b057887 */ /* 0x000fe2000c000000 */
[----:B----4-:R-:W-:Y:S01]  /*1420*/  I2FP.F32.U32 R2, UR7 ;  /* 0x0000000700027c45 */ /* 0x010fe20008201000 */
[----:B------:R-:W2:Y:S03]  /*1430*/  LDCU UR26, c[0x0][0xb30] ;  /* 0x00016600ff1a77ac */ /* 0x000ea60008000800 */
[----:B------:R-:W4:Y:S01]  /*1440*/  F2I.U32.TRUNC.NTZ R3, R3 ;  /* 0x0000000300037305 */ /* 0x000f22000020f000 */
[----:B---3--:R-:W-:Y:S01]  /*1450*/  FMUL R2, R2, UR4 ;  /* 0x0000000402027c20 */ /* 0x008fe20008400000 */
[----:B------:R-:W-:-:S02]  /*1460*/  ULOP3.LUT UR24, UR5, 0xffff, URZ, 0xc0, !UPT ;  /* 0x0000ffff05187892 */ /* 0x000fc4000f8ec0ff */
[----:B------:R-:W-:Y:S01]  /*1470*/  UISETP.GE.AND UP2, UPT, UR18, 0x1, UPT ;  /* 0x000000011200788c */ /* 0x000fe2000bf46270 */
[----:B------:R-:W-:-:S03]  /*1480*/  UMOV UR32, UR7 ;  /* 0x0000000700207c82 */ /* 0x000fc60008000000 */
[----:B------:R-:W3:Y:S01]  /*1490*/  F2I.U32.TRUNC.NTZ R2, R2 ;  /* 0x0000000200027305 */ /* 0x000ee2000020f000 */
[----:B------:R-:W-:Y:S01]  /*14a0*/  UMOV UR20, UR19 ;  /* 0x0000001300147c82 */ /* 0x000fe20008000000 */
[----:B----4-:R-:W-:Y:S02]  /*14b0*/  R2UR UR4, R3 ;  /* 0x00000000030472ca */ /* 0x010fe400000e0000 */
[----:B------:R-:W-:Y:S02]  /*14c0*/  PRMT R3, RZ, 0x7610, R3 ;  /* 0x00007610ff037816 */ /* 0x000fe40000000003 */
[----:B---3--:R-:W-:Y:S02]  /*14d0*/  R2UR UR6, R2 ;  /* 0x00000000020672ca */ /* 0x008fe400000e0000 */
[----:B------:R-:W-:-:S07]  /*14e0*/  PRMT R2, RZ, 0x7610, R2 ;  /* 0x00007610ff027816 */ /* 0x000fce0000000002 */
[----:B------:R-:W-:-:S04]  /*14f0*/  UIADD3 UR5, UPT, UPT, -UR4, URZ, URZ ;  /* 0x000000ff04057290 */ /* 0x000fc8000fffe1ff */
[----:B------:R-:W-:Y:S02]  /*1500*/  UIMAD UR5, UR8, UR5, UR19 ;  /* 0x00000005080572a4 */ /* 0x000fe4000f8e0213 */
[----:B------:R-:W-:-:S04]  /*1510*/  UIADD3 UR4, UPT, UPT, -UR6, URZ, URZ ;  /* 0x000000ff06047290 */ /* 0x000fc8000fffe1ff */
[----:B------:R-:W-:Y:S01]  /*1520*/  IMAD.U32 R88, RZ, RZ, UR5 ;  /* 0x00000005ff587e24 */ /* 0x000fe2000f8e00ff */
[----:B------:R-:W-:Y:S01]  /*1530*/  UIMAD UR59, UR59, UR4, UR7 ;  /* 0x000000043b3b72a4 */ /* 0x000fe2000f8e0207 */
[----:B-12---:R-:W-:Y:S11]  /*1540*/  BRA.U UP4, `(.L_x_18) ;  /* 0x0000000104407547 */ /* 0x006ff6000b800000 */
[----:B------:R-:W-:-:S13]  /*1550*/  R2UR UR4, R88 ;  /* 0x00000000580472ca */ /* 0x000fda00000e0000 */
[----:B------:R-:W-:Y:S02]  /*1560*/  UISETP.GT.U32.AND UP0, UPT, UR4, 0x1, UPT ;  /* 0x000000010400788c */ /* 0x000fe4000bf04070 */
[----:B------:R-:W-:Y:S02]  /*1570*/  ULOP3.LUT UR4, UR4, 0xfffffffe, URZ, 0xc0, !UPT ;  /* 0xfffffffe04047892 */ /* 0x000fe4000f8ec0ff */
[----:B------:R-:W-:Y:S02]  /*1580*/  UISETP.NE.AND UP1, UPT, UR59, URZ, UP0 ;  /* 0x000000ff3b00728c */ /* 0x000fe40008725270 */
[----:B------:R-:W-:Y:S02]  /*1590*/  UISETP.NE.AND UP0, UPT, UR59, 0x1, UP0 ;  /* 0x000000013b00788c */ /* 0x000fe40008705270 */
[----:B------:R-:W-:Y:S02]  /*15a0*/  USEL UR7, URZ, 0x1, UP1 ;  /* 0x00000001ff077887 */ /* 0x000fe40008800000 */
[----:B------:R-:W-:-:S02]  /*15b0*/  USEL UR6, URZ, 0x4, UP0 ;  /* 0x00000004ff067887 */ /* 0x000fc40008000000 */
[----:B------:R-:W-:Y:S02]  /*15c0*/  USEL UR5, URZ, 0x2, UP1 ;  /* 0x00000002ff057887 */ /* 0x000fe40008800000 */
[----:B------:R-:W-:Y:S02]  /*15d0*/  ULEA UR4, UR59, UR4, 0x1 ;  /* 0x000000043b047291 */ /* 0x000fe4000f8e08ff */
[----:B------:R-:W-:Y:S02]  /*15e0*/  USEL UR8, URZ, 0x8, UP0 ;  /* 0x00000008ff087887 */ /* 0x000fe40008000000 */
[----:B------:R-:W-:-:S03]  /*15f0*/  UIADD3 UR5, UPT, UPT, UR5, UR6, UR7 ;  /* 0x0000000605057290 */ /* 0x000fc6000fffe007 */
[----:B------:R-:W-:Y:S01]  /*1600*/  UMOV UR6, 0x3 ;  /* 0x0000000300067882 */ /* 0x000fe20000000000 */
[----:B------:R-:W-:Y:S02]  /*1610*/  UIADD3 UR5, UPT, UPT, UR5, UR8, URZ ;  /* 0x0000000805057290 */ /* 0x000fe4000fffe0ff */
[----:B------:R-:W-:-:S04]  /*1620*/  USHF.L.U32 UR4, UR6, UR4, URZ ;  /* 0x0000000406047299 */ /* 0x000fc800080006ff */
[----:B------:R-:W-:Y:S02]  /*1630*/  MOV R3, UR5 ;  /* 0x0000000500037c02 */ /* 0x000fe40008000f00 */
[----:B------:R-:W-:Y:S02]  /*1640*/  IMAD.U32 R2, RZ, RZ, UR4 ;  /* 0x00000004ff027e24 */ /* 0x000fe4000f8e00ff */
.L_x_18:
[----:B------:R-:W-:Y:S05]  /*1650*/  BRA.U !UP2, `(.L_x_19) ;  /* 0x000000010ad07547 */ /* 0x000fea000b800000 */
[----:B------:R-:W1:Y:S01]  /*1660*/  LDCU.128 UR20, c[0x0][0xb10] ;  /* 0x00016200ff1477ac */ /* 0x000e620008000c00 */
[----:B------:R-:W2:Y:S01]  /*1670*/  LDCU UR12, c[0x0][0x370] ;  /* 0x00006e00ff0c77ac */ /* 0x000ea20008000800 */
[----:B------:R-:W3:Y:S01]  /*1680*/  LDCU UR5, c[0x0][0x374] ;  /* 0x00006e80ff0577ac */ /* 0x000ee20008000800 */
[----:B------:R-:W4:Y:S01]  /*1690*/  LDCU UR25, c[0x0][0xb0c] ;  /* 0x00016180ff1977ac */ /* 0x000f220008000800 */
[----:B------:R-:W4:Y:S01]  /*16a0*/  LDCU UR4, c[0x0][0xb20] ;  /* 0x00016400ff0477ac */ /* 0x000f220008000800 */
[----:B------:R-:W4:Y:S01]  /*16b0*/  LDCU.64 UR16, c[0x0][0xb28] ;  /* 0x00016500ff1077ac */ /* 0x000f220008000a00 */
[----:B-1----:R-:W-:Y:S02]  /*16c0*/  UISETP.NE.AND UP0, UPT, UR22, 0x1, UPT ;  /* 0x000000011600788c */ /* 0x002fe4000bf05270 */
[----:B---3--:R-:W-:Y:S02]  /*16d0*/  UIMAD.WIDE.U32 UR6, UR5, UR23, URZ ;  /* 0x00000017050672a5 */ /* 0x008fe4000f8e00ff */
[----:B--2---:R-:W-:-:S02]  /*16e0*/  UIMAD.WIDE.U32 UR8, UR12, UR20, URZ ;  /* 0x000000140c0872a5 */ /* 0x004fc4000f8e00ff */
[----:B----4-:R-:W-:Y:S02]  /*16f0*/  UISETP.NE.AND UP1, UPT, UR25, 0x1, UPT ;  /* 0x000000011900788c */ /* 0x010fe4000bf25270 */
[----:B------:R-:W-:Y:S01]  /*1700*/  UISETP.NE.AND UP2, UPT, UR18, 0x1, UPT ;  /* 0x000000011200788c */ /* 0x000fe2000bf45270 */
[----:B------:R-:W-:Y:S02]  /*1710*/  UMOV UR6, UR7 ;  /* 0x0000000700067c82 */ /* 0x000fe40008000000 */
[----:B------:R-:W-:Y:S01]  /*1720*/  UMOV UR8, UR9 ;  /* 0x0000000900087c82 */ /* 0x000fe20008000000 */
[----:B------:R-:W-:Y:S02]  /*1730*/  @UP0 USHF.R.U32.HI UR5, URZ, UR4, UR6 ;  /* 0x00000004ff050299 */ /* 0x000fe40008011606 */
[----:B------:R-:W-:Y:S02]  /*1740*/  UIMAD.WIDE.U32 UR14, UR32, UR23, URZ ;  /* 0x00000017200e72a5 */ /* 0x000fe4000f8e00ff */
[----:B------:R-:W-:-:S02]  /*1750*/  UIMAD.WIDE.U32 UR6, UR5, UR16, URZ ;  /* 0x00000010050672a5 */ /* 0x000fc4000f8e00ff */
[----:B------:R-:W-:Y:S02]  /*1760*/  @UP1 USHF.R.U32.HI UR12, URZ, UR21, UR8 ;  /* 0x00000015ff0c1299 */ /* 0x000fe40008011608 */
[----:B------:R-:W-:Y:S02]  /*1770*/  UIMAD.WIDE.U32 UR10, UR19, UR20, URZ ;  /* 0x00000014130a72a5 */ /* 0x000fe4000f8e00ff */
[----:B------:R-:W-:Y:S01]  /*1780*/  UIMAD.WIDE.U32 UR8, UR12, UR16, URZ ;  /* 0x000000100c0872a5 */ /* 0x000fe2000f8e00ff */
[----:B------:R-:W-:Y:S01]  /*1790*/  UMOV UR14, UR15 ;  /* 0x0000000f000e7c82 */ /* 0x000fe20008000000 */
[----:B------:R-:W-:Y:S01]  /*17a0*/  UMOV UR6, UR7 ;  /* 0x0000000700067c82 */ /* 0x000fe20008000000 */
[----:B------:R-:W-:Y:S02]  /*17b0*/  USHF.R.U32.HI UR14, URZ, UR4, UR14 ;  /* 0x00000004ff0e7299 */ /* 0x000fe4000801160e */
[----:B------:R-:W-:Y:S01]  /*17c0*/  @UP2 USHF.R.U32.HI UR5, URZ, UR17, UR6 ;  /* 0x00000011ff052299 */ /* 0x000fe20008011606 */
[----:B------:R-:W-:-:S02]  /*17d0*/  UMOV UR10, UR11 ;  /* 0x0000000b000a7c82 */ /* 0x000fc40008000000 */
[----:B------:R-:W-:Y:S01]  /*17e0*/  UMOV UR6, UR9 ;  /* 0x0000000900067c82 */ /* 0x000fe20008000000 */
[----:B------:R-:W-:Y:S02]  /*17f0*/  USHF.R.U32.HI UR10, URZ, UR21, UR10 ;  /* 0x00000015ff0a7299 */ /* 0x000fe4000801160a */
[----:B------:R-:W-:Y:S02]  /*1800*/  @UP2 USHF.R.U32.HI UR12, URZ, UR17, UR6 ;  /* 0x00000011ff0c2299 */ /* 0x000fe40008011606 */
[----:B------:R-:W-:Y:S02]  /*1810*/  USEL UR4, UR32, UR14, !UP0 ;  /* 0x0000000e20047287 */ /* 0x000fe4000c000000 */
[----:B------:R-:W-:Y:S02]  /*1820*/  UIMAD UR6, UR5, UR18, URZ ;  /* 0x00000012050672a4 */ /* 0x000fe4000f8e02ff */
[----:B------:R-:W-:Y:S02]  /*1830*/  USEL UR5, UR19, UR10, !UP1 ;  /* 0x0000000a13057287 */ /* 0x000fe4000c800000 */
[----:B------:R-:W-:-:S02]  /*1840*/  UIMAD UR8, UR12, UR18, URZ ;  /* 0x000000120c0872a4 */ /* 0x000fc4000f8e02ff */
[----:B------:R-:W-:Y:S02]  /*1850*/  UISETP.GE.AND UP0, UPT, UR4, UR6, UPT ;  /* 0x000000060400728c */ /* 0x000fe4000bf06270 */
[----:B------:R-:W-:Y:S02]  /*1860*/  UIMAD.WIDE.U32 UR6, UR4, UR16, URZ ;  /* 0x00000010040672a5 */ /* 0x000fe4000f8e00ff */
[----:B------:R-:W-:Y:S02]  /*1870*/  UISETP.GE.OR UP0, UPT, UR5, UR8, UP0 ;  /* 0x000000080500728c */ /* 0x000fe40008706670 */
[----:B------:R-:W-:Y:S02]  /*1880*/  UIMAD.WIDE.U32 UR8, UR5, UR16, URZ ;  /* 0x00000010050872a5 */ /* 0x000fe4000f8e00ff */
[----:B------:R-:W-:Y:S02]  /*1890*/  USHF.R.U32.HI UR7, URZ, UR17, UR7 ;  /* 0x00000011ff077299 */ /* 0x000fe40008011607 */
[----:B------:R-:W-:-:S02]  /*18a0*/  UIADD3 UR10, UPT, UPT, -UR4, URZ, URZ ;  /* 0x000000ff040a7290 */ /* 0x000fc4000fffe1ff */
[----:B------:R-:W-:Y:S02]  /*18b0*/  USEL UR7, UR4, UR7, !UP2 ;  /* 0x0000000704077287 */ /* 0x000fe4000d000000 */
[----:B------:R-:W-:Y:S01]  /*18c0*/  UIADD3 UR20, UPT, UPT, -UR5, URZ, URZ ;  /* 0x000000ff05147290 */ /* 0x000fe2000fffe1ff */
[----:B------:R-:W-:Y:S01]  /*18d0*/  @!UP0 UMOV UR6, UR9 ;  /* 0x0000000900068c82 */ /* 0x000fe20008000000 */
[----:B------:R-:W-:Y:S02]  /*18e0*/  UIADD3 UR8, UPT, UPT, -UR7, URZ, URZ ;  /* 0x000000ff07087290 */ /* 0x000fe4000fffe1ff */
[----:B------:R-:W-:Y:S02]  /*18f0*/  @!UP0 USHF.R.U32.HI UR6, URZ, UR17, UR6 ;  /* 0x00000011ff068299 */ /* 0x000fe40008011606 */
[----:B------:R-:W-:Y:S02]  /*1900*/  UIMAD UR8, UR18, UR8, UR4 ;  /* 0x00000008120872a4 */ /* 0x000fe4000f8e0204 */
[----:B------:R-:W-:-:S02]  /*1910*/  @!UP0 USEL UR6, UR5, UR6, !UP2 ;  /* 0x0000000605068287 */ /* 0x000fc4000d000000 */
[----:B------:R-:W-:Y:S02]  /*1920*/  UIMAD UR32, UR22, UR10, UR32 ;  /* 0x0000000a162072a4 */ /* 0x000fe4000f8e0220 */
[----:B------:R-:W-:Y:S02]  /*1930*/  @!UP0 UIADD3 UR7, UPT, UPT, UR7, -UR6, URZ ;  /* 0x8000000607078290 */ /* 0x000fe4000fffe0ff */
[----:B------:R-:W-:Y:S02]  /*1940*/  @!UP0 UIMAD UR6, UR8, UR12, UR6 ;  /* 0x0000000c080682a4 */ /* 0x000fe4000f8e0206 */
[----:B------:R-:W-:Y:S02]  /*1950*/  @!UP0 UIMAD UR4, UR7, UR18, UR5 ;  /* 0x00000012070482a4 */ /* 0x000fe4000f8e0205 */
[----:B------:R-:W-:Y:S02]  /*1960*/  UIMAD UR20, UR25, UR20, UR19 ;  /* 0x00000014191472a4 */ /* 0x000fe4000f8e0213 */
[----:B------:R-:W-:Y:S01]  /*1970*/  UIMAD UR32, UR4, UR22, UR32 ;  /* 0x00000016042072a4 */ /* 0x000fe2000f8e0220 */
[----:B------:R-:W-:-:S02]  /*1980*/  @!UP0 UMOV UR5, UR6 ;  /* 0x0000000600058c82 */ /* 0x000fc40008000000 */
[----:B------:R-:W-:-:S12]  /*1990*/  UIMAD UR20, UR5, UR25, UR20 ;  /* 0x00000019051472a4 */ /* 0x000fd8000f8e0214 */
.L_x_19:
[----:B------:R-:W-:Y:S02]  /*19a0*/  UISETP.NE.AND UP1, UPT, UR26, 0x1, UPT ;  /* 0x000000011a00788c */ /* 0x000fe4000bf25270 */
[----:B------:R-:W-:Y:S02]  /*19b0*/  UISETP.NE.AND UP0, UPT, UR13, 0x2, UPT ;  /* 0x000000020d00788c */ /* 0x000fe4000bf05270 */
[----:B------:R-:W-:Y:S02]  /*19c0*/  ULOP3.LUT UR28, UR28, 0x400, URZ, 0xc0, !UPT ;  /* 0x000004001c1c7892 */ /* 0x000fe4000f8ec0ff */
[----:B------:R-:W-:-:S03]  /*19d0*/  USHF.L.U32 UR24, UR30, UR24, URZ ;  /* 0x000000181e187299 */ /* 0x000fc600080006ff */
[----:B------:R-:W-:Y:S09]  /*19e0*/  BRA.U UP1, `(.L_x_20) ;  /* 0x0000000101447547 */ /* 0x000ff2000b800000 */
[----:B------:R-:W1:Y:S01]  /*19f0*/  LDCU.128 UR8, c[0x0][0xb10] ;  /* 0x00016200ff0877ac */ /* 0x000e620008000c00 */
[----:B------:R-:W2:Y:S01]  /*1a00*/  LDCU UR12, c[0x0][0xb0c] ;  /* 0x00016180ff0c77ac */ /* 0x000ea20008000800 */
[----:B------:R-:W3:Y:S01]  /*1a10*/  LDCU UR14, c[0x0][0xb20] ;  /* 0x00016400ff0e77ac */ /* 0x000ee20008000800 */
[----:B-1----:R-:W-:Y:S02]  /*1a20*/  UIMAD.WIDE.U32 UR6, UR20, UR8, URZ ;  /* 0x00000008140672a5 */ /* 0x002fe4000f8e00ff */
[----:B------:R-:W-:Y:S02]  /*1a30*/  UIMAD.WIDE.U32 UR4, UR32, UR11, URZ ;  /* 0x0000000b200472a5 */ /* 0x000fe4000f8e00ff */
[----:B--2---:R-:W-:Y:S02]  /*1a40*/  UISETP.NE.AND UP2, UPT, UR12, 0x1, UPT ;  /* 0x000000010c00788c */ /* 0x004fe4000bf45270 */
[----:B------:R-:W-:Y:S01]  /*1a50*/  UISETP.NE.AND UP1, UPT, UR10, 0x1, UPT ;  /* 0x000000010a00788c */ /* 0x000fe2000bf25270 */
[----:B------:R-:W-:-:S02]  /*1a60*/  UMOV UR6, UR7 ;  /* 0x0000000700067c82 */ /* 0x000fc40008000000 */
[----:B------:R-:W-:Y:S01]  /*1a70*/  UMOV UR4, UR5 ;  /* 0x0000000500047c82 */ /* 0x000fe20008000000 */
[----:B------:R-:W-:Y:S02]  /*1a80*/  USHF.R.U32.HI UR6, URZ, UR9, UR6 ;  /* 0x00000009ff067299 */ /* 0x000fe40008011606 */
[----:B---3--:R-:W-:Y:S02]  /*1a90*/  USHF.R.U32.HI UR4, URZ, UR14, UR4 ;  /* 0x0000000eff047299 */ /* 0x008fe40008011604 */
[----:B------:R-:W-:Y:S02]  /*1aa0*/  USEL UR5, UR20, UR6, !UP2 ;  /* 0x0000000614057287 */ /* 0x000fe4000d000000 */
[----:B------:R-:W-:-:S04]  /*1ab0*/  USEL UR4, UR32, UR4, !UP1 ;  /* 0x0000000420047287 */ /* 0x000fc8000c800000 */
[----:B------:R-:W-:Y:S02]  /*1ac0*/  UIADD3 UR6, UPT, UPT, -UR4, UR5, URZ ;  /* 0x0000000504067290 */ /* 0x000fe4000fffe1ff */
[----:B------:R-:W-:Y:S02]  /*1ad0*/  UIADD3 UR4, UPT, UPT, UR4, -UR5, URZ ;  /* 0x8000000504047290 */ /* 0x000fe4000fffe0ff */
[----:B------:R-:W-:Y:S02]  /*1ae0*/  UIMAD UR32, UR6, UR10, UR32 ;  /* 0x0000000a062072a4 */ /* 0x000fe4000f8e0220 */
[----:B------:R-:W-:-:S12]  /*1af0*/  UIMAD UR20, UR4, UR12, UR20 ;  /* 0x0000000c041472a4 */ /* 0x000fd8000f8e0214 */
.L_x_20:
[----:B------:R-:W-:Y:S05]  /*1b00*/  BRA.U !UP5, `(.L_x_21) ;  /* 0x000000010d0c7547 */ /* 0x000fea000b800000 */
[----:B------:R-:W-:Y:S01]  /*1b10*/  UCGABAR_WAIT ;  /* 0x0000000000007dc7 */ /* 0x000fe20008000000 */
[----:B------:R-:W-:Y:S01]  /*1b20*/  CCTL.IVALL ;  /* 0x00000000ff00798f */ /* 0x000fe20002000000 */
[----:B------:R-:W-:Y:S05]  /*1b30*/  BRA `(.L_x_22) ;  /* 0x0000000000047947 */ /* 0x000fea0003800000 */
.L_x_21:
[----:B------:R-:W-:Y:S06]  /*1b40*/  BAR.SYNC.DEFER_BLOCKING 0x0 ;  /* 0x0000000000007b1d */ /* 0x000fec0000010000 */
.L_x_22:
[----:B------:R-:W-:Y:S05]  /*1b50*/  BRA.U UP0, `(.L_x_23) ;  /* 0x0000002100f07547 */ /* 0x000fea000b800000 */
[----:B------:R-:W1:Y:S01]  /*1b60*/  LDCU UR6, c[0x0][0x38c] ;  /* 0x00007180ff0677ac */ /* 0x000e620008000800 */
[----:B------:R-:W-:Y:S01]  /*1b70*/  PLOP3.LUT P1, PT, PT, PT, UP3, 0x80, 0x8 ;  /* 0x000000000008781c */ /* 0x000fe20003f2f038 */
[----:B------:R-:W-:Y:S01]  /*1b80*/  IMAD.MOV.U32 R12, RZ, RZ, 0x1 ;  /* 0x00000001ff0c7424 */ /* 0x000fe200078e00ff */
[----:B------:R-:W-:Y:S01]  /*1b90*/  ISETP.NE.AND P2, PT, R0, RZ, P3 ;  /* 0x000000ff0000720c */ /* 0x000fe20001f45270 */
[----:B------:R-:W-:Y:S01]  /*1ba0*/  USHF.L.U32 UR7, UR19, 0x6, URZ ;  /* 0x0000000613077899 */ /* 0x000fe200080006ff */
[----:B------:R-:W-:Y:S01]  /*1bb0*/  PLOP3.LUT P1, PT, P1, PT, PT, 0x8, 0x80 ;  /* 0x000000000080781c */ /* 0x000fe20000f2e170 */
[----:B------:R-:W-:Y:S01]  /*1bc0*/  UMOV UR8, 0x400 ;  /* 0x0000040000087882 */ /* 0x000fe20000000000 */
[----:B------:R-:W-:Y:S01]  /*1bd0*/  UISETP.NE.AND UP1, UPT, UR13, URZ, UPT ;  /* 0x000000ff0d00728c */ /* 0x000fe2000bf25270 */
[----:B------:R-:W-:Y:S01]  /*1be0*/  CS2R R10, SRZ ;  /* 0x00000000000a7805 */ /* 0x000fe2000001ff00 */
[----:B------:R-:W-:Y:S01]  /*1bf0*/  USHF.L.U32 UR46, UR19, 0x7, URZ ;  /* 0x00000007132e7899 */ /* 0x000fe200080006ff */
[----:B------:R-:W-:Y:S01]  /*1c00*/  IMAD.MOV.U32 R9, RZ, RZ, RZ ;  /* 0x000000ffff097224 */ /* 0x000fe200078e00ff */
[----:B------:R-:W-:Y:S01]  /*1c10*/  ULEA UR13, UR58, UR8, 0x18 ;  /* 0x000000083a0d7291 */ /* 0x000fe2000f8ec0ff */
[----:B------:R-:W-:Y:S01]  /*1c20*/  IMAD.MOV.U32 R8, RZ, RZ, 0x1 ;  /* 0x00000001ff087424 */ /* 0x000fe200078e00ff */
[----:B------:R-:W2:Y:S01]  /*1c30*/  LDCU UR39, c[0x0][0x370] ;  /* 0x00006e00ff2777ac */ /* 0x000ea20008000800 */
[----:B------:R-:W3:Y:S01]  /*1c40*/  LDCU.64 UR26, c[0x0][0x348] ;  /* 0x00006900ff1a77ac */ /* 0x000ee20008000a00 */
[----:B-1----:R-:W-:-:S02]  /*1c50*/  UIADD3 UR5, UPT, UPT, UR6, 0x1f, URZ ;  /* 0x0000001f06057890 */ /* 0x002fc4000fffe0ff */
[----:B------:R-:W-:Y:S02]  /*1c60*/  UIADD3 UR47, UPT, UPT, UR6, 0x3e, URZ ;  /* 0x0000003e062f7890 */ /* 0x000fe4000fffe0ff */
[----:B------:R-:W-:Y:S01]  /*1c70*/  USHF.R.S32.HI UR4, URZ, 0x1f, UR5 ;  /* 0x0000001fff047899 */ /* 0x000fe20008011405 */
[----:B------:R-:W1:Y:S03]  /*1c80*/  LDCU UR38, c[0x0][0x374] ;  /* 0x00006e80ff2677ac */ /* 0x000e660008000800 */
[----:B------:R-:W-:Y:S02]  /*1c90*/  ULEA.HI UR4, UR4, UR5, URZ, 0x5 ;  /* 0x0000000504047291 */ /* 0x000fe4000f8f28ff */
[----:B------:R-:W-:Y:S02]  /*1ca0*/  UIADD3 UR5, UPT, UPT, UR6, -0x1, URZ ;  /* 0xffffffff06057890 */ /* 0x000fe4000fffe0ff */
[----:B------:R-:W-:-:S02]  /*1cb0*/  USHF.R.S32.HI UR41, URZ, 0x5, UR4 ;  /* 0x00000005ff297899 */ /* 0x000fc40008011404 */
[----:B------:R-:W-:Y:S02]  /*1cc0*/  UISETP.GE.U32.AND UP2, UPT, UR5, -0x3f, UPT ;  /* 0xffffffc10500788c */ /* 0x000fe4000bf46070 */
[----:B------:R-:W-:Y:S02]  /*1cd0*/  UISETP.LT.U32.AND UP0, UPT, UR41, 0x21, UPT ;  /* 0x000000212900788c */ /* 0x000fe4000bf01070 */
[----:B------:R-:W-:Y:S02]  /*1ce0*/  ULOP3.LUT UR5, UR7, 0x40, URZ, 0xc0, !UPT ;  /* 0x0000004007057892 */ /* 0x000fe4000f8ec0ff */
[----:B------:R-:W-:Y:S02]  /*1cf0*/  USEL UR40, UR41, 0x21, UP0 ;  /* 0x0000002129287887 */ /* 0x000fe40008000000 */
[----:B------:R-:W-:Y:S02]  /*1d00*/  ULOP3.LUT UR46, UR46, 0x80, URZ, 0xc0, !UPT ;  /* 0x000000802e2e7892 */ /* 0x000fe4000f8ec0ff */
[----:B------:R-:W-:-:S02]  /*1d10*/  UIADD3 UR4, UPT, UPT, UR40, -0x1, URZ ;  /* 0xffffffff28047890 */ /* 0x000fc4000fffe0ff */
[----:B------:R-:W-:Y:S02]  /*1d20*/  @UP2 UIADD3 UR4, UPT, UPT, UR40, URZ, URZ ;  /* 0x000000ff28042290 */ /* 0x000fe4000fffe0ff */
[----:B------:R-:W-:Y:S02]  /*1d30*/  USEL UR21, UR53, 0x2, UP1 ;  /* 0x0000000235157887 */ /* 0x000fe40008800000 */
[----:B------:R-:W-:Y:S02]  /*1d40*/  UIADD3 UR30, UPT, UPT, UR13, 0x6500, UR28 ;  /* 0x000065000d1e7890 */ /* 0x000fe4000fffe01c */
[----:B------:R-:W-:Y:S02]  /*1d50*/  ULEA.HI UR43, UR28, UR5, URZ, 0x1b ;  /* 0x000000051c2b7291 */ /* 0x000fe4000f8fd8ff */
[----:B------:R-:W-:Y:S02]  /*1d60*/  UIADD3 UR44, UPT, UPT, UR41, -UR40, URZ ;  /* 0x80000028292c7290 */ /* 0x000fe4000fffe0ff */
[----:B------:R-:W-:-:S02]  /*1d70*/  UIADD3 UR29, UPT, UPT, UR4, 0x1, URZ ;  /* 0x00000001041d7890 */ /* 0x000fc4000fffe0ff */
[----:B------:R-:W-:Y:S01]  /*1d80*/  UIADD3 UR42, UPT, UPT, -UR4, URZ, URZ ;  /* 0x000000ff042a7290 */ /* 0x000fe2000fffe1ff */
[----:B-123--:R-:W-:-:S11]  /*1d90*/  UMOV UR6, URZ ;  /* 0x000000ff00067c82 */ /* 0x00efd60008000000 */
.L_x_43:
[----:B------:R-:W-:-:S09]  /*1da0*/  UISETP.NE.AND UP0, UPT, UR58, URZ, UPT ;  /* 0x000000ff3a00728c */ /* 0x000fd2000bf05270 */
[----:B-1----:R-:W-:Y:S05]  /*1db0*/  BRA.U UP0, `(.L_x_24) ;  /* 0x0000000100287547 */ /* 0x002fea000b800000 */
[----:B------:R-:W-:Y:S02]  /*1dc0*/  LEA R0, R9, UR13, 0x3 ;  /* 0x0000000d09007c11 */ /* 0x000fe4000f8e18ff */
[----:B------:R-:W-:-:S04]  /*1dd0*/  SHF.L.U32 R3, R8, 0x1f, RZ ;  /* 0x0000001f08037819 */ /* 0x000fc800000006ff */
[----:B------:R-:W1:Y:S02]  /*1de0*/  SYNCS.PHASECHK.TRANS64.TRYWAIT P0, [R0+URZ+0x2d0], R3 ;  /* 0x0002d003000075a7 */ /* 0x000e6400080011ff */
[----:B-1----:R-:W-:Y:S05]  /*1df0*/  @!P0 BRA `(.L_x_25) ;  /* 0x0000009000ec8947 */ /* 0x002fea0003800000 */
.L_x_173:
[----:B------:R2:W-:Y:S01]  /*1e00*/  SYNCS.ARRIVE.TRANS64.A1T0 RZ, [R0+URZ+0x2c0], RZ ;  /* 0x0002c0ff00ff79a7 */ /* 0x0005e200081000ff */
[----:B------:R-:W-:-:S05]  /*1e10*/  VIADD R9, R9, 0x1 ;  /* 0x0000000109097836 */ /* 0x000fca0000000000 */
[----:B------:R-:W-:-:S04]  /*1e20*/  ISETP.NE.AND P0, PT, R9, 0x2, PT ;  /* 0x000000020900780c */ /* 0x000fc80003f05270 */
[----:B-1----:R-:W-:Y:S02]  /*1e30*/  SEL R3, RZ, 0x1, P0 ;  /* 0x00000001ff037807 */ /* 0x002fe40000000000 */
[----:B------:R-:W-:Y:S02]  /*1e40*/  SEL R9, R9, RZ, P0 ;  /* 0x000000ff09097207 */ /* 0x000fe40000000000 */
[----:B------:R-:W-:-:S07]  /*1e50*/  LOP3.LUT R8, R8, R3, RZ, 0x3c, !PT ;  /* 0x0000000308087212 */ /* 0x000fce00078e3cff */
.L_x_24:
[----:B------:R-:W-:Y:S01]  /*1e60*/  ULEA UR4, UR6, UR13, 0x3 ;  /* 0x0000000d06047291 */ /* 0x000fe2000f8e18ff */
[----:B--2---:R-:W-:Y:S01]  /*1e70*/  SHF.L.U32 R0, R12, 0x1f, RZ ;  /* 0x0000001f0c007819 */ /* 0x004fe200000006ff */
[----:B------:R-:W-:Y:S02]  /*1e80*/  UISETP.GE.U32.AND UP0, UPT, UR47, 0x3f, UPT ;  /* 0x0000003f2f00788c */ /* 0x000fe4000bf06070 */
[----:B------:R-:W-:Y:S01]  /*1e90*/  ULEA UR11, UR32, UR46, 0x8 ;  /* 0x0000002e200b7291 */ /* 0x000fe2000f8e40ff */
[----:B------:R-:W-:-:S04]  /*1ea0*/  UMOV UR7, URZ ;  /* 0x000000ff00077c82 */ /* 0x000fc80008000000 */
[----:B------:R1:W2:Y:S01]  /*1eb0*/  SYNCS.PHASECHK.TRANS64.TRYWAIT P0, [UR4+0x108], R0 ;  /* 0x00010800ff0075a7 */ /* 0x0002a20008001104 */
[----:B------:R-:W-:-:S04]  /*1ec0*/  ULEA.HI UR4, UR20, UR20, URZ, 0x1 ;  /* 0x0000001414047291 */ /* 0x000fc8000f8f08ff */
[----:B------:R-:W-:-:S04]  /*1ed0*/  USHF.L.U32 UR4, UR4, 0x6, URZ ;  /* 0x0000000604047899 */ /* 0x000fc800080006ff */
[----:B------:R-:W-:-:S04]  /*1ee0*/  ULOP3.LUT UR35, UR4, 0xffffff80, URZ, 0xc0, !UPT ;  /* 0xffffff8004237892 */ /* 0x000fc8000f8ec0ff */
[----:B------:R-:W-:Y:S01]  /*1ef0*/  UIADD3 UR35, UPT, UPT, UR43, UR35, URZ ;  /* 0x000000232b237290 */ /* 0x000fe2000fffe0ff */
[----:B------:R-:W-:Y:S11]  /*1f00*/  BRA.U !UP0, `(.L_x_26) ;  /* 0x0000000108c47547 */ /* 0x000ff6000b800000 */
[----:B------:R-:W-:Y:S01]  /*1f10*/  UMOV UR16, UR42 ;  /* 0x0000002a00107c82 */ /* 0x000fe20008000000 */
[----:B------:R-:W-:Y:S01]  /*1f20*/  UMOV UR4, UR6 ;  /* 0x0000000600047c82 */ /* 0x000fe20008000000 */
[----:B------:R-:W-:-:S05]  /*1f30*/  UMOV UR34, URZ ;  /* 0x000000ff00227c82 */ /* 0x000fca0008000000 */
.L_x_32:
[----:B------:R-:W-:Y:S01]  /*1f40*/  ULEA UR33, UR4, UR13, 0x3 ;  /* 0x0000000d04217291 */ /* 0x000fe2000f8e18ff */
[----:B------:R-:W-:Y:S01]  /*1f50*/  @P3 MOV R2, 0x3000 ;  /* 0x0000300000023802 */ /* 0x000fe20000000f00 */
[----:B--234-:R-:W-:Y:S10]  /*1f60*/  @P0 BRA `(.L_x_27) ;  /* 0x00000000000c0947 */ /* 0x01cff40003800000 */
[----:B------:R-:W-:-:S04]  /*1f70*/  SHF.L.U32 R3, R12, 0x1f, RZ ;  /* 0x0000001f0c037819 */ /* 0x000fc800000006ff */
[----:B------:R-:W2:Y:S02]  /*1f80*/  SYNCS.PHASECHK.TRANS64.TRYWAIT P0, [UR33+0x108], R3 ;  /* 0x00010803ff0075a7 */ /* 0x000ea40008001121 */
[----:B--2---:R-:W-:Y:S05]  /*1f90*/  @!P0 BRA `(.L_x_28) ;  /* 0x0000009000988947 */ /* 0x004fea0003800000 */
.L_x_27:
[----:B------:R2:W-:Y:S01]  /*1fa0*/  @P3 SYNCS.ARRIVE.TRANS64 RZ, [UR33], R2 ;  /* 0x00000002ffff39a7 */ /* 0x0005e20008000021 */
[----:B------:R-:W-:Y:S02]  /*1fb0*/  ULOP3.LUT UR5, UR21, 0x2, URZ, 0xfc, !UPT ;  /* 0x0000000215057892 */ /* 0x000fe4000f8efcff */
[----:B------:R-:W-:Y:S02]  /*1fc0*/  UIADD3 UR16, UPT, UPT, UR16, 0x1, URZ ;  /* 0x0000000110107890 */ /* 0x000fe4000fffe0ff */
[----:B------:R-:W-:Y:S02]  /*1fd0*/  UISETP.NE.AND UP0, UPT, UR5, 0x2, UPT ;  /* 0x000000020500788c */ /* 0x000fe4000bf05270 */
[----:B------:R-:W-:-:S07]  /*1fe0*/  UISETP.NE.AND UP2, UPT, UR16, 0x1, UPT ;  /* 0x000000011000788c */ /* 0x000fce000bf45270 */
[----:B------:R-:W-:Y:S05]  /*1ff0*/  BRA.U UP0, `(.L_x_29) ;  /* 0x0000000100047547 */ /* 0x000fea000b800000 */
[----:B------:R-:W-:Y:S05]  /*2000*/  BPT.TRAP 0x1 ;  /* 0x000000040000795c */ /* 0x000fea0000300000 */
.L_x_29:
[----:B------:R-:W-:Y:S04]  /*2010*/  BSSY.RECONVERGENT B0, `(.L_x_30) ;  /* 0x0000003000007945 */ /* 0x000fe80003800200 */
[----:B------:R-:W-:Y:S05]  /*2020*/  @!P2 BRA `(.L_x_31) ;  /* 0x000000000004a947 */ /* 0x000fea0003800000 */
[----:B------:R-:W-:Y:S05]  /*2030*/  BPT.TRAP 0x1 ;  /* 0x000000040000795c */ /* 0x000fea0000300000 */
.L_x_31:
[----:B------:R-:W-:Y:S05]  /*2040*/  BSYNC.RECONVERGENT B0 ;  /* 0x0000000000007941 */ /* 0x000fea0003800200 */
.L_x_30:
[----:B------:R-:W-:Y:S02]  /*2050*/  UIADD3 UR5, UPT, UPT, UR4, 0x1, URZ ;  /* 0x0000000104057890 */ /* 0x000fe4000fffe0ff */
[----:B------:R-:W-:Y:S02]  /*2060*/  ULEA UR32, UR4, UR28, 0xb ;  /* 0x0000001c04207291 */ /* 0x000fe4000f8e58ff */
[----:B------:R-:W-:Y:S02]  /*2070*/  UISETP.NE.AND UP0, UPT, UR5, 0x21, UPT ;  /* 0x000000210500788c */ /* 0x000fe4000bf05270 */
[----:B------:R-:W-:Y:S02]  /*2080*/  UIADD3 UR14, UP1, UPT, UR26, 0x80, URZ ;  /* 0x000000801a0e7890 */ /* 0x000fe4000ff3e0ff */
[----:B------:R-:W-:Y:S02]  /*2090*/  USEL UR7, URZ, 0x1, UP0 ;  /* 0x00000001ff077887 */ /* 0x000fe40008000000 */
[----:B------:R-:W-:-:S02]  /*20a0*/  USEL UR6, UR5, URZ, UP0 ;  /* 0x000000ff05067287 */ /* 0x000fc40008000000 */
[----:B------:R-:W-:Y:S02]  /*20b0*/  ULEA UR8, UR4, UR13, 0xc ;  /* 0x0000000d04087291 */ /* 0x000fe4000f8e60ff */
[----:B------:R-:W-:Y:S01]  /*20c0*/  ULEA UR5, UR6, UR13, 0x3 ;  /* 0x0000000d06057291 */ /* 0x000fe2000f8e18ff */
[----:B------:R-:W-:Y:S01]  /*20d0*/  LOP3.LUT R12, R12, UR7, RZ, 0x3c, !PT ;  /* 0x000000070c0c7c12 */ /* 0x000fe2000f8e3cff */
[----:B------:R-:W-:Y:S02]  /*20e0*/  UIADD3 UR4, UP0, UPT, UR26, 0x180, URZ ;  /* 0x000001801a047890 */ /* 0x000fe4000ff1e0ff */
[----:B------:R-:W-:Y:S01]  /*20f0*/  ULOP3.LUT UR33, UR33, 0xfefffff8, URZ, 0xc0, !UPT ;  /* 0xfefffff821217892 */ /* 0x000fe2000f8ec0ff */
[----:B-1----:R-:W-:Y:S01]  /*2100*/  SHF.L.U32 R0, R12, 0x1f, RZ ;  /* 0x0000001f0c007819 */ /* 0x002fe200000006ff */
[----:B------:R-:W-:Y:S02]  /*2110*/  UIADD3.X UR15, UPT, UPT, URZ, UR27, URZ, UP1, !UPT ;  /* 0x0000001bff0f7290 */ /* 0x000fe40008ffe4ff */
[----:B------:R-:W-:Y:S01]  /*2120*/  UIADD3 UR32, UPT, UPT, UR13, 0x6500, UR32 ;  /* 0x000065000d207890 */ /* 0x000fe2000fffe020 */
[----:B------:R3:W4:Y:S01]  /*2130*/  SYNCS.PHASECHK.TRANS64.TRYWAIT P0, [UR5+0x108], R0 ;  /* 0x00010800ff0075a7 */ /* 0x0007220008001105 */
[----:B------:R-:W-:-:S02]  /*2140*/  UPRMT UR7, URZ, 0x5410, UR24 ;  /* 0x00005410ff077896 */ /* 0x000fc40008000018 */
[----:B------:R-:W-:Y:S02]  /*2150*/  UIADD3 UR8, UPT, UPT, UR8, 0x16d00, URZ ;  /* 0x00016d0008087890 */ /* 0x000fe4000fffe0ff */
[----:B------:R-:W-:Y:S01]  /*2160*/  UIADD3.X UR5, UPT, UPT, URZ, UR27, URZ, UP0, !UPT ;  /* 0x0000001bff057290 */ /* 0x000fe200087fe4ff */
[----:B------:R-:W-:Y:S01]  /*2170*/  UMOV UR18, 0x0 ;  /* 0x0000000000127882 */ /* 0x000fe20000000000 */
[----:B------:R-:W-:Y:S01]  /*2180*/  UMOV UR19, 0x10000000 ;  /* 0x1000000000137882 */ /* 0x000fe20000000000 */
[----:B------:R-:W-:Y:S01]  /*2190*/  UMOV UR10, UR34 ;  /* 0x00000022000a7c82 */ /* 0x000fe20008000000 */
[----:B------:R-:W-:Y:S01]  /*21a0*/  UMOV UR12, UR36 ;  /* 0x00000024000c7c82 */ /* 0x000fe20008000000 */
[----:B------:R-:W-:Y:S01]  /*21b0*/  UMOV UR9, UR33 ;  /* 0x0000002100097c82 */ /* 0x000fe20008000000 */
[----:B------:R1:W-:Y:S03]  /*21c0*/  UTMALDG.3D.MULTICAST.2CTA [UR32], [UR14], UR7, desc[UR18] ;  /* 0x000012200e0073b4 */ /* 0x0003e60008211807 */
[----:B------:R2:W-:Y:S01]  /*21d0*/  UTMALDG.3D.2CTA [UR8], [UR4], desc[UR18] ;  /* 0x00001208040075b4 */ /* 0x0005e20008211000 */
[----:B-1----:R-:W-:Y:S01]  /*21e0*/  UIADD3 UR34, UPT, UPT, UR34, 0x20, URZ ;  /* 0x0000002022227890 */ /* 0x002fe2000fffe0ff */
[----:B------:R-:W-:Y:S01]  /*21f0*/  UMOV UR7, UR29 ;  /* 0x0000001d00077c82 */ /* 0x000fe20008000000 */
[----:B--2---:R-:W-:Y:S01]  /*2200*/  UMOV UR4, UR6 ;  /* 0x0000000600047c82 */ /* 0x004fe20008000000 */
[----:B------:R-:W-:Y:S09]  /*2210*/  BRA.U UP2, `(.L_x_32) ;  /* 0xfffffffd02487547 */ /* 0x000ff2000b83ffff */
.L_x_26:
[----:B------:R-:W-:Y:S01]  /*2220*/  ULEA UR4, UR6, UR13, 0x3 ;  /* 0x0000000d06047291 */ /* 0x000fe2000f8e18ff */
[----:B-1-3--:R-:W-:Y:S01]  /*2230*/  SHF.L.U32 R0, R12, 0x1f, RZ ;  /* 0x0000001f0c007819 */ /* 0x00afe200000006ff */
[----:B------:R-:W-:Y:S01]  /*2240*/  @!P1 SYNCS.ARRIVE.TRANS64.A1T0 RZ, [UR13+0x258], RZ ;  /* 0x000258ffffff99a7 */ /* 0x000fe2000810000d */
[----:B------:R-:W-:-:S06]  /*2250*/  UISETP.GT.AND UP0, UPT, UR41, UR40, UPT ;  /* 0x000000282900728c */ /* 0x000fcc000bf04270 */
[----:B--2-4-:R1:W2:Y:S03]  /*2260*/  SYNCS.PHASECHK.TRANS64.TRYWAIT P0, [UR4+0x108], R0 ;  /* 0x00010800ff0075a7 */ /* 0x0142a60008001104 */
[----:B------:R-:W-:Y:S05]  /*2270*/  BRA.U !UP0, `(.L_x_33) ;  /* 0x0000000108c07547 */ /* 0x000fea000b800000 */
[----:B------:R-:W-:Y:S01]  /*2280*/  UIADD3 UR25, UPT, UPT, UR44, UR7, URZ ;  /* 0x000000072c197290 */ /* 0x000fe2000fffe0ff */
[----:B------:R-:W-:-:S11]  /*2290*/  UMOV UR4, UR6 ;  /* 0x0000000600047c82 */ /* 0x000fd60008000000 */
.L_x_39:
[----:B------:R-:W-:Y:S01]  /*22a0*/  ULEA UR17, UR4, UR13, 0x3 ;  /* 0x0000000d04117291 */ /* 0x000fe2000f8e18ff */
[----:B--2---:R-:W-:Y:S01]  /*22b0*/  @P3 MOV R2, 0x3000 ;  /* 0x0000300000023802 */ /* 0x004fe20000000f00 */
[----:B--2-4-:R-:W-:Y:S10]  /*22c0*/  @P0 BRA `(.L_x_34) ;  /* 0x00000000000c0947 */ /* 0x014ff40003800000 */
[----:B------:R-:W-:-:S04]  /*22d0*/  SHF.L.U32 R3, R12, 0x1f, RZ ;  /* 0x0000001f0c037819 */ /* 0x000fc800000006ff */
[----:B------:R-:W2:Y:S02]  /*22e0*/  SYNCS.PHASECHK.TRANS64.TRYWAIT P0, [UR17+0x108], R3 ;  /* 0x00010803ff0075a7 */ /* 0x000ea40008001111 */
[----:B--2---:R-:W-:Y:S05]  /*22f0*/  @!P0 BRA `(.L_x_35) ;  /* 0x0000008c00d88947 */ /* 0x004fea0003800000 */
.L_x_34:
[----:B------:R2:W-:Y:S01]  /*2300*/  @P3 SYNCS.ARRIVE.TRANS64 RZ, [UR17], R2 ;  /* 0x00000002ffff39a7 */ /* 0x0005e20008000011 */
[----:B------:R-:W-:-:S04]  /*2310*/  ULOP3.LUT UR5, UR21, 0x2, URZ, 0xfc, !UPT ;  /* 0x0000000215057892 */ /* 0x000fc8000f8efcff */
[----:B------:R-:W-:-:S09]  /*2320*/  UISETP.NE.AND UP0, UPT, UR5, 0x2, UPT ;  /* 0x000000020500788c */ /* 0x000fd2000bf05270 */
[----:B------:R-:W-:Y:S05]  /*2330*/  BRA.U UP0, `(.L_x_36) ;  /* 0x0000000100047547 */ /* 0x000fea000b800000 */
[----:B------:R-:W-:Y:S05]  /*2340*/  BPT.TRAP 0x1 ;  /* 0x000000040000795c */ /* 0x000fea0000300000 */
.L_x_36:
[----:B------:R-:W-:Y:S04]  /*2350*/  BSSY.RECONVERGENT B0, `(.L_x_37) ;  /* 0x0000003000007945 */ /* 0x000fe80003800200 */
[----:B------:R-:W-:Y:S05]  /*2360*/  @!P2 BRA `(.L_x_38) ;  /* 0x000000000004a947 */ /* 0x000fea0003800000 */
[----:B------:R-:W-:Y:S05]  /*2370*/  BPT.TRAP 0x1 ;  /* 0x000000040000795c */ /* 0x000fea0000300000 */
.L_x_38:
[----:B------:R-:W-:Y:S05]  /*2380*/  BSYNC.RECONVERGENT B0 ;  /* 0x0000000000007941 */ /* 0x000fea0003800200 */
.L_x_37:
[----:B------:R-:W-:Y:S02]  /*2390*/  UIADD3 UR5, UPT, UPT, UR4, 0x1, URZ ;  /* 0x0000000104057890 */ /* 0x000fe4000fffe0ff */
[----:B------:R-:W-:Y:S02]  /*23a0*/  UIADD3 UR14, UP1, UPT, UR26, 0x80, URZ ;  /* 0x000000801a0e7890 */ /* 0x000fe4000ff3e0ff */
[----:B------:R-:W-:Y:S02]  /*23b0*/  UISETP.NE.AND UP0, UPT, UR5, 0x21, UPT ;  /* 0x000000210500788c */ /* 0x000fe4000bf05270 */
[----:B------:R-:W-:Y:S02]  /*23c0*/  ULEA UR16, UR4, UR30, 0xb ;  /* 0x0000001e04107291 */ /* 0x000fe4000f8e58ff */
[----:B------:R-:W-:Y:S02]  /*23d0*/  USEL UR8, URZ, 0x1, UP0 ;  /* 0x00000001ff087887 */ /* 0x000fe40008000000 */
[----:B------:R-:W-:-:S02]  /*23e0*/  USEL UR6, UR5, URZ, UP0 ;  /* 0x000000ff05067287 */ /* 0x000fc40008000000 */
[----:B------:R-:W-:Y:S02]  /*23f0*/  UIADD3 UR22, UP0, UPT, UR26, 0x180, URZ ;  /* 0x000001801a167890 */ /* 0x000fe4000ff1e0ff */
[----:B------:R-:W-:Y:S01]  /*2400*/  LOP3.LUT R12, R12, UR8, RZ, 0x3c, !PT ;  /* 0x000000080c0c7c12 */ /* 0x000fe2000f8e3cff */
[----:B------:R-:W-:Y:S02]  /*2410*/  ULEA UR8, UR4, UR13, 0xc ;  /* 0x0000000d04087291 */ /* 0x000fe4000f8e60ff */
[----:B------:R-:W-:Y:S01]  /*2420*/  ULEA UR5, UR6, UR13, 0x3 ;  /* 0x0000000d06057291 */ /* 0x000fe2000f8e18ff */
[----:B-1----:R-:W-:Y:S01]  /*2430*/  SHF.L.U32 R0, R12, 0x1f, RZ ;  /* 0x0000001f0c007819 */ /* 0x002fe200000006ff */
[----:B------:R-:W-:Y:S02]  /*2440*/  USHF.L.U32 UR18, UR7, 0x5, URZ ;  /* 0x0000000507127899 */ /* 0x000fe400080006ff */
[----:B------:R-:W-:Y:S02]  /*2450*/  ULOP3.LUT UR17, UR17, 0xfefffff8, URZ, 0xc0, !UPT ;  /* 0xfefffff811117892 */ /* 0x000fe4000f8ec0ff */
[----:B------:R-:W-:-:S02]  /*2460*/  UIADD3.X UR15, UPT, UPT, URZ, UR27, URZ, UP1, !UPT ;  /* 0x0000001bff0f7290 */ /* 0x000fc40008ffe4ff */
[----:B------:R-:W-:Y:S01]  /*2470*/  UPRMT UR4, URZ, 0x5410, UR24 ;  /* 0x00005410ff047896 */ /* 0x000fe20008000018 */
[----:B------:R3:W4:Y:S01]  /*2480*/  SYNCS.PHASECHK.TRANS64.TRYWAIT P0, [UR5+0x108], R0 ;  /* 0x00010800ff0075a7 */ /* 0x0007220008001105 */
[----:B------:R-:W-:Y:S02]  /*2490*/  UIADD3 UR8, UPT, UPT, UR8, 0x16d00, URZ ;  /* 0x00016d0008087890 */ /* 0x000fe4000fffe0ff */
[----:B------:R-:W-:Y:S01]  /*24a0*/  UIADD3.X UR23, UPT, UPT, URZ, UR27, URZ, UP0, !UPT ;  /* 0x0000001bff177290 */ /* 0x000fe200087fe4ff */
[----:B------:R-:W-:Y:S01]  /*24b0*/  UMOV UR32, 0x0 ;  /* 0x0000000000207882 */ /* 0x000fe20000000000 */
[----:B------:R-:W-:Y:S01]  /*24c0*/  UMOV UR33, 0x10000000 ;  /* 0x1000000000217882 */ /* 0x000fe20000000000 */
[----:B------:R-:W-:Y:S01]  /*24d0*/  UMOV UR19, UR35 ;  /* 0x0000002300137c82 */ /* 0x000fe20008000000 */
[----:B------:R-:W-:Y:S01]  /*24e0*/  UMOV UR20, UR36 ;  /* 0x0000002400147c82 */ /* 0x000fe20008000000 */
[----:B------:R-:W-:Y:S01]  /*24f0*/  UMOV UR12, UR36 ;  /* 0x00000024000c7c82 */ /* 0x000fe20008000000 */
[----:B------:R-:W-:Y:S01]  /*2500*/  UMOV UR9, UR17 ;  /* 0x0000001100097c82 */ /* 0x000fe20008000000 */
[----:B------:R-:W-:Y:S01]  /*2510*/  UMOV UR10, UR18 ;  /* 0x00000012000a7c82 */ /* 0x000fe20008000000 */
[----:B------:R1:W-:Y:S01]  /*2520*/  UTMALDG.3D.MULTICAST.2CTA [UR16], [UR14], UR4, desc[UR32] ;  /* 0x000020100e0073b4 */ /* 0x0003e20008211804 */
[----:B------:R-:W-:-:S04]  /*2530*/  UIADD3 UR7, UPT, UPT, UR7, 0x1, URZ ;  /* 0x0000000107077890 */ /* 0x000fc8000fffe0ff */
[----:B------:R-:W-:Y:S01]  /*2540*/  UISETP.NE.AND UP0, UPT, UR7, UR25, UPT ;  /* 0x000000190700728c */ /* 0x000fe2000bf05270 */
[----:B------:R3:W-:Y:S01]  /*2550*/  UTMALDG.3D.2CTA [UR8], [UR22], desc[UR32] ;  /* 0x00002008160075b4 */ /* 0x0007e20008211000 */
[----:B-1----:R-:W-:-:S07]  /*2560*/  UMOV UR4, UR6 ;  /* 0x0000000600047c82 */ /* 0x002fce0008000000 */
[----:B---3--:R-:W-:Y:S05]  /*2570*/  BRA.U UP0, `(.L_x_39) ;  /* 0xfffffffd00487547 */ /* 0x008fea000b83ffff */
.L_x_33:
[C---:B------:R-:W-:Y:S01]  /*2580*/  LEA R3, R11.reuse, UR13, 0x3 ;  /* 0x0000000d0b037c11 */ /* 0x040fe2000f8e18ff */
[----:B------:R-:W-:Y:S01]  /*2590*/  NOP ;  /* 0x0000000000007918 */ /* 0x000fe20000000000 */
[----:B-1----:R-:W-:Y:S02]  /*25a0*/  SHF.L.U32 R0, R10, 0x1f, RZ ;  /* 0x0000001f0a007819 */ /* 0x002fe400000006ff */
[----:B------:R-:W-:Y:S02]  /*25b0*/  LEA R5, R11, UR13, 0x4 ;  /* 0x0000000d0b057c11 */ /* 0x000fe4000f8e20ff */
[----:B--2-4-:R-:W1:Y:S02]  /*25c0*/  SYNCS.PHASECHK.TRANS64.TRYWAIT P0, [R3+URZ+0x260], R0 ;  /* 0x00026000030075a7 */ /* 0x014e6400080011ff */
[----:B-1----:R-:W-:Y:S05]  /*25d0*/  @!P0 BRA `(.L_x_40) ;  /* 0x0000008c00388947 */ /* 0x002fea0003800000 */
.L_x_176:
[----:B------:R-:W2:Y:S01]  /*25e0*/  LDS.128 R4, [R5+0x2f0] ;  /* 0x0002f00005047984 */ /* 0x000ea20000000c00 */
[----:B------:R-:W-:Y:S01]  /*25f0*/  UISETP.GE.AND UP0, UPT, UR45, 0x1, UPT ;  /* 0x000000012d00788c */ /* 0x000fe2000bf06270 */
[----:B------:R-:W-:Y:S01]  /*2600*/  @!PT LDS RZ, [RZ] ;  /* 0x00000000fffff984 */ /* 0x000fe20000000800 */
[----:B------:R-:W-:Y:S01]  /*2610*/  @!PT LDS RZ, [RZ] ;  /* 0x00000000fffff984 */ /* 0x000fe20000000800 */
[----:B------:R-:W-:Y:S01]  /*2620*/  @!PT LDS RZ, [RZ] ;  /* 0x00000000fffff984 */ /* 0x000fe20000000800 */
[----:B------:R-:W-:Y:S01]  /*2630*/  @!PT LDS RZ, [RZ] ;  /* 0x00000000fffff984 */ /* 0x000fe20000000800 */
[----:B------:R3:W-:Y:S06]  /*2640*/  MEMBAR.ALL.CTA ;  /* 0x0000000000007992 */ /* 0x0007ec0000008000 */
[----:B---3--:R-:W3:Y:S01]  /*2650*/  FENCE.VIEW.ASYNC.S ;  /* 0x00000000000073c6 */ /* 0x008ee20000000000 */
[----:B--2---:R-:W-:-:S13]  /*2660*/  LOP3.LUT P0, RZ, R6, 0x1, RZ, 0xc0, !PT ;  /* 0x0000000106ff7812 */ /* 0x004fda000780c0ff */
[----:B---3--:R-:W-:Y:S01]  /*2670*/  VOTEU.ANY UP1, P0 ;  /* 0x0000000000ff7886 */ /* 0x008fe20000020100 */
[----:B------:R-:W-:-:S13]  /*2680*/  PLOP3.LUT P0, PT, PT, PT, UP1, 0x80, 0x8 ;  /* 0x000000000008781c */ /* 0x000fda0003f0f018 */
[----:B-1----:R-:W-:Y:S02]  /*2690*/  @P0 LOP3.LUT R0, R5, 0xffff, RZ, 0xc0, !PT ;  /* 0x0000ffff05000812 */ /* 0x002fe400078ec0ff */
[----:B------:R-:W-:Y:S02]  /*26a0*/  @P0 MOV R2, R4 ;  /* 0x0000000400020202 */ /* 0x000fe40000000f00 */
[----:B------:R-:W-:Y:S01]  /*26b0*/  @P0 R2UR UR5, R0 ;  /* 0x00000000000502ca */ /* 0x000fe200000e0000 */
[----:B------:R-:W-:Y:S01]  /*26c0*/  VIADD R0, R3, 0x270 ;  /* 0x0000027003007836 */ /* 0x000fe20000000000 */
[----:B------:R-:W-:Y:S02]  /*26d0*/  @P0 SHF.R.U32.HI R4, RZ, 0x10, R5 ;  /* 0x00000010ff040819 */ /* 0x000fe40000011605 */
[----:B------:R-:W-:Y:S02]  /*26e0*/  @P0 R2UR UR7, R2 ;  /* 0x00000000020702ca */ /* 0x000fe400000e0000 */
[----:B------:R-:W-:-:S02]  /*26f0*/  PRMT R0, RZ, 0x654, R0 ;  /* 0x00000654ff007816 */ /* 0x000fc40000000000 */
[----:B------:R-:W-:Y:S02]  /*2700*/  @P0 R2UR UR4, R4 ;  /* 0x00000000040402ca */ /* 0x000fe400000e0000 */
[----:B------:R1:W-:Y:S03]  /*2710*/  SYNCS.ARRIVE.TRANS64.RED.A1T0 RZ, [R0+URZ], RZ ;  /* 0x000000ff00ff79a7 */ /* 0x0003e600081004ff */
[----:B------:R-:W-:-:S04]  /*2720*/  @UP1 UMOV UR31, UR5 ;  /* 0x00000005001f1c82 */ /* 0x000fc80008000000 */
[----:B------:R-:W-:-:S04]  /*2730*/  @UP1 UMOV UR37, UR7 ;  /* 0x0000000700251c82 */ /* 0x000fc80008000000 */
[----:B------:R-:W-:Y:S01]  /*2740*/  @UP1 UMOV UR36, UR4 ;  /* 0x0000000400241c82 */ /* 0x000fe20008000000 */
[----:B------:R-:W-:Y:S05]  /*2750*/  BRA.U !UP0, `(.L_x_41) ;  /* 0x0000000108d47547 */ /* 0x000fea000b800000 */
[----:B------:R-:W2:Y:S01]  /*2760*/  LDCU.128 UR16, c[0x0][0xb10] ;  /* 0x00016200ff1077ac */ /* 0x000ea20008000c00 */
[----:B------:R-:W3:Y:S01]  /*2770*/  LDCU UR12, c[0x0][0xb20] ;  /* 0x00016400ff0c77ac */ /* 0x000ee20008000800 */
[----:B------:R-:W4:Y:S01]  /*2780*/  LDCU UR20, c[0x0][0xb0c] ;  /* 0x00016180ff1477ac */ /* 0x000f220008000800 */
[----:B------:R-:W1:Y:S01]  /*2790*/  LDCU.64 UR8, c[0x0][0xb28] ;  /* 0x00016500ff0877ac */ /* 0x000e620008000a00 */
[----:B------:R-:W-:Y:S02]  /*27a0*/  UISETP.NE.AND UP3, UPT, UR45, 0x1, UPT ;  /* 0x000000012d00788c */ /* 0x000fe4000bf65270 */
[----:B--2---:R-:W-:Y:S02]  /*27b0*/  UIMAD.WIDE.U32 UR10, UR38, UR19, URZ ;  /* 0x00000013260a72a5 */ /* 0x004fe4000f8e00ff */
[----:B------:R-:W-:Y:S02]  /*27c0*/  UIMAD.WIDE.U32 UR4, UR39, UR16, URZ ;  /* 0x00000010270472a5 */ /* 0x000fe4000f8e00ff */
[----:B------:R-:W-:-:S02]  /*27d0*/  UISETP.NE.AND UP0, UPT, UR18, 0x1, UPT ;  /* 0x000000011200788c */ /* 0x000fc4000bf05270 */
[----:B------:R-:W-:Y:S01]  /*27e0*/  UIMAD.WIDE.U32 UR22, UR31, UR19, URZ ;  /* 0x000000131f1672a5 */ /* 0x000fe2000f8e00ff */
[----:B------:R-:W-:Y:S02]  /*27f0*/  UMOV UR10, UR11 ;  /* 0x0000000b000a7c82 */ /* 0x000fe40008000000 */
[----:B------:R-:W-:Y:S01]  /*2800*/  UMOV UR4, UR5 ;  /* 0x0000000500047c82 */ /* 0x000fe20008000000 */
[----:B---3--:R-:W-:Y:S02]  /*2810*/  USHF.R.U32.HI UR10, URZ, UR12, UR10 ;  /* 0x0000000cff0a7299 */ /* 0x008fe4000801160a */
[----:B----4-:R-:W-:Y:S02]  /*2820*/  UISETP.NE.AND UP2, UPT, UR20, 0x1, UPT ;  /* 0x000000011400788c */ /* 0x010fe4000bf45270 */
[----:B------:R-:W-:Y:S02]  /*2830*/  USHF.R.U32.HI UR4, URZ, UR17, UR4 ;  /* 0x00000011ff047299 */ /* 0x000fe40008011604 */
[----:B------:R-:W-:-:S02]  /*2840*/  USEL UR5, UR38, UR10, !UP0 ;  /* 0x0000000a26057287 */ /* 0x000fc4000c000000 */
[----:B------:R-:W-:Y:S02]  /*2850*/  USEL UR7, UR39, UR4, !UP2 ;  /* 0x0000000427077287 */ /* 0x000fe4000d000000 */
[----:B-1----:R-:W-:Y:S01]  /*2860*/  UIMAD.WIDE.U32 UR10, UR5, UR8, URZ ;  /* 0x00000008050a72a5 */ /* 0x002fe2000f8e00ff */
[----:B------:R-:W-:Y:S01]  /*2870*/  UMOV UR4, UR23 ;  /* 0x0000001700047c82 */ /* 0x000fe20008000000 */
[----:B------:R-:W-:Y:S02]  /*2880*/  UIMAD.WIDE.U32 UR14, UR37, UR16, URZ ;  /* 0x00000010250e72a5 */ /* 0x000fe4000f8e00ff */
[----:B------:R-:W-:-:S03]  /*2890*/  UIMAD.WIDE.U32 UR22, UR7, UR8, URZ ;  /* 0x00000008071672a5 */ /* 0x000fc6000f8e00ff */
[----:B------:R-:W-:Y:S01]  /*28a0*/  UMOV UR10, UR11 ;  /* 0x0000000b000a7c82 */ /* 0x000fe20008000000 */
[----:B------:R-:W-:Y:S02]  /*28b0*/  USHF.R.U32.HI UR4, URZ, UR12, UR4 ;  /* 0x0000000cff047299 */ /* 0x000fe40008011604 */
[----:B------:R-:W-:Y:S01]  /*28c0*/  @UP3 USHF.R.U32.HI UR5, URZ, UR9, UR10 ;  /* 0x00000009ff053299 */ /* 0x000fe2000801160a */
[----:B------:R-:W-:Y:S01]  /*28d0*/  UMOV UR14, UR15 ;  /* 0x0000000f000e7c82 */ /* 0x000fe20008000000 */
[----:B------:R-:W-:Y:S01]  /*28e0*/  UMOV UR22, UR23 ;  /* 0x0000001700167c82 */ /* 0x000fe20008000000 */
[----:B------:R-:W-:Y:S02]  /*28f0*/  USHF.R.U32.HI UR17, URZ, UR17, UR14 ;  /* 0x00000011ff117299 */ /* 0x000fe4000801160e */
[----:B------:R-:W-:Y:S02]  /*2900*/  USEL UR4, UR31, UR4, !UP0 ;  /* 0x000000041f047287 */ /* 0x000fe4000c000000 */
[----:B------:R-:W-:-:S02]  /*2910*/  @UP3 USHF.R.U32.HI UR7, URZ, UR9, UR22 ;  /* 0x00000009ff073299 */ /* 0x000fc40008011616 */
[----:B------:R-:W-:Y:S02]  /*2920*/  UIMAD UR10, UR45, UR5, URZ ;  /* 0x000000052d0a72a4 */ /* 0x000fe4000f8e02ff */
[----:B------:R-:W-:Y:S02]  /*2930*/  USEL UR5, UR37, UR17, !UP2 ;  /* 0x0000001125057287 */ /* 0x000fe4000d000000 */
[----:B------:R-:W-:Y:S02]  /*2940*/  UIMAD UR12, UR45, UR7, URZ ;  /* 0x000000072d0c72a4 */ /* 0x000fe4000f8e02ff */
[----:B------:R-:W-:Y:S02]  /*2950*/  UISETP.GE.AND UP0, UPT, UR4, UR10, UPT ;  /* 0x0000000a0400728c */ /* 0x000fe4000bf06270 */
[----:B------:R-:W-:Y:S02]  /*2960*/  UIMAD.WIDE.U32 UR10, UR4, UR8, URZ ;  /* 0x00000008040a72a5 */ /* 0x000fe4000f8e00ff */
[----:B------:R-:W-:-:S02]  /*2970*/  UISETP.GE.OR UP0, UPT, UR5, UR12, UP0 ;  /* 0x0000000c0500728c */ /* 0x000fc40008706670 */
[----:B------:R-:W-:Y:S02]  /*2980*/  UIMAD.WIDE.U32 UR14, UR5, UR8, URZ ;  /* 0x00000008050e72a5 */ /* 0x000fe4000f8e00ff */
[----:B------:R-:W-:Y:S01]  /*2990*/  UIADD3 UR12, UPT, UPT, -UR5, URZ, URZ ;  /* 0x000000ff050c7290 */ /* 0x000fe2000fffe1ff */
[----:B------:R-:W-:Y:S01]  /*29a0*/  UMOV UR10, UR11 ;  /* 0x0000000b000a7c82 */ /* 0x000fe20008000000 */
[----:B------:R-:W-:Y:S02]  /*29b0*/  UIADD3 UR11, UPT, UPT, -UR4, URZ, URZ ;  /* 0x000000ff040b7290 */ /* 0x000fe4000fffe1ff */
[----:B------:R-:W-:-:S03]  /*29c0*/  USHF.R.U32.HI UR10, URZ, UR9, UR10 ;  /* 0x00000009ff0a7299 */ /* 0x000fc6000801160a */
[----:B------:R-:W-:Y:S01]  /*29d0*/  @!UP0 UMOV UR8, UR15 ;  /* 0x0000000f00088c82 */ /* 0x000fe20008000000 */
[----:B------:R-:W-:Y:S02]  /*29e0*/  UIMAD UR11, UR18, UR11, UR31 ;  /* 0x0000000b120b72a4 */ /* 0x000fe4000f8e021f */
[----:B------:R-:W-:Y:S02]  /*29f0*/  USEL UR10, UR4, UR10, !UP3 ;  /* 0x0000000a040a7287 */ /* 0x000fe4000d800000 */
[----:B------:R-:W-:Y:S02]  /*2a00*/  @!UP0 USHF.R.U32.HI UR8, URZ, UR9, UR8 ;  /* 0x00000009ff088299 */ /* 0x000fe40008011608 */
[----:B------:R-:W-:Y:S02]  /*2a10*/  UIADD3 UR9, UPT, UPT, -UR10, URZ, URZ ;  /* 0x000000ff0a097290 */ /* 0x000fe4000fffe1ff */
[----:B------:R-:W-:Y:S02]  /*2a20*/  @!UP0 USEL UR8, UR5, UR8, !UP3 ;  /* 0x0000000805088287 */ /* 0x000fe4000d800000 */
[----:B------:R-:W-:-:S02]  /*2a30*/  UIMAD UR9, UR45, UR9, UR4 ;  /* 0x000000092d0972a4 */ /* 0x000fc4000f8e0204 */
[----:B------:R-:W-:Y:S02]  /*2a40*/  @!UP0 UIADD3 UR10, UPT, UPT, UR10, -UR8, URZ ;  /* 0x800000080a0a8290 */ /* 0x000fe4000fffe0ff */
[----:B------:R-:W-:Y:S02]  /*2a50*/  @!UP0 UIMAD UR8, UR9, UR7, UR8 ;  /* 0x00000007090882a4 */ /* 0x000fe4000f8e0208 */
[----:B------:R-:W-:Y:S02]  /*2a60*/  @!UP0 UIMAD UR4, UR45, UR10, UR5 ;  /* 0x0000000a2d0482a4 */ /* 0x000fe4000f8e0205 */
[----:B------:R-:W-:Y:S02]  /*2a70*/  UIMAD UR7, UR20, UR12, UR37 ;  /* 0x0000000c140772a4 */ /* 0x000fe4000f8e0225 */
[----:B------:R-:W-:Y:S01]  /*2a80*/  UIMAD UR31, UR4, UR18, UR11 ;  /* 0x00000012041f72a4 */ /* 0x000fe2000f8e020b */
[----:B------:R-:W-:Y:S02]  /*2a90*/  @!UP0 UMOV UR5, UR8 ;  /* 0x0000000800058c82 */ /* 0x000fe40008000000 */
[----:B------:R-:W-:-:S12]  /*2aa0*/  UIMAD UR37, UR5, UR20, UR7 ;  /* 0x00000014052572a4 */ /* 0x000fd8000f8e0207 */
.L_x_41:
[----:B------:R-:W2:Y:S02]  /*2ab0*/  LDCU UR4, c[0x0][0xb30] ;  /* 0x00016600ff0477ac */ /* 0x000ea40008000800 */
[----:B--2---:R-:W-:-:S09]  /*2ac0*/  UISETP.NE.AND UP0, UPT, UR4, 0x1, UPT ;  /* 0x000000010400788c */ /* 0x004fd2000bf05270 */
[----:B------:R-:W-:Y:S05]  /*2ad0*/  BRA.U UP0, `(.L_x_42) ;  /* 0x0000000100447547 */ /* 0x000fea000b800000 */
[----:B------:R-:W2:Y:S01]  /*2ae0*/  LDCU.128 UR16, c[0x0][0xb10] ;  /* 0x00016200ff1077ac */ /* 0x000ea20008000c00 */
[----:B------:R-:W3:Y:S01]  /*2af0*/  LDCU UR10, c[0x0][0xb0c] ;  /* 0x00016180ff0a77ac */ /* 0x000ee20008000800 */
[----:B------:R-:W4:Y:S01]  /*2b00*/  LDCU UR7, c[0x0][0xb20] ;  /* 0x00016400ff0777ac */ /* 0x000f220008000800 */
[----:B--2---:R-:W-:Y:S02]  /*2b10*/  UIMAD.WIDE.U32 UR8, UR37, UR16, URZ ;  /* 0x00000010250872a5 */ /* 0x004fe4000f8e00ff */
[----:B------:R-:W-:Y:S02]  /*2b20*/  UIMAD.WIDE.U32 UR4, UR31, UR19, URZ ;  /* 0x000000131f0472a5 */ /* 0x000fe4000f8e00ff */
[----:B---3--:R-:W-:Y:S02]  /*2b30*/  UISETP.NE.AND UP2, UPT, UR10, 0x1, UPT ;  /* 0x000000010a00788c */ /* 0x008fe4000bf45270 */
[----:B------:R-:W-:Y:S01]  /*2b40*/  UISETP.NE.AND UP0, UPT, UR18, 0x1, UPT ;  /* 0x000000011200788c */ /* 0x000fe2000bf05270 */
[----:B------:R-:W-:-:S02]  /*2b50*/  UMOV UR8, UR9 ;  /* 0x0000000900087c82 */ /* 0x000fc40008000000 */
[----:B------:R-:W-:Y:S01]  /*2b60*/  UMOV UR4, UR5 ;  /* 0x0000000500047c82 */ /* 0x000fe20008000000 */
[----:B------:R-:W-:Y:S02]  /*2b70*/  USHF.R.U32.HI UR17, URZ, UR17, UR8 ;  /* 0x00000011ff117299 */ /* 0x000fe40008011608 */
[----:B----4-:R-:W-:Y:S02]  /*2b80*/  USHF.R.U32.HI UR4, URZ, UR7, UR4 ;  /* 0x00000007ff047299 */ /* 0x010fe40008011604 */
[----:B------:R-:W-:Y:S02]  /*2b90*/  USEL UR5, UR37, UR17, !UP2 ;  /* 0x0000001125057287 */ /* 0x000fe4000d000000 */
[----:B------:R-:W-:-:S04]  /*2ba0*/  USEL UR4, UR31, UR4, !UP0 ;  /* 0x000000041f047287 */ /* 0x000fc8000c000000 */
[----:B------:R-:W-:Y:S02]  /*2bb0*/  UIADD3 UR7, UPT, UPT, UR5, -UR4, URZ ;  /* 0x8000000405077290 */ /* 0x000fe4000fffe0ff */
[----:B------:R-:W-:Y:S02]  /*2bc0*/  UIADD3 UR4, UPT, UPT, -UR5, UR4, URZ ;  /* 0x0000000405047290 */ /* 0x000fe4000fffe1ff */
[----:B------:R-:W-:Y:S02]  /*2bd0*/  UIMAD UR31, UR7, UR18, UR31 ;  /* 0x00000012071f72a4 */ /* 0x000fe4000f8e021f */
[----:B------:R-:W-:-:S12]  /*2be0*/  UIMAD UR37, UR4, UR10, UR37 ;  /* 0x0000000a042572a4 */ /* 0x000fd8000f8e0225 */
.L_x_42:
[----:B------:R-:W-:Y:S01]  /*2bf0*/  VIADD R11, R11, 0x1 ;  /* 0x000000010b0b7836 */ /* 0x000fe20000000000 */
[----:B------:R-:W-:Y:S01]  /*2c00*/  R2UR UR4, R88 ;  /* 0x00000000580472ca */ /* 0x000fe200000e0000 */
[----:B------:R-:W-:Y:S01]  /*2c10*/  UIADD3 UR32, UPT, UPT, UR31, UR59, URZ ;  /* 0x0000003b1f207290 */ /* 0x000fe2000fffe0ff */
[----:B------:R-:W-:Y:S02]  /*2c20*/  PLOP3.LUT P1, PT, PT, PT, PT, 0x80, 0x8 ;  /* 0x000000000008781c */ /* 0x000fe40003f2f070 */
[----:B------:R-:W-:-:S04]  /*2c30*/  ISETP.NE.AND P0, PT, R11, 0x2, PT ;  /* 0x000000020b00780c */ /* 0x000fc80003f05270 */
[----:B------:R-:W-:Y:S02]  /*2c40*/  SEL R3, RZ, 0x1, P0 ;  /* 0x00000001ff037807 */ /* 0x000fe40000000000 */
[----:B------:R-:W-:Y:S02]  /*2c50*/  SEL R11, R11, RZ, P0 ;  /* 0x000000ff0b0b7207 */ /* 0x000fe40000000000 */
[----:B------:R-:W-:Y:S01]  /*2c60*/  LOP3.LUT R10, R10, R3, RZ, 0x3c, !PT ;  /* 0x000000030a0a7212 */ /* 0x000fe200078e3cff */
[----:B------:R-:W-:Y:S01]  /*2c70*/  UIADD3 UR20, UPT, UPT, UR37, UR4, URZ ;  /* 0x0000000425147290 */ /* 0x000fe2000fffe0ff */
[----:B------:R-:W-:Y:S11]  /*2c80*/  BRA.U UP1, `(.L_x_43) ;  /* 0xfffffff101447547 */ /* 0x000ff6000b83ffff */
[----:B------:R-:W-:Y:S01]  /*2c90*/  UIADD3 UR13, UPT, UPT, UR13, 0x108, URZ ;  /* 0x000001080d0d7890 */ /* 0x000fe2000fffe0ff */
[----:B------:R-:W-:-:S03]  /*2ca0*/  SHF.L.U32 R3, R12, 0x1f, RZ ;  /* 0x0000001f0c037819 */ /* 0x000fc600000006ff */
[----:B------:R-:W-:-:S09]  /*2cb0*/  ULEA UR4, UR6, UR13, 0x3 ;  /* 0x0000000d06047291 */ /* 0x000fd2000f8e18ff */
[----:B------:R-:W2:Y:S02]  /*2cc0*/  SYNCS.PHASECHK.TRANS64.TRYWAIT P0, [UR4], R3 ;  /* 0x00000003ff0075a7 */ /* 0x000ea40008001104 */
[----:B--2---:R-:W-:Y:S05]  /*2cd0*/  @!P0 BRA `(.L_x_44) ;  /* 0x00000084008c8947 */ /* 0x004fea0003800000 */
.L_x_178:
[----:B------:R-:W-:-:S04]  /*2ce0*/  UIADD3 UR4, UPT, UPT, UR6, 0x1, URZ ;  /* 0x0000000106047890 */ /* 0x000fc8000fffe0ff */
[----:B------:R-:W-:-:S04]  /*2cf0*/  UISETP.NE.AND UP0, UPT, UR4, 0x21, UPT ;  /* 0x000000210400788c */ /* 0x000fc8000bf05270 */
[----:B------:R-:W-:Y:S02]  /*2d00*/  USEL UR6, URZ, 0x1, UP0 ;  /* 0x00000001ff067887 */ /* 0x000fe40008000000 */
[----:B------:R-:W-:-:S04]  /*2d10*/  USEL UR4, UR4, URZ, UP0 ;  /* 0x000000ff04047287 */ /* 0x000fc80008000000 */
[----:B------:R-:W-:Y:S01]  /*2d20*/  ULEA UR5, UR4, UR13, 0x3 ;  /* 0x0000000d04057291 */ /* 0x000fe2000f8e18ff */
[----:B------:R-:W-:-:S04]  /*2d30*/  LOP3.LUT R2, R12, UR6, RZ, 0x3c, !PT ;  /* 0x000000060c027c12 */ /* 0x000fc8000f8e3cff */
[----:B-1----:R-:W-:-:S04]  /*2d40*/  SHF.L.U32 R3, R2, 0x1f, RZ ;  /* 0x0000001f02037819 */ /* 0x002fc800000006ff */
[----:B------:R-:W1:Y:S02]  /*2d50*/  SYNCS.PHASECHK.TRANS64.TRYWAIT P0, [UR5], R3 ;  /* 0x00000003ff0075a7 */ /* 0x000e640008001105 */
[----:B-1----:R-:W-:Y:S05]  /*2d60*/  @!P0 BRA `(.L_x_45) ;  /* 0x0000008400808947 */ /* 0x002fea0003800000 */
.L_x_180:
        /* <DEDUP_REMOVED lines=9> */
.L_x_182:
        /* <DEDUP_REMOVED lines=9> */
.L_x_184:
        /* <DEDUP_REMOVED lines=9> */
.L_x_186:
        /* <DEDUP_REMOVED lines=9> */
.L_x_188:
        /* <DEDUP_REMOVED lines=9> */
.L_x_190:
        /* <DEDUP_REMOVED lines=9> */
.L_x_192:
        /* <DEDUP_REMOVED lines=9> */
.L_x_194:
        /* <DEDUP_REMOVED lines=9> */
.L_x_196:
        /* <DEDUP_REMOVED lines=9> */
.L_x_198:
        /* <DEDUP_REMOVED lines=9> */
.L_x_200:
        /* <DEDUP_REMOVED lines=9> */
.L_x_202:
        /* <DEDUP_REMOVED lines=9> */
.L_x_204:
        /* <DEDUP_REMOVED lines=9> */
.L_x_206:
        /* <DEDUP_REMOVED lines=9> */
.L_x_208:
        /* <DEDUP_REMOVED lines=9> */
.L_x_210:
        /* <DEDUP_REMOVED lines=9> */
.L_x_212:
        /* <DEDUP_REMOVED lines=9> */
.L_x_214:
        /* <DEDUP_REMOVED lines=9> */
.L_x_216:
        /* <DEDUP_REMOVED lines=9> */
.L_x_218:
        /* <DEDUP_REMOVED lines=9> */
.L_x_220:
        /* <DEDUP_REMOVED lines=9> */
.L_x_222:
        /* <DEDUP_REMOVED lines=9> */
.L_x_224:
        /* <DEDUP_REMOVED lines=9> */
.L_x_226:
        /* <DEDUP_REMOVED lines=9> */
.L_x_228:
        /* <DEDUP_REMOVED lines=9> */
.L_x_230:
        /* <DEDUP_REMOVED lines=9> */
.L_x_232:
        /* <DEDUP_REMOVED lines=9> */
.L_x_234:
        /* <DEDUP_REMOVED lines=9> */
.L_x_236:
        /* <DEDUP_REMOVED lines=9> */
.L_x_238:
        /* <DEDUP_REMOVED lines=9> */
.L_x_240:
[----:B------:R-:W-:-:S04]  /*3e50*/  UIADD3 UR4, UPT, UPT, UR4, 0x1, URZ ;  /* 0x0000000104047890 */ /* 0x000fc8000fffe0ff */
[----:B------:R-:W-:-:S04]  /*3e60*/  UISETP.NE.AND UP0, UPT, UR4, 0x21, UPT ;  /* 0x000000210400788c */ /* 0x000fc8000bf05270 */
[----:B------:R-:W-:Y:S02]  /*3e70*/  USEL UR5, URZ, 0x1, UP0 ;  /* 0x00000001ff057887 */ /* 0x000fe40008000000 */
[----:B------:R-:W-:-:S04]  /*3e80*/  USEL UR4, UR4, URZ, UP0 ;  /* 0x000000ff04047287 */ /* 0x000fc80008000000 */
[----:B------:R-:W-:Y:S01]  /*3e90*/  ULEA UR4, UR4, UR13, 0x3 ;  /* 0x0000000d04047291 */ /* 0x000fe2000f8e18ff */
[----:B-1----:R-:W-:-:S04]  /*3ea0*/  LOP3.LUT R3, R2, UR5, RZ, 0x3c, !PT ;  /* 0x0000000502037c12 */ /* 0x002fc8000f8e3cff */
[----:B------:R-:W-:Y:S01]  /*3eb0*/  SHF.L.U32 R3, R3, 0x1f, RZ ;  /* 0x0000001f03037819 */ /* 0x000fe200000006ff */
[----:B------:R-:W-:-:S07]  /*3ec0*/  IMAD.U32 R0, RZ, RZ, UR4 ;  /* 0x00000004ff007e24 */ /* 0x000fce000f8e00ff */
.L_x_76:
[----:B-1----:R1:W2:Y:S02]  /*3ed0*/  SYNCS.PHASECHK.TRANS64.TRYWAIT P0, [R0+URZ], R3 ;  /* 0x00000003000075a7 */ /* 0x0022a400080011ff */
[----:B--2---:R-:W-:Y:S05]  /*3ee0*/  @!P0 NANOSLEEP.SYNCS 0x989680 ;  /* 0x009896800000895d */ /* 0x004fea0003900000 */
[----:B------:R-:W2:Y:S02]  /*3ef0*/  @!P0 SYNCS.PHASECHK.TRANS64 P0, [R0+URZ], R3 ;  /* 0x00000003000085a7 */ /* 0x000ea400080010ff */
[----:B--2---:R-:W-:Y:S05]  /*3f00*/  @P0 EXIT ;  /* 0x000000000000094d */ /* 0x004fea0003800000 */
[----:B------:R-:W-:Y:S05]  /*3f10*/  BRA `(.L_x_76) ;  /* 0xfffffffc00ec7947 */ /* 0x000fea000383ffff */
.L_x_23:
[----:B------:R-:W-:-:S04]  /*3f20*/  UISETP.NE.AND UP0, UPT, UR58, URZ, UPT ;  /* 0x000000ff3a00728c */ /* 0x000fc8000bf05270 */
[----:B------:R-:W-:-:S09]  /*3f30*/  UISETP.NE.OR UP0, UPT, UR13, 0x1, UP0 ;  /* 0x000000010d00788c */ /* 0x000fd20008705670 */
[----:B------:R-:W-:Y:S05]  /*3f40*/  BRA.U UP0, `(.L_x_77) ;  /* 0x0000000500487547 */ /* 0x000fea000b800000 */
[----:B------:R-:W-:Y:S01]  /*3f50*/  ISETP.GE.U32.AND P2, PT, R0, 0x4, PT ;  /* 0x000000040000780c */ /* 0x000fe20003f46070 */
[----:B------:R-:W-:Y:S01]  /*3f60*/  IMAD.MOV.U32 R12, RZ, RZ, 0x1 ;  /* 0x00000001ff0c7424 */ /* 0x000fe200078e00ff */
[----:B------:R-:W-:Y:S02]  /*3f70*/  CS2R R10, SRZ ;  /* 0x00000000000a7805 */ /* 0x000fe4000001ff00 */
[----:B------:R-:W-:Y:S01]  /*3f80*/  CS2R R8, SRZ ;  /* 0x0000000000087805 */ /* 0x000fe2000001ff00 */
[----:B------:R-:W-:Y:S01]  /*3f90*/  UMOV UR4, 0x400 ;  /* 0x0000040000047882 */ /* 0x000fe20000000000 */
[----:B------:R-:W-:Y:S01]  /*3fa0*/  UMOV UR5, URZ ;  /* 0x000000ff00057c82 */ /* 0x000fe20008000000 */
[----:B------:R-:W-:-:S12]  /*3fb0*/  ULEA UR6, UR58, UR4, 0x18 ;  /* 0x000000043a067291 */ /* 0x000fd8000f8ec0ff */
.L_x_81:
[----:B------:R-:W-:Y:S02]  /*3fc0*/  LEA R2, R8, UR6, 0x3 ;  /* 0x0000000608027c11 */ /* 0x000fe4000f8e18ff */
[----:B------:R-:W-:-:S03]  /*3fd0*/  SHF.L.U32 R5, R9, 0x1f, RZ ;  /* 0x0000001f09057819 */ /* 0x000fc600000006ff */
[----:B------:R-:W-:Y:S01]  /*3fe0*/  VIADD R4, R2, 0x2d0 ;  /* 0x000002d002047836 */ /* 0x000fe20000000000 */
[----:B------:R-:W1:Y:S02]  /*3ff0*/  SYNCS.PHASECHK.TRANS64.TRYWAIT P0, [R2+URZ+0x2c0], R5 ;  /* 0x0002c005020075a7 */ /* 0x000e6400080011ff */
[----:B-1----:R-:W-:Y:S05]  /*4000*/  @!P0 BRA `(.L_x_78) ;  /* 0x0000007c00c08947 */ /* 0x002fea0003800000 */
.L_x_241:
[----:B------:R-:W-:Y:S01]  /*4010*/  ULEA UR4, UR5, UR6, 0x3 ;  /* 0x0000000605047291 */ /* 0x000fe2000f8e18ff */
[----:B------:R-:W-:Y:S02]  /*4020*/  PRMT R4, RZ, 0x654, R4 ;  /* 0x00000654ff047816 */ /* 0x000fe40000000004 */
[----:B-1----:R-:W-:Y:S01]  /*4030*/  SHF.L.U32 R5, R12, 0x1f, RZ ;  /* 0x0000001f0c057819 */ /* 0x002fe200000006ff */
[----:B------:R-:W-:Y:S01]  /*4040*/  UIADD3 UR7, UPT, UPT, UR4, 0x260, URZ ;  /* 0x0000026004077890 */ /* 0x000fe2000fffe0ff */
[----:B------:R1:W-:Y:S05]  /*4050*/  SYNCS.ARRIVE.TRANS64.RED.A1T0 RZ, [R4+URZ], RZ ;  /* 0x000000ff04ff79a7 */ /* 0x0003ea00081004ff */
[----:B------:R-:W-:Y:S01]  /*4060*/  IMAD.U32 R7, RZ, RZ, UR7 ;  /* 0x00000007ff077e24 */ /* 0x000fe2000f8e00ff */
[----:B------:R-:W2:Y:S04]  /*4070*/  SYNCS.PHASECHK.TRANS64.TRYWAIT P0, [UR4+0x270], R5 ;  /* 0x00027005ff0075a7 */ /* 0x000ea80008001104 */
[----:B------:R-:W-:Y:S01]  /*4080*/  PRMT R6, R0, 0x654, R7 ;  /* 0x0000065400067816 */ /* 0x000fe20000000007 */
[----:B-1----:R-:W-:Y:S01]  /*4090*/  @!P2 IMAD.MOV.U32 R4, RZ, RZ, 0x10 ;  /* 0x00000010ff04a424 */ /* 0x002fe200078e00ff */
[----:B--2---:R-:W-:Y:S06]  /*40a0*/  @!P0 BRA `(.L_x_79) ;  /* 0x0000007c00ac8947 */ /* 0x004fec0003800000 */
.L_x_243:
[----:B------:R-:W-:Y:S01]  /*40b0*/  ULEA UR8, UR5, UR6, 0x4 ;  /* 0x0000000605087291 */ /* 0x000fe2000f8e20ff */
[----:B------:R-:W-:Y:S01]  /*40c0*/  SEL R3, R6, R3, !P2 ;  /* 0x0000000306037207 */ /* 0x000fe20005000000 */
[----:B------:R-:W-:Y:S01]  /*40d0*/  UIADD3 UR9, UPT, UPT, UR4, 0x260, URZ ;  /* 0x0000026004097890 */ /* 0x000fe2000fffe0ff */
[----:B-1----:R-:W-:Y:S01]  /*40e0*/  LEA R2, R11, UR6, 0x3 ;  /* 0x000000060b027c11 */ /* 0x002fe2000f8e18ff */
[----:B------:R-:W-:Y:S01]  /*40f0*/  UIADD3 UR8, UPT, UPT, UR8, 0x2f0, URZ ;  /* 0x000002f008087890 */ /* 0x000fe2000fffe0ff */
[----:B------:R-:W-:Y:S01]  /*4100*/  SHF.L.U32 R5, R10, 0x1f, RZ ;  /* 0x0000001f0a057819 */ /* 0x000fe200000006ff */
[----:B------:R1:W-:Y:S01]  /*4110*/  @!P2 SYNCS.ARRIVE.TRANS64.RED RZ, [R3+URZ], R4 ;  /* 0x0000000403ffa9a7 */ /* 0x0003e200080004ff */
[----:B------:R-:W-:Y:S01]  /*4120*/  UIADD3 UR4, UPT, UPT, UR5, 0x1, URZ ;  /* 0x0000000105047890 */ /* 0x000fe2000fffe0ff */
[----:B------:R-:W-:-:S03]  /*4130*/  VIADD R8, R8, 0x1 ;  /* 0x0000000108087836 */ /* 0x000fc60000000000 */
[----:B------:R-:W-:Y:S02]  /*4140*/  UISETP.NE.AND UP0, UPT, UR4, 0x2, UPT ;  /* 0x000000020400788c */ /* 0x000fe4000bf05270 */
[----:B------:R-:W-:Y:S06]  /*4150*/  UGETNEXTWORKID.BROADCAST [UR8], [UR9] ;  /* 0x00000000080073ca */ /* 0x000fec0008000100 */
[----:B------:R-:W-:Y:S01]  /*4160*/  USEL UR7, URZ, 0x1, UP0 ;  /* 0x00000001ff077887 */ /* 0x000fe20008000000 */
[----:B------:R-:W-:Y:S01]  /*4170*/  ISETP.NE.AND P0, PT, R8, 0x2, PT ;  /* 0x000000020800780c */ /* 0x000fe20003f05270 */
[----:B------:R-:W-:Y:S01]  /*4180*/  USEL UR5, UR4, URZ, UP0 ;  /* 0x000000ff04057287 */ /* 0x000fe20008000000 */
[----:B------:R-:W2:Y:S03]  /*4190*/  SYNCS.PHASECHK.TRANS64.TRYWAIT P1, [R2+URZ+0x260], R5 ;  /* 0x00026005020075a7 */ /* 0x000ea600080211ff */
[----:B------:R-:W-:Y:S01]  /*41a0*/  LOP3.LUT R12, R12, UR7, RZ, 0x3c, !PT ;  /* 0x000000070c0c7c12 */ /* 0x000fe2000f8e3cff */
[----:B-12---:R-:W-:Y:S07]  /*41b0*/  @!P1 BRA `(.L_x_80) ;  /* 0x0000007c00809947 */ /* 0x006fee0003800000 */
.L_x_244:
[C---:B------:R-:W-:Y:S01]  /*41c0*/  LEA R4, R11.reuse, UR6, 0x4 ;  /* 0x000000060b047c11 */ /* 0x040fe2000f8e20ff */
[----:B-1----:R-:W-:Y:S01]  /*41d0*/  VIADD R2, R2, 0x270 ;  /* 0x0000027002027836 */ /* 0x002fe20000000000 */
[----:B------:R-:W-:Y:S01]  /*41e0*/  SEL R8, R8, RZ, P0 ;  /* 0x000000ff08087207 */ /* 0x000fe20000000000 */
[----:B------:R-:W-:-:S03]  /*41f0*/  VIADD R11, R11, 0x1 ;  /* 0x000000010b0b7836 */ /* 0x000fc60000000000 */
[----:B------:R-:W1:Y:S01]  /*4200*/  LDS.128 R4, [R4+0x2f0] ;  /* 0x0002f00004047984 */ /* 0x000e620000000c00 */
[----:B------:R-:W-:Y:S02]  /*4210*/  PRMT R2, RZ, 0x654, R2 ;  /* 0x00000654ff027816 */ /* 0x000fe40000000002 */
[C---:B------:R-:W-:Y:S01]  /*4220*/  ISETP.NE.AND P1, PT, R11.reuse, 0x2, PT ;  /* 0x000000020b00780c */ /* 0x040fe20003f25270 */
[----:B------:R-:W-:Y:S01]  /*4230*/  @!PT LDS RZ, [RZ] ;  /* 0x00000000fffff984 */ /* 0x000fe20000000800 */
[----:B------:R-:W-:Y:S01]  /*4240*/  @!PT LDS RZ, [RZ] ;  /* 0x00000000fffff984 */ /* 0x000fe20000000800 */
[----:B------:R-:W-:Y:S01]  /*4250*/  @!PT LDS RZ, [RZ] ;  /* 0x00000000fffff984 */ /* 0x000fe20000000800 */
[----:B------:R-:W-:Y:S01]  /*4260*/  @!PT LDS RZ, [RZ] ;  /* 0x00000000fffff984 */ /* 0x000fe20000000800 */
[----:B------:R2:W-:Y:S06]  /*4270*/  MEMBAR.ALL.CTA ;  /* 0x0000000000007992 */ /* 0x0005ec0000008000 */
[----:B--2---:R-:W2:Y:S01]  /*4280*/  FENCE.VIEW.ASYNC.S ;  /* 0x00000000000073c6 */ /* 0x004ea20000000000 */
[----:B------:R-:W-:Y:S01]  /*4290*/  SEL R11, R11, RZ, P1 ;  /* 0x000000ff0b0b7207 */ /* 0x000fe20000800000 */
[----:B--2---:R2:W-:Y:S01]  /*42a0*/  SYNCS.ARRIVE.TRANS64.RED.A1T0 RZ, [R2+URZ], RZ ;  /* 0x000000ff02ff79a7 */ /* 0x0045e200081004ff */
[----:B-1----:R-:W-:-:S02]  /*42b0*/  LOP3.LUT P3, RZ, R6, 0x1, RZ, 0xc0, !PT ;  /* 0x0000000106ff7812 */ /* 0x002fc4000786c0ff */
[----:B------:R-:W-:-:S04]  /*42c0*/  SEL R5, RZ, 0x1, P1 ;  /* 0x00000001ff057807 */ /* 0x000fc80000800000 */
[----:B------:R-:W-:Y:S02]  /*42d0*/  LOP3.LUT R10, R10, R5, RZ, 0x3c, !PT ;  /* 0x000000050a0a7212 */ /* 0x000fe400078e3cff */
[----:B--2---:R-:W-:-:S04]  /*42e0*/  SEL R2, RZ, 0x1, P0 ;  /* 0x00000001ff027807 */ /* 0x004fc80000000000 */
[----:B------:R-:W-:Y:S01]  /*42f0*/  LOP3.LUT R9, R9, R2, RZ, 0x3c, !PT ;  /* 0x0000000209097212 */ /* 0x000fe200078e3cff */
[----:B------:R-:W-:Y:S06]  /*4300*/  @P3 BRA `(.L_x_81) ;  /* 0xfffffffc002c3947 */ /* 0x000fec000383ffff */
[----:B------:R-:W-:Y:S01]  /*4310*/  ULEA UR4, UR5, UR6, 0x3 ;  /* 0x0000000605047291 */ /* 0x000fe2000f8e18ff */
[----:B------:R-:W-:-:S08]  /*4320*/  SHF.L.U32 R3, R12, 0x1f, RZ ;  /* 0x0000001f0c037819 */ /* 0x000fd000000006ff */
[----:B------:R-:W1:Y:S02]  /*4330*/  SYNCS.PHASECHK.TRANS64 P0, [UR4+0x270], R3 ;  /* 0x00027003ff0075a7 */ /* 0x000e640008001004 */
[----:B-1----:R-:W-:Y:S05]  /*4340*/  @P0 BRA `(.L_x_82) ;  /* 0x0000000000080947 */ /* 0x002fea0003800000 */
[----:B------:R-:W1:Y:S02]  /*4350*/  SYNCS.PHASECHK.TRANS64.TRYWAIT P0, [UR4+0x270], R3 ;  /* 0x00027003ff0075a7 */ /* 0x000e640008001104 */
[----:B-1----:R-:W-:Y:S05]  /*4360*/  @!P0 BRA `(.L_x_83) ;  /* 0x0000007c00288947 */ /* 0x002fea0003800000 */
.L_x_82:
[----:B------:R-:W-:-:S04]  /*4370*/  UIADD3 UR7, UPT, UPT, UR5, 0x1, URZ ;  /* 0x0000000105077890 */ /* 0x000fc8000fffe0ff */
[----:B------:R-:W-:-:S04]  /*4380*/  UISETP.NE.AND UP0, UPT, UR7, 0x2, UPT ;  /* 0x000000020700788c */ /* 0x000fc8000bf05270 */
[----:B------:R-:W-:Y:S02]  /*4390*/  USEL UR8, URZ, 0x1, UP0 ;  /* 0x00000001ff087887 */ /* 0x000fe40008000000 */
[----:B------:R-:W-:-:S04]  /*43a0*/  USEL UR7, UR7, URZ, UP0 ;  /* 0x000000ff07077287 */ /* 0x000fc80008000000 */
[----:B------:R-:W-:Y:S01]  /*43b0*/  ULEA UR7, UR7, UR6, 0x3 ;  /* 0x0000000607077291 */ /* 0x000fe2000f8e18ff */
[----:B-1----:R-:W-:-:S04]  /*43c0*/  LOP3.LUT R3, R12, UR8, RZ, 0x3c, !PT ;  /* 0x000000080c037c12 */ /* 0x002fc8000f8e3cff */
[----:B------:R-:W-:-:S04]  /*43d0*/  SHF.L.U32 R0, R3, 0x1f, RZ ;  /* 0x0000001f03007819 */ /* 0x000fc800000006ff */
[----:B------:R-:W1:Y:S02]  /*43e0*/  SYNCS.PHASECHK.TRANS64 P0, [UR7+0x270], R0 ;  /* 0x00027000ff0075a7 */ /* 0x000e640008001007 */
[----:B-1----:R-:W-:Y:S05]  /*43f0*/  @P0 EXIT ;  /* 0x000000000000094d */ /* 0x002fea0003800000 */
[----:B------:R-:W-:Y:S02]  /*4400*/  SHF.L.U32 R3, R3, 0x1f, RZ ;  /* 0x0000001f03037819 */ /* 0x000fe400000006ff */
[----:B------:R-:W-:-:S07]  /*4410*/  MOV R0, UR7 ;  /* 0x0000000700007c02 */ /* 0x000fce0008000f00 */
.L_x_84:
[----:B-1----:R1:W2:Y:S02]  /*4420*/  SYNCS.PHASECHK.TRANS64.TRYWAIT P0, [R0+URZ+0x270], R3 ;  /* 0x00027003000075a7 */ /* 0x0022a400080011ff */
[----:B--2---:R-:W-:Y:S05]  /*4430*/  @!P0 NANOSLEEP.SYNCS 0x989680 ;  /* 0x009896800000895d */ /* 0x004fea0003900000 */
[----:B------:R-:W2:Y:S02]  /*4440*/  @!P0 SYNCS.PHASECHK.TRANS64 P0, [R0+URZ+0x270], R3 ;  /* 0x00027003000085a7 */ /* 0x000ea400080010ff */
[----:B--2---:R-:W-:Y:S05]  /*4450*/  @P0 EXIT ;  /* 0x000000000000094d */ /* 0x004fea0003800000 */
[----:B------:R-:W-:Y:S05]  /*4460*/  BRA `(.L_x_84) ;  /* 0xfffffffc00ec7947 */ /* 0x000fea000383ffff */
.L_x_77:
[----:B------:R-:W-:Y:S05]  /*4470*/  BRA.U UP4, `(.L_x_85) ;  /* 0x0000001104847547 */ /* 0x000fea000b800000 */
[----:B------:R-:W-:Y:S01]  /*4480*/  UMOV UR4, 0x40 ;  /* 0x0000004000047882 */ /* 0x000fe20000000000 */
[----:B------:R-:W-:Y:S01]  /*4490*/  NOP ;  /* 0x0000000000007918 */ /* 0x000fe20000000000 */
[----:B------:R-:W-:Y:S01]  /*44a0*/  ULEA UR5, UR58, UR4, 0x18 ;  /* 0x000000043a057291 */ /* 0x000fe2000f8ec0ff */
[----:B------:R-:W-:Y:S02]  /*44b0*/  UMOV UR6, 0x400 ;  /* 0x0000040000067882 */ /* 0x000fe40000000000 */
[----:B------:R-:W-:-:S06]  /*44c0*/  ULEA UR6, UR58, UR6, 0x18 ;  /* 0x000000063a067291 */ /* 0x000fcc000f8ec0ff */
[----:B------:R-:W1:Y:S02]  /*44d0*/  LDS.U8 R0, [UR5+0x1c] ;  /* 0x00001c05ff007984 */ /* 0x000e640008000000 */
[----:B-1----:R-:W-:-:S13]  /*44e0*/  ISETP.NE.AND P0, PT, R0, RZ, PT ;  /* 0x000000ff0000720c */ /* 0x002fda0003f05270 */
[----:B------:R-:W-:Y:S05]  /*44f0*/  @P0 BRA `(.L_x_86) ;  /* 0x0000000400080947 */ /* 0x000fea0003800000 */
[----:B------:R-:W-:Y:S02]  /*4500*/  UISETP.NE.U32.AND UP1, UPT, UR27, 0x1, UPT ;  /* 0x000000011b00788c */ /* 0x000fe4000bf25070 */
[----:B------:R-:W-:-:S07]  /*4510*/  UIADD3 UR7, UPT, UPT, UR5, 0x8, URZ ;  /* 0x0000000805077890 */ /* 0x000fce000fffe0ff */
[----:B------:R-:W-:Y:S05]  /*4520*/  BRA.U !UP1, `(.L_x_87) ;  /* 0x00000001099c7547 */ /* 0x000fea000b800000 */
[----:B------:R-:W-:Y:S01]  /*4530*/  ELECT P0, URZ, PT ;  /* 0x0000000000ff782f */ /* 0x000fe20003800000 */
[----:B------:R-:W-:-:S12]  /*4540*/  BSSY B0, `(.L_x_87) ;  /* 0x0000025000007945 */ /* 0x000fd80003800000 */
[----:B------:R-:W-:Y:S05]  /*4550*/  @!P0 BRA `(.L_x_88) ;  /* 0x00000000008c8947 */ /* 0x000fea0003800000 */
[----:B------:R-:W-:-:S05]  /*4560*/  UMOV UR4, 0x10 ;  /* 0x0000001000047882 */ /* 0x000fca0000000000 */
[----:B------:R-:W-:Y:S04]  /*4570*/  DEPBAR.LE SB1, 0x36 ;  /* 0x00009d800000791a */ /* 0x000fe80000000000 */
[----:B------:R-:W1:Y:S02]  /*4580*/  UTCATOMSWS.2CTA.FIND_AND_SET.ALIGN UP0, UR4, UR4 ;  /* 0x00000004000475e3 */ /* 0x000e640008200800 */
[----:B-1----:R-:W-:Y:S01]  /*4590*/  MOV R11, UR4 ;  /* 0x00000004000b7c02 */ /* 0x002fe20008000f00 */
[----:B------:R-:W-:Y:S06]  /*45a0*/  BRA.U UP0, `(.L_x_89) ;  /* 0x0000000100187547 */ /* 0x000fec000b800000 */
.L_x_90:
[----:B------:R-:W-:Y:S05]  /*45b0*/  NANOSLEEP 0x64 ;  /* 0x000000640000795d */ /* 0x000fea0003800000 */
[----:B------:R-:W-:-:S05]  /*45c0*/  UMOV UR4, 0x10 ;  /* 0x0000001000047882 */ /* 0x000fca0000000000 */
[----:B------:R-:W-:Y:S04]  /*45d0*/  DEPBAR.LE SB1, 0x36 ;  /* 0x00009d800000791a */ /* 0x000fe80000000000 */
[----:B------:R-:W1:Y:S02]  /*45e0*/  UTCATOMSWS.2CTA.FIND_AND_SET.ALIGN UP0, UR4, UR4 ;  /* 0x00000004000475e3 */ /* 0x000e640008200800 */
[----:B-1----:R-:W-:Y:S01]  /*45f0*/  MOV R11, UR4 ;  /* 0x00000004000b7c02 */ /* 0x002fe20008000f00 */
[----:B------:R-:W-:Y:S05]  /*4600*/  BRA.U !UP0, `(.L_x_90) ;  /* 0xfffffffd08e87547 */ /* 0x000fea000b83ffff */
.L_x_89:
[----:B------:R-:W1:Y:S01]  /*4610*/  LDS R7, [UR5+0x10] ;  /* 0x00001005ff077984 */ /* 0x000e620008000800 */
[----:B------:R-:W-:Y:S01]  /*4620*/  IMAD.U32 R5, RZ, RZ, UR6 ;  /* 0x00000006ff057e24 */ /* 0x000fe2000f8e00ff */
[----:B------:R-:W-:-:S03]  /*4630*/  MOV R4, UR29 ;  /* 0x0000001d00047c02 */ /* 0x000fc60008000f00 */
[----:B------:R-:W-:Y:S01]  /*4640*/  VIADD R5, R5, 0x310 ;  /* 0x0000031005057836 */ /* 0x000fe20000000000 */
[----:B-1----:R-:W-:-:S04]  /*4650*/  SHF.L.U32 R7, R7, 0x1f, RZ ;  /* 0x0000001f07077819 */ /* 0x002fc800000006ff */
[----:B------:R-:W1:Y:S02]  /*4660*/  SYNCS.PHASECHK.TRANS64.TRYWAIT P0, [UR5+0x8], R7 ;  /* 0x00000807ff0075a7 */ /* 0x000e640008001105 */
[----:B-1----:R-:W-:Y:S05]  /*4670*/  @P0 BRA `(.L_x_91) ;  /* 0x0000000000080947 */ /* 0x002fea0003800000 */
[----:B------:R-:W1:Y:S02]  /*4680*/  SYNCS.PHASECHK.TRANS64.TRYWAIT P0, [UR5+0x8], R7 ;  /* 0x00000807ff0075a7 */ /* 0x000e640008001105 */
[----:B-1----:R-:W-:Y:S05]  /*4690*/  @!P0 BRA `(.L_x_92) ;  /* 0x0000007800748947 */ /* 0x002fea0003800000 */
.L_x_91:
[----:B-1----:R-:W-:Y:S01]  /*46a0*/  HFMA2 R0, -RZ, RZ, 0, 5.9604644775390625e-08 ;  /* 0x00000001ff007431 */ /* 0x002fe200000001ff */
[----:B------:R-:W-:Y:S01]  /*46b0*/  UPRMT UR4, UR29, 0x654, UR7 ;  /* 0x000006541d047896 */ /* 0x000fe20008000007 */
[----:B------:R-:W-:Y:S01]  /*46c0*/  IMAD.MOV.U32 R8, RZ, RZ, 0xffff ;  /* 0x0000ffffff087424 */ /* 0x000fe200078e00ff */
[----:B------:R-:W-:Y:S01]  /*46d0*/  PRMT R4, R4, 0x654, R5 ;  /* 0x0000065404047816 */ /* 0x000fe20000000005 */
[----:B------:R-:W-:Y:S02]  /*46e0*/  IMAD.MOV.U32 R6, RZ, RZ, 0x4 ;  /* 0x00000004ff067424 */ /* 0x000fe400078e00ff */
[----:B------:R-:W-:Y:S01]  /*46f0*/  IMAD.SHL.U32 R9, R11, 0x20, RZ ;  /* 0x000000200b097824 */ /* 0x000fe200078e00ff */
[----:B------:R-:W-:Y:S02]  /*4700*/  MOV R5, UR4 ;  /* 0x0000000400057c02 */ /* 0x000fe40008000f00 */
[-C--:B------:R-:W-:Y:S01]  /*4710*/  SHF.L.U32 R8, R8, R11.reuse, RZ ;  /* 0x0000000b08087219 */ /* 0x080fe200000006ff */
[----:B------:R1:W-:Y:S01]  /*4720*/  SYNCS.ARRIVE.TRANS64.RED RZ, [UR4], R6 ;  /* 0x00000006ffff79a7 */ /* 0x0003e20008000404 */
[----:B------:R-:W-:Y:S01]  /*4730*/  SHF.L.U32 R7, R0, R11, RZ ;  /* 0x0000000b00077219 */ /* 0x000fe200000006ff */
[----:B------:R1:W-:Y:S04]  /*4740*/  STS [UR6+0x310], R9 ;  /* 0x00031009ff007988 */ /* 0x0003e80008000806 */
[----:B------:R1:W-:Y:S04]  /*4750*/  STAS [R4.64], R11 ;  /* 0x0000000b04007dbd */ /* 0x0003e8000c0008ff */
[----:B------:R1:W-:Y:S04]  /*4760*/  ATOMS.OR RZ, [UR5+0x14], R8 ;  /* 0x00001408ffff798c */ /* 0x0003e8000b000005 */
[----:B------:R1:W-:Y:S04]  /*4770*/  ATOMS.OR RZ, [UR5+0x18], R7 ;  /* 0x00001807ffff798c */ /* 0x0003e8000b000005 */
[----:B------:R1:W-:Y:S02]  /*4780*/  ATOMS.XOR RZ, [UR5+0x10], R0 ;  /* 0x00001000ffff798c */ /* 0x0003e4000b800005 */
.L_x_88:
[----:B------:R-:W-:Y:S05]  /*4790*/  BSYNC B0 ;  /* 0x0000000000007941 */ /* 0x000fea0003800000 */
.L_x_87:
[----:B------:R-:W-:Y:S05]  /*47a0*/  BRA.U UP1, `(.L_x_93) ;  /* 0x00000001016c7547 */ /* 0x000fea000b800000 */
[----:B------:R-:W-:-:S03]  /*47b0*/  UMOV UR4, 0xffffffff ;  /* 0xffffffff00047882 */ /* 0x000fc60000000000 */
[----:B------:R-:W-:Y:S05]  /*47c0*/  BRA.DIV UR4, `(.L_x_94) ;  /* 0x0000007a04407947 */ /* 0x000fea000b800000 */
[----:B------:R-:W-:-:S13]  /*47d0*/  ELECT P6, URZ, PT ;  /* 0x0000000000ff782f */ /* 0x000fda00038c0000 */
.L_x_248:
[----:B------:R-:W-:Y:S05]  /*47e0*/  @!P6 BRA `(.L_x_93) ;  /* 0x00000000005ce947 */ /* 0x000fea0003800000 */
[----:B-1----:R-:W1:Y:S02]  /*47f0*/  LDS R5, [UR5+0x10] ;  /* 0x00001005ff057984 */ /* 0x002e640008000800 */
[----:B-1----:R-:W-:-:S04]  /*4800*/  SHF.L.U32 R5, R5, 0x1f, RZ ;  /* 0x0000001f05057819 */ /* 0x002fc800000006ff */
[----:B------:R-:W1:Y:S02]  /*4810*/  SYNCS.PHASECHK.TRANS64.TRYWAIT P0, [UR5+0x8], R5 ;  /* 0x00000805ff0075a7 */ /* 0x000e640008001105 */
[----:B-1----:R-:W-:Y:S05]  /*4820*/  @P0 BRA `(.L_x_95) ;  /* 0x0000000000080947 */ /* 0x002fea0003800000 */
[----:B------:R-:W1:Y:S02]  /*4830*/  SYNCS.PHASECHK.TRANS64.TRYWAIT P0, [UR5+0x8], R5 ;  /* 0x00000805ff0075a7 */ /* 0x000e640008001105 */
[----:B-1----:R-:W-:Y:S05]  /*4840*/  @!P0 BRA `(.L_x_96) ;  /* 0x0000007800408947 */ /* 0x002fea0003800000 */
.L_x_95:
[----:B------:R-:W2:Y:S01]  /*4850*/  LDS R7, [UR6+0x310] ;  /* 0x00031006ff077984 */ /* 0x000ea20008000800 */
[----:B-1----:R-:W-:Y:S02]  /*4860*/  HFMA2 R0, -RZ, RZ, 0, 5.9604644775390625e-08 ;  /* 0x00000001ff007431 */ /* 0x002fe400000001ff */
[----:B------:R-:W-:Y:S01]  /*4870*/  IMAD.MOV.U32 R4, RZ, RZ, 0xffff ;  /* 0x0000ffffff047424 */ /* 0x000fe200078e00ff */
[----:B------:R-:W-:Y:S01]  /*4880*/  UPRMT UR4, UR29, 0x654, UR7 ;  /* 0x000006541d047896 */ /* 0x000fe20008000007 */
[----:B--2---:R-:W-:-:S03]  /*4890*/  IMAD.SHL.U32 R5, R7, 0x20, RZ ;  /* 0x0000002007057824 */ /* 0x004fc600078e00ff */
[-C--:B------:R-:W-:Y:S02]  /*48a0*/  SHF.L.U32 R4, R4, R7.reuse, RZ ;  /* 0x0000000704047219 */ /* 0x080fe400000006ff */
[----:B------:R-:W-:Y:S01]  /*48b0*/  SHF.L.U32 R7, R0, R7, RZ ;  /* 0x0000000700077219 */ /* 0x000fe200000006ff */
[----:B------:R2:W-:Y:S04]  /*48c0*/  STS [UR6+0x310], R5 ;  /* 0x00031005ff007988 */ /* 0x0005e80008000806 */
[----:B------:R2:W-:Y:S04]  /*48d0*/  ATOMS.OR RZ, [UR5+0x14], R4 ;  /* 0x00001404ffff798c */ /* 0x0005e8000b000005 */
[----:B------:R2:W-:Y:S01]  /*48e0*/  ATOMS.OR RZ, [UR5+0x18], R7 ;  /* 0x00001807ffff798c */ /* 0x0005e2000b000005 */
[----:B------:R-:W-:Y:S03]  /*48f0*/  SYNCS.ARRIVE.TRANS64.RED.A1T0 RZ, [UR4], RZ ;  /* 0x000000ffffff79a7 */ /* 0x000fe60008100404 */
[----:B------:R2:W-:Y:S01]  /*4900*/  ATOMS.XOR RZ, [UR5+0x10], R0 ;  /* 0x00001000ffff798c */ /* 0x0005e2000b800005 */
[----:B------:R-:W-:Y:S05]  /*4910*/  BRA `(.L_x_93) ;  /* 0x0000000000107947 */ /* 0x000fea0003800000 */
.L_x_86:
[----:B------:R-:W-:Y:S02]  /*4920*/  MOV R0, 0xffffffff ;  /* 0xffffffff00007802 */ /* 0x000fe40000000f00 */
[----:B------:R-:W-:-:S03]  /*4930*/  MOV R4, 0x4960 ;  /* 0x0000496000047802 */ /* 0x000fc60000000f00 */
[----:B------:R1:W-:Y:S04]  /*4940*/  STS [UR6+0x310], R0 ;  /* 0x00031000ff007988 */ /* 0x0003e80008000806 */
[----:B-1---5:R-:W-:Y:S05]  /*4950*/  CALL.REL.NOINC `($__internal_1_$__cuda_sm10x_tcgen05_guardrail_trap_phase_invalid_during_alloc) ;  /* 0x0000008000107944 */ /* 0x022fea0003c00000 */
.L_x_93:
[----:B------:R-:W-:Y:S05]  /*4960*/  WARPSYNC.ALL ;  /* 0x0000000000007948 */ /* 0x000fea0003800000 */
[----:B------:R-:W3:Y:S01]  /*4970*/  S2UR UR4, SR_CgaCtaId ;  /* 0x00000000000479c3 */ /* 0x000ee20000008800 */
[----:B------:R-:W-:Y:S01]  /*4980*/  UMOV UR13, 0x400 ;  /* 0x00000400000d7882 */ /* 0x000fe20000000000 */
[----:B------:R-:W-:-:S06]  /*4990*/  NOP ;  /* 0x0000000000007918 */ /* 0x000fcc0000000000 */
[----:B------:R-:W-:Y:S06]  /*49a0*/  BAR.ARV 0x6, 0xa0 ;  /* 0x0182800000007b1d */ /* 0x000fec0000002000 */
[----:B------:R-:W4:Y:S01]  /*49b0*/  LDCU UR6, c[0x0][0x38c] ;  /* 0x00007180ff0677ac */ /* 0x000f220008000800 */
[----:B------:R-:W-:Y:S01]  /*49c0*/  LOP3.LUT R3, R3, 0xffff, RZ, 0xc0, !PT ;  /* 0x0000ffff03037812 */ /* 0x000fe200078ec0ff */
[----:B-1----:R-:W-:Y:S01]  /*49d0*/  IMAD.MOV.U32 R9, RZ, RZ, 0x1 ;  /* 0x00000001ff097424 */ /* 0x002fe200078e00ff */
[----:B------:R-:W-:Y:S01]  /*49e0*/  LOP3.LUT R2, R2, 0xffff, RZ, 0xc0, !PT ;  /* 0x0000ffff02027812 */ /* 0x000fe200078ec0ff */
[----:B------:R-:W-:Y:S01]  /*49f0*/  IMAD.MOV.U32 R8, RZ, RZ, RZ ;  /* 0x000000ffff087224 */ /* 0x000fe200078e00ff */
[----:B------:R-:W-:Y:S01]  /*4a00*/  R2UR UR16, R3 ;  /* 0x00000000031072ca */ /* 0x000fe200000e0000 */
[----:B------:R-:W-:Y:S01]  /*4a10*/  UMOV UR20, URZ ;  /* 0x000000ff00147c82 */ /* 0x000fe20008000000 */
[----:B------:R-:W-:-:S02]  /*4a20*/  R2UR UR24, R2 ;  /* 0x00000000021872ca */ /* 0x000fc400000e0000 */
[----:B------:R-:W-:Y:S01]  /*4a30*/  CS2R R2, SRZ ;  /* 0x0000000000027805 */ /* 0x000fe2000001ff00 */
[----:B------:R-:W-:Y:S01]  /*4a40*/  UMOV UR10, URZ ;  /* 0x000000ff000a7c82 */ /* 0x000fe20008000000 */
[----:B---3--:R-:W-:Y:S02]  /*4a50*/  ULEA UR13, UR4, UR13, 0x18 ;  /* 0x0000000d040d7291 */ /* 0x008fe4000f8ec0ff */
[----:B------:R-:W-:Y:S02]  /*4a60*/  UISETP.NE.AND UP3, UPT, UR27, URZ, UPT ;  /* 0x000000ff1b00728c */ /* 0x000fe4000bf65270 */
[----:B------:R-:W-:Y:S02]  /*4a70*/  UIADD3 UR5, UPT, UPT, UR13, 0x6500, URZ ;  /* 0x000065000d057890 */ /* 0x000fe4000fffe0ff */
[----:B------:R-:W-:Y:S02]  /*4a80*/  UIADD3 UR4, UPT, UPT, UR13, 0x16d00, URZ ;  /* 0x00016d000d047890 */ /* 0x000fe4000fffe0ff */
[----:B----4-:R-:W-:Y:S01]  /*4a90*/  UIADD3 UR6, UPT, UPT, UR6, 0x1f, URZ ;  /* 0x0000001f06067890 */ /* 0x010fe2000fffe0ff */
[----:B--2---:R-:W1:Y:S01]  /*4aa0*/  LDS R0, [UR13+0x310] ;  /* 0x0003100dff007984 */ /* 0x004e620008000800 */
[----:B------:R-:W-:-:S02]  /*4ab0*/  USHF.R.U32.HI UR5, URZ, 0x4, UR5 ;  /* 0x00000004ff057899 */ /* 0x000fc40008011605 */
[----:B------:R-:W-:Y:S02]  /*4ac0*/  USHF.R.S32.HI UR21, URZ, 0x1f, UR6 ;  /* 0x0000001fff157899 */ /* 0x000fe40008011406 */
[----:B------:R-:W-:Y:S02]  /*4ad0*/  USHF.R.U32.HI UR4, URZ, 0x4, UR4 ;  /* 0x00000004ff047899 */ /* 0x000fe40008011604 */
[----:B------:R-:W-:Y:S02]  /*4ae0*/  ULEA.HI UR21, UR21, UR6, URZ, 0x5 ;  /* 0x0000000615157291 */ /* 0x000fe4000f8f28ff */
[----:B------:R-:W-:Y:S02]  /*4af0*/  ULOP3.LUT UR5, UR5, 0x3fff, URZ, 0xc0, !UPT ;  /* 0x00003fff05057892 */ /* 0x000fe4000f8ec0ff */
[----:B------:R-:W-:Y:S02]  /*4b00*/  USHF.R.S32.HI UR21, URZ, 0x5, UR21 ;  /* 0x00000005ff157899 */ /* 0x000fe40008011415 */
[----:B------:R-:W-:-:S02]  /*4b10*/  ULOP3.LUT UR18, UR4, 0x3fff, URZ, 0xc0, !UPT ;  /* 0x00003fff04127892 */ /* 0x000fc4000f8ec0ff */
[----:B------:R-:W-:Y:S02]  /*4b20*/  UISETP.LT.AND UP0, UPT, UR21, 0x1, UPT ;  /* 0x000000011500788c */ /* 0x000fe4000bf01270 */
[----:B------:R-:W-:Y:S02]  /*4b30*/  ULOP3.LUT UR17, UR5, 0x10000, URZ, 0xfc, !UPT ;  /* 0x0001000005117892 */ /* 0x000fe4000f8efcff */
[----:B------:R-:W-:Y:S02]  /*4b40*/  ULOP3.LUT UR18, UR18, 0x10000, URZ, 0xfc, !UPT ;  /* 0x0001000012127892 */ /* 0x000fe4000f8efcff */
[----:B------:R-:W-:Y:S01]  /*4b50*/  USEL UR25, UR21, 0x1, !UP0 ;  /* 0x0000000115197887 */ /* 0x000fe2000c000000 */
[----:B------:R-:W-:Y:S01]  /*4b60*/  UMOV UR11, URZ ;  /* 0x000000ff000b7c82 */ /* 0x000fe20008000000 */
[----:B------:R-:W-:Y:S01]  /*4b70*/  UMOV UR22, 0x0 ;  /* 0x0000000000167882 */ /* 0x000fe20000000000 */
[----:B------:R-:W-:Y:S01]  /*4b80*/  UMOV UR23, 0x8400490 ;  /* 0x0840049000177882 */ /* 0x000fe20000000000 */
[----:B-1----:R-:W-:-:S15]  /*4b90*/  R2UR UR26, R0 ;  /* 0x00000000001a72ca */ /* 0x002fde00000e0000 */
.L_x_104:
[C---:B------:R-:W-:Y:S02]  /*4ba0*/  LEA R0, R8.reuse, UR13, 0x3 ;  /* 0x0000000d08007c11 */ /* 0x040fe4000f8e18ff */
[----:B------:R-:W-:Y:S02]  /*4bb0*/  SHF.L.U32 R5, R3, 0x1f, RZ ;  /* 0x0000001f03057819 */ /* 0x000fe400000006ff */
[----:B------:R-:W-:Y:S02]  /*4bc0*/  LEA R4, R8, UR13, 0x4 ;  /* 0x0000000d08047c11 */ /* 0x000fe4000f8e20ff */
[----:B------:R-:W1:Y:S02]  /*4bd0*/  SYNCS.PHASECHK.TRANS64.TRYWAIT P0, [R0+URZ+0x260], R5 ;  /* 0x00026005000075a7 */ /* 0x000e6400080011ff */
[----:B-1-3--:R-:W-:Y:S05]  /*4be0*/  @!P0 BRA `(.L_x_97) ;  /* 0x0000007400708947 */ /* 0x00afea0003800000 */
.L_x_249:
[----:B-1----:R-:W1:Y:S01]  /*4bf0*/  LDS.128 R4, [R4+0x2f0] ;  /* 0x0002f00004047984 */ /* 0x002e620000000c00 */
[----:B------:R-:W-:Y:S02]  /*4c00*/  VIADD R0, R0, 0x270 ;  /* 0x0000027000007836 */ /* 0x000fe40000000000 */
[----:B------:R-:W-:Y:S01]  /*4c10*/  VIADD R8, R8, 0x1 ;  /* 0x0000000108087836 */ /* 0x000fe20000000000 */
[----:B------:R-:W-:Y:S01]  /*4c20*/  @!PT LDS RZ, [RZ] ;  /* 0x00000000fffff984 */ /* 0x000fe20000000800 */
[----:B------:R-:W-:Y:S01]  /*4c30*/  @!PT LDS RZ, [RZ] ;  /* 0x00000000fffff984 */ /* 0x000fe20000000800 */
[----:B------:R-:W-:Y:S01]  /*4c40*/  @!PT LDS RZ, [RZ] ;  /* 0x00000000fffff984 */ /* 0x000fe20000000800 */
[----:B------:R-:W-:Y:S01]  /*4c50*/  @!PT LDS RZ, [RZ] ;  /* 0x00000000fffff984 */ /* 0x000fe20000000800 */
[----:B------:R2:W-:Y:S06]  /*4c60*/  MEMBAR.ALL.CTA ;  /* 0x0000000000007992 */ /* 0x0005ec0000008000 */
[----:B--2---:R-:W2:Y:S01]  /*4c70*/  FENCE.VIEW.ASYNC.S ;  /* 0x00000000000073c6 */ /* 0x004ea20000000000 */
[----:B------:R-:W-:-:S04]  /*4c80*/  PRMT R0, RZ, 0x654, R0 ;  /* 0x00000654ff007816 */ /* 0x000fc80000000000 */
[----:B--2---:R2:W-:Y:S01]  /*4c90*/  SYNCS.ARRIVE.TRANS64.RED.A1T0 RZ, [R0+URZ], RZ ;  /* 0x000000ff00ff79a7 */ /* 0x0045e200081004ff */
[----:B-1----:R-:W-:Y:S01]  /*4ca0*/  LOP3.LUT P1, RZ, R6, 0x1, RZ, 0xc0, !PT ;  /* 0x0000000106ff7812 */ /* 0x002fe2000782c0ff */
[----:B--2---:R-:W-:-:S12]  /*4cb0*/  BRA.U UP3, `(.L_x_98) ;  /* 0x0000000103cc7547 */ /* 0x004fd8000b800000 */
[----:B------:R-:W1:Y:S01]  /*4cc0*/  LDCU UR4, c[0x0][0x38c] ;  /* 0x00007180ff0477ac */ /* 0x000e620008000800 */
[----:B------:R-:W-:Y:S02]  /*4cd0*/  PLOP3.LUT P2, PT, PT, PT, PT, 0x80, 0x8 ;  /* 0x000000000008781c */ /* 0x000fe40003f4f070 */
[----:B------:R-:W-:Y:S01]  /*4ce0*/  SHF.L.U32 R5, R9, 0x1f, RZ ;  /* 0x0000001f09057819 */ /* 0x000fe200000006ff */
[----:B------:R-:W-:Y:S02]  /*4cf0*/  ULEA UR19, UR20, UR13, 0x3 ;  /* 0x0000000d14137291 */ /* 0x000fe4000f8e18ff */
[----:B-1----:R-:W-:-:S06]  /*4d00*/  UISETP.GE.AND UP0, UPT, UR4, 0x1, UPT ;  /* 0x000000010400788c */ /* 0x002fcc000bf06270 */
[----:B------:R-:W-:-:S05]  /*4d10*/  PLOP3.LUT P0, PT, PT, PT, UP0, 0x80, 0x8 ;  /* 0x000000000008781c */ /* 0x000fca0003f0f008 */
[----:B------:R-:W-:-:S08]  /*4d20*/  @UP0 ULEA UR4, UR10, UR13, 0x3 ;  /* 0x0000000d0a040291 */ /* 0x000fd0000f8e18ff */
[----:B------:R-:W-:-:S04]  /*4d30*/  @P0 SHF.L.U32 R0, R2, 0x1f, RZ ;  /* 0x0000001f02000819 */ /* 0x000fc800000006ff */
[----:B------:R1:W2:Y:S01]  /*4d40*/  @P0 SYNCS.PHASECHK.TRANS64.TRYWAIT P2, [UR4], R0 ;  /* 0x00000000ff0005a7 */ /* 0x0002a20008041104 */
[----:B------:R-:W3:Y:S02]  /*4d50*/  SYNCS.PHASECHK.TRANS64.TRYWAIT P0, [UR19+0x2a0], R5 ;  /* 0x0002a005ff0075a7 */ /* 0x000ee40008001113 */
[----:B-123--:R-:W-:Y:S05]  /*4d60*/  @!P0 BRA `(.L_x_99) ;  /* 0x0000007400248947 */ /* 0x00efea0003800000 */
.L_x_251:
[----:B------:R-:W-:Y:S01]  /*4d70*/  UMOV UR14, UR11 ;  /* 0x0000000b000e7c82 */ /* 0x000fe20008000000 */
[----:B------:R-:W-:Y:S05]  /*4d80*/  BRA.U !UP0, `(.L_x_100) ;  /* 0x0000000108887547 */ /* 0x000fea000b800000 */
[----:B------:R-:W-:Y:S02]  /*4d90*/  UIADD3 UR14, UPT, UPT, UR25, UR11, URZ ;  /* 0x0000000b190e7290 */ /* 0x000fe4000fffe0ff */
[----:B------:R-:W-:Y:S02]  /*4da0*/  ULEA UR15, UR20, UR26, 0x7 ;  /* 0x0000001a140f7291 */ /* 0x000fe4000f8e38ff */
[----:B------:R-:W-:Y:S01]  /*4db0*/  UPLOP3.LUT UP2, UPT, UPT, UPT, UPT, 0x40, 0x4 ;  /* 0x000000000004789c */ /* 0x000fe20003f4e870 */
[----:B------:R-:W-:Y:S01]  /*4dc0*/  UMOV UR12, UR21 ;  /* 0x00000015000c7c82 */ /* 0x000fe20008000000 */
[----:B------:R-:W-:-:S09]  /*4dd0*/  UMOV UR5, UR10 ;  /* 0x0000000a00057c82 */ /* 0x000fd20008000000 */
.L_x_103:
[----:B--2---:R-:W-:Y:S01]  /*4de0*/  ULEA UR6, UR5, UR13, 0x3 ;  /* 0x0000000d05067291 */ /* 0x004fe2000f8e18ff */
[----:B---3--:R-:W-:Y:S11]  /*4df0*/  @P2 BRA `(.L_x_101) ;  /* 0x00000000000c2947 */ /* 0x008ff60003800000 */
[----:B-1----:R-:W-:Y:S04]  /*4e00*/  SHF.L.U32 R5, R2, 0x1f, RZ ;  /* 0x0000001f02057819 */ /* 0x002fe800000006ff */
[----:B------:R-:W1:Y:S02]  /*4e10*/  SYNCS.PHASECHK.TRANS64.TRYWAIT P0, [UR6], R5 ;  /* 0x00000005ff0075a7 */ /* 0x000e640008001106 */
[----:B-1----:R-:W-:Y:S05]  /*4e20*/  @!P0 BRA `(.L_x_102) ;  /* 0x00000074000c8947 */ /* 0x002fea0003800000 */
.L_x_101:
[----:B------:R-:W-:Y:S01]  /*4e30*/  UISETP.NE.AND UP0, UPT, UR12, 0x1, UPT ;  /* 0x000000010c00788c */ /* 0x000fe2000bf05270 */
[----:B------:R-:W-:Y:S01]  /*4e40*/  PLOP3.LUT P2, PT, PT, PT, PT, 0x80, 0x8 ;  /* 0x000000000008781c */ /* 0x000fe20003f4f070 */
[----:B------:R-:W-:Y:S02]  /*4e50*/  UIADD3 UR4, UPT, UPT, UR5, 0x1, URZ ;  /* 0x0000000105047890 */ /* 0x000fe4000fffe0ff */
[----:B------:R-:W-:Y:S02]  /*4e60*/  ULEA UR8, UR5, UR18, 0x8 ;  /* 0x0000001205087291 */ /* 0x000fe4000f8e40ff */
[----:B------:R-:W-:Y:S01]  /*4e70*/  UISETP.NE.AND UP1, UPT, UR4, 0x21, UPT ;  /* 0x000000210400788c */ /* 0x000fe2000bf25270 */
[----:B------:R-:W-:Y:S01]  /*4e80*/  PLOP3.LUT P0, PT, PT, PT, UP0, 0x80, 0x8 ;  /* 0x000000000008781c */ /* 0x000fe20003f0f008 */
[----:B------:R-:W-:Y:S02]  /*4e90*/  UIADD3 UR11, UPT, UPT, UR11, 0x1, URZ ;  /* 0x000000010b0b7890 */ /* 0x000fe4000fffe0ff */
[----:B------:R-:W-:Y:S02]  /*4ea0*/  USEL UR7, URZ, 0x1, UP1 ;  /* 0x00000001ff077887 */ /* 0x000fe40008800000 */
[----:B------:R-:W-:Y:S01]  /*4eb0*/  USEL UR10, UR4, URZ, UP1 ;  /* 0x000000ff040a7287 */ /* 0x000fe20008800000 */
[----:B------:R-:W-:Y:S01]  /*4ec0*/  UMOV UR9, 0xc0004010 ;  /* 0xc000401000097882 */ /* 0x000fe20000000000 */
[----:B------:R-:W-:Y:S02]  /*4ed0*/  UIADD3 UR12, UPT, UPT, UR12, -0x1, URZ ;  /* 0xffffffff0c0c7890 */ /* 0x000fe4000fffe0ff */
[----:B------:R-:W-:Y:S01]  /*4ee0*/  LOP3.LUT R2, R2, UR7, RZ, 0x3c, !PT ;  /* 0x0000000702027c12 */ /* 0x000fe2000f8e3cff */
[----:B------:R-:W-:Y:S01]  /*4ef0*/  @UP0 ULEA UR4, UR10, UR13, 0x3 ;  /* 0x0000000d0a040291 */ /* 0x000fe2000f8e18ff */
[----:B------:R-:W-:Y:S02]  /*4f00*/  UMOV UR7, 0xc0004010 ;  /* 0xc000401000077882 */ /* 0x000fe40000000000 */
[----:B-1----:R-:W-:Y:S01]  /*4f10*/  @P0 SHF.L.U32 R0, R2, 0x1f, RZ ;  /* 0x0000001f02000819 */ /* 0x002fe200000006ff */
[----:B------:R-:W-:Y:S05]  /*4f20*/  UISETP.NE.AND UP0, UPT, UR11, UR14, UPT ;  /* 0x0000000e0b00728c */ /* 0x000fea000bf05270 */
[----:B------:R2:W3:Y:S01]  /*4f30*/  @P0 SYNCS.PHASECHK.TRANS64.TRYWAIT P2, [UR4], R0 ;  /* 0x00000000ff0005a7 */ /* 0x0004e20008041104 */
[----:B------:R-:W-:Y:S02]  /*4f40*/  UIADD3 UR4, UPT, UPT, UR6, 0x108, URZ ;  /* 0x0000010806047890 */ /* 0x000fe4000fffe0ff */
[----:B------:R-:W-:Y:S03]  /*4f50*/  ULEA UR6, UR5, UR17, 0x7 ;  /* 0x0000001105067291 */ /* 0x000fe6000f8e38ff */
[----:B------:R-:W-:Y:S06]  /*4f60*/  UMOV UR5, UR10 ;  /* 0x0000000a00057c82 */ /* 0x000fec0008000000 */
[----:B------:R2:W-:Y:S01]  /*4f70*/  UTCQMMA.2CTA gdesc[UR6], gdesc[UR8], tmem[UR15], tmem[UR22], idesc[UR23], UP2 ;  /* 0x00ff1608060075ea */ /* 0x0005e2000920030f */
[----:B------:R-:W-:Y:S01]  /*4f80*/  UPLOP3.LUT UP2, UPT, UPT, UPT, UPT, 0x80, 0x8 ;  /* 0x000000000008789c */ /* 0x000fe20003f4f070 */
[----:B------:R2:W-:Y:S01]  /*4f90*/  UTCBAR.2CTA.MULTICAST [UR4], URZ, UR16 ;  /* 0x000000ff040073e9 */ /* 0x0005e20008200810 */
[----:B------:R-:W-:Y:S09]  /*4fa0*/  BRA.U UP0, `(.L_x_103) ;  /* 0xfffffffd008c7547 */ /* 0x000ff2000b83ffff */
.L_x_100:
[----:B--2---:R-:W-:Y:S01]  /*4fb0*/  UIADD3 UR4, UPT, UPT, UR19, 0x280, URZ ;  /* 0x0000028013047890 */ /* 0x004fe2000fffe0ff */
[----:B------:R-:W-:-:S08]  /*4fc0*/  UMOV UR11, UR14 ;  /* 0x0000000e000b7c82 */ /* 0x000fd00008000000 */
[----:B------:R2:W-:Y:S01]  /*4fd0*/  UTCBAR.2CTA.MULTICAST [UR4], URZ, UR24 ;  /* 0x000000ff040073e9 */ /* 0x0005e20008200818 */
[----:B------:R-:W-:Y:S02]  /*4fe0*/  NOP ;  /* 0x0000000000007918 */ /* 0x000fe40000000000 */
.L_x_98:
[----:B--2---:R-:W-:Y:S01]  /*4ff0*/  UIADD3 UR4, UPT, UPT, UR20, 0x1, URZ ;  /* 0x0000000114047890 */ /* 0x004fe2000fffe0ff */
[----:B------:R-:W-:-:S03]  /*5000*/  ISETP.NE.AND P0, PT, R8, 0x2, PT ;  /* 0x000000020800780c */ /* 0x000fc60003f05270 */
[----:B------:R-:W-:Y:S01]  /*5010*/  UISETP.NE.AND UP0, UPT, UR4, 0x4, UPT ;  /* 0x000000040400788c */ /* 0x000fe2000bf05270 */
[----:B-1----:R-:W-:Y:S02]  /*5020*/  SEL R0, RZ, 0x1, P0 ;  /* 0x00000001ff007807 */ /* 0x002fe40000000000 */
[----:B------:R-:W-:Y:S01]  /*5030*/  SEL R8, R8, RZ, P0 ;  /* 0x000000ff08087207 */ /* 0x000fe20000000000 */
[----:B------:R-:W-:Y:S01]  /*5040*/  USEL UR5, URZ, 0x1, UP0 ;  /* 0x00000001ff057887 */ /* 0x000fe20008000000 */
[----:B------:R-:W-:Y:S01]  /*5050*/  LOP3.LUT R3, R3, R0, RZ, 0x3c, !PT ;  /* 0x0000000003037212 */ /* 0x000fe200078e3cff */
[----:B------:R-:W-:-:S04]  /*5060*/  USEL UR20, UR4, URZ, UP0 ;  /* 0x000000ff04147287 */ /* 0x000fc80008000000 */
[----:B------:R-:W-:Y:S01]  /*5070*/  LOP3.LUT R9, R9, UR5, RZ, 0x3c, !PT ;  /* 0x0000000509097c12 */ /* 0x000fe2000f8e3cff */
[----:B------:R-:W-:Y:S07]  /*5080*/  @P1 BRA `(.L_x_104) ;  /* 0xfffffff800c41947 */ /* 0x000fee000383ffff */
[----:B------:R-:W1:Y:S01]  /*5090*/  S2UR UR8, SR_CgaCtaId ;  /* 0x00000000000879c3 */ /* 0x000e620000008800 */
[----:B------:R-:W-:Y:S01]  /*50a0*/  ELECT P0, URZ, PT ;  /* 0x0000000000ff782f */ /* 0x000fe20003800000 */
[----:B------:R-:W-:Y:S01]  /*50b0*/  HFMA2 R0, -RZ, RZ, 0, 5.9604644775390625e-08 ;  /* 0x00000001ff007431 */ /* 0x000fe200000001ff */
[----:B------:R-:W-:-:S05]  /*50c0*/  UMOV UR4, 0x40 ;  /* 0x0000004000047882 */ /* 0x000fca0000000000 */
[----:B------:R-:W-:Y:S01]  /*50d0*/  UVIRTCOUNT.DEALLOC.SMPOOL 0x80 ;  /* 0x000000800000784c */ /* 0x000fe20000000000 */
[----:B------:R-:W-:Y:S02]  /*50e0*/  UISETP.NE.AND UP1, UPT, UR27, URZ, UPT ;  /* 0x000000ff1b00728c */ /* 0x000fe4000bf25270 */
[----:B-1----:R-:W-:-:S09]  /*50f0*/  ULEA UR8, UR8, UR4, 0x18 ;  /* 0x0000000408087291 */ /* 0x002fd2000f8ec0ff */
[----:B------:R1:W-:Y:S01]  /*5100*/  @P0 STS.U8 [UR8+0x1c], R0 ;  /* 0x00001c00ff000988 */ /* 0x0003e20008000008 */
[----:B------:R-:W-:Y:S05]  /*5110*/  BRA.U UP1, `(.L_x_105) ;  /* 0x0000000101a07547 */ /* 0x000fea000b800000 */
[----:B------:R-:W-:Y:S01]  /*5120*/  UIADD3 UR7, UPT, UPT, UR13, 0x2a0, URZ ;  /* 0x000002a00d077890 */ /* 0x000fe2000fffe0ff */
[----:B------:R-:W-:-:S03]  /*5130*/  SHF.L.U32 R3, R9, 0x1f, RZ ;  /* 0x0000001f09037819 */ /* 0x000fc600000006ff */
[----:B------:R-:W-:-:S09]  /*5140*/  ULEA UR4, UR20, UR7, 0x3 ;  /* 0x0000000714047291 */ /* 0x000fd2000f8e18ff */
[----:B------:R-:W2:Y:S02]  /*5150*/  SYNCS.PHASECHK.TRANS64.TRYWAIT P0, [UR4], R3 ;  /* 0x00000003ff0075a7 */ /* 0x000ea40008001104 */
[----:B--2---:R-:W-:Y:S05]  /*5160*/  @!P0 BRA `(.L_x_106) ;  /* 0x0000007000548947 */ /* 0x004fea0003800000 */
.L_x_254:
        /* <DEDUP_REMOVED lines=9> */
.L_x_256:
        /* <DEDUP_REMOVED lines=9> */
.L_x_258:
[----:B------:R-:W-:-:S04]  /*5290*/  UIADD3 UR4, UPT, UPT, UR4, 0x1, URZ ;  /* 0x0000000104047890 */ /* 0x000fc8000fffe0ff */
[----:B------:R-:W-:-:S04]  /*52a0*/  UISETP.NE.AND UP0, UPT, UR4, 0x4, UPT ;  /* 0x000000040400788c */ /* 0x000fc8000bf05270 */
[----:B------:R-:W-:Y:S02]  /*52b0*/  USEL UR5, URZ, 0x1, UP0 ;  /* 0x00000001ff057887 */ /* 0x000fe40008000000 */
[----:B------:R-:W-:-:S04]  /*52c0*/  USEL UR4, UR4, URZ, UP0 ;  /* 0x000000ff04047287 */ /* 0x000fc80008000000 */
[----:B------:R-:W-:Y:S01]  /*52d0*/  ULEA UR4, UR4, UR7, 0x3 ;  /* 0x0000000704047291 */ /* 0x000fe2000f8e18ff */
[----:B-1----:R-:W-:-:S04]  /*52e0*/  LOP3.LUT R3, R2, UR5, RZ, 0x3c, !PT ;  /* 0x0000000502037c12 */ /* 0x002fc8000f8e3cff */
[----:B------:R-:W-:Y:S01]  /*52f0*/  SHF.L.U32 R3, R3, 0x1f, RZ ;  /* 0x0000001f03037819 */ /* 0x000fe200000006ff */
[----:B------:R-:W-:-:S04]  /*5300*/  IMAD.U32 R0, RZ, RZ, UR4 ;  /* 0x00000004ff007e24 */ /* 0x000fc8000f8e00ff */
[----:B------:R1:W2:Y:S03]  /*5310*/  SYNCS.PHASECHK.TRANS64.TRYWAIT P0, [R0+URZ], R3 ;  /* 0x00000003000075a7 */ /* 0x0002a600080011ff */
[----:B--2---:R-:W-:Y:S05]  /*5320*/  @!P0 NANOSLEEP.SYNCS 0x989680 ;  /* 0x009896800000895d */ /* 0x004fea0003900000 */
[----:B------:R-:W2:Y:S02]  /*5330*/  @!P0 SYNCS.PHASECHK.TRANS64 P0, [R0+URZ], R3 ;  /* 0x00000003000085a7 */ /* 0x000ea400080010ff */
[----:B--2---:R-:W-:Y:S05]  /*5340*/  @P0 BRA `(.L_x_109) ;  /* 0x0000000000200947 */ /* 0x004fea0003800000 */
.L_x_110:
[----:B--2---:R2:W4:Y:S02]  /*5350*/  SYNCS.PHASECHK.TRANS64.TRYWAIT P0, [R0+URZ], R3 ;  /* 0x00000003000075a7 */ /* 0x00452400080011ff */
[----:B----4-:R-:W-:Y:S05]  /*5360*/  @!P0 NANOSLEEP.SYNCS 0x989680 ;  /* 0x009896800000895d */ /* 0x010fea0003900000 */
[----:B------:R-:W4:Y:S02]  /*5370*/  @!P0 SYNCS.PHASECHK.TRANS64 P0, [R0+URZ], R3 ;  /* 0x00000003000085a7 */ /* 0x000f2400080010ff */
[----:B----4-:R-:W-:Y:S05]  /*5380*/  @!P0 BRA `(.L_x_110) ;  /* 0xfffffffc00f08947 */ /* 0x010fea000383ffff */
[----:B------:R-:W-:Y:S05]  /*5390*/  BRA `(.L_x_109) ;  /* 0x00000000000c7947 */ /* 0x000fea0003800000 */
.L_x_105:
[----:B------:R-:W-:-:S04]  /*53a0*/  UIADD3 UR4, UPT, UPT, UR13, 0x2e0, URZ ;  /* 0x000002e00d047890 */ /* 0x000fc8000fffe0ff */
[----:B------:R-:W-:-:S09]  /*53b0*/  UPRMT UR4, UR29, 0x654, UR4 ;  /* 0x000006541d047896 */ /* 0x000fd20008000004 */
[----:B------:R-:W-:Y:S03]  /*53c0*/  SYNCS.ARRIVE.TRANS64.RED.A1T0 RZ, [UR4], RZ ;  /* 0x000000ffffff79a7 */ /* 0x000fe60008100404 */
.L_x_109:
[----:B-12---:R-:W-:Y:S01]  /*53d0*/  SHF.L.U32 R3, RZ, 0x1f, RZ ;  /* 0x0000001fff037819 */ /* 0x006fe200000006ff */
[----:B------:R-:W-:Y:S01]  /*53e0*/  UIADD3 UR4, UPT, UPT, UR13, 0x2e0, URZ ;  /* 0x000002e00d047890 */ /* 0x000fe2000fffe0ff */
[----:B------:R-:W-:Y:S02]  /*53f0*/  PLOP3.LUT P0, PT, PT, PT, UP1, 0x80, 0x8 ;  /* 0x000000000008781c */ /* 0x000fe40003f0f018 */
[----:B------:R-:W1:Y:S02]  /*5400*/  SYNCS.PHASECHK.TRANS64.TRYWAIT P1, [UR13+0x2e0], R3 ;  /* 0x0002e003ff0075a7 */ /* 0x000e64000802110d */
[----:B-1----:R-:W-:Y:S09]  /*5410*/  @!P1 BRA `(.L_x_111) ;  /* 0x0000006c00f09947 */ /* 0x002ff20003800000 */
.L_x_260:
[----:B------:R-:W-:Y:S01]  /*5420*/  @!UP1 UPRMT UR4, UR29, 0x654, UR4 ;  /* 0x000006541d049896 */ /* 0x000fe20008000004 */
[----:B------:R-:W-:Y:S01]  /*5430*/  UMOV UR5, 0xffff ;  /* 0x0000ffff00057882 */ /* 0x000fe20000000000 */
[----:B------:R-:W-:-:S07]  /*5440*/  UMOV UR6, 0x1 ;  /* 0x0000000100067882 */ /* 0x000fce0000000000 */
[----:B------:R-:W-:Y:S01]  /*5450*/  @!P0 SYNCS.ARRIVE.TRANS64.RED.A1T0 RZ, [UR4], RZ ;  /* 0x000000ffffff89a7 */ /* 0x000fe20008100404 */
[----:B------:R-:W-:Y:S01]  /*5460*/  NOP ;  /* 0x0000000000007918 */ /* 0x000fe20000000000 */
[----:B-1----:R-:W1:Y:S01]  /*5470*/  LDS R0, [UR8+0x14] ;  /* 0x00001408ff007984 */ /* 0x002e620008000800 */
[----:B------:R-:W-:-:S04]  /*5480*/  ULOP3.LUT UR4, UR26, 0xffff, URZ, 0xc0, !UPT ;  /* 0x0000ffff1a047892 */ /* 0x000fc8000f8ec0ff */
[----:B------:R-:W-:-:S04]  /*5490*/  USHF.R.U32.HI UR4, URZ, 0x5, UR4 ;  /* 0x00000005ff047899 */ /* 0x000fc80008011604 */
[----:B------:R-:W-:Y:S02]  /*54a0*/  USHF.L.U32 UR5, UR5, UR4, URZ ;  /* 0x0000000405057299 */ /* 0x000fe400080006ff */
[----:B------:R-:W-:-:S04]  /*54b0*/  USHF.L.U32 UR4, UR6, UR4, URZ ;  /* 0x0000000406047299 */ /* 0x000fc800080006ff */
[----:B-1----:R-:W-:-:S04]  /*54c0*/  LOP3.LUT R0, R0, UR5, RZ, 0xc0, !PT ;  /* 0x0000000500007c12 */ /* 0x002fc8000f8ec0ff */
[----:B------:R-:W-:-:S13]  /*54d0*/  ISETP.NE.AND P0, PT, R0, UR5, PT ;  /* 0x0000000500007c0c */ /* 0x000fda000bf05270 */
[----:B------:R-:W-:Y:S05]  /*54e0*/  @P0 BRA `(.L_x_112) ;  /* 0x0000000000580947 */ /* 0x000fea0003800000 */
[----:B------:R-:W1:Y:S02]  /*54f0*/  LDS R0, [UR8+0x18] ;  /* 0x00001808ff007984 */ /* 0x000e640008000800 */
[----:B-1----:R-:W-:-:S04]  /*5500*/  LOP3.LUT R0, R0, UR4, RZ, 0xc0, !PT ;  /* 0x0000000400007c12 */ /* 0x002fc8000f8ec0ff */
[----:B------:R-:W-:-:S13]  /*5510*/  ISETP.NE.AND P0, PT, R0, UR4, PT ;  /* 0x0000000400007c0c */ /* 0x000fda000bf05270 */
[----:B------:R-:W-:Y:S05]  /*5520*/  @P0 BRA `(.L_x_113) ;  /* 0x00000000003c0947 */ /* 0x000fea0003800000 */
[----:B------:R-:W1:Y:S01]  /*5530*/  S2R R2, SR_LANEID ;  /* 0x0000000000027919 */ /* 0x000e620000000000 */
[----:B------:R-:W-:Y:S01]  /*5540*/  ULOP3.LUT UR5, URZ, UR5, URZ, 0x33, !UPT ;  /* 0x00000005ff057292 */ /* 0x000fe2000f8e33ff */
[----:B------:R-:W-:Y:S01]  /*5550*/  LOP3.LUT R4, RZ, UR4, RZ, 0x33, !PT ;  /* 0x00000004ff047c12 */ /* 0x000fe2000f8e33ff */
[----:B------:R-:W-:Y:S02]  /*5560*/  VOTEU.ANY UR4, UPT, PT ;  /* 0x0000000000047886 */ /* 0x000fe400038e0100 */
[----:B------:R-:W-:Y:S01]  /*5570*/  UFLO.U32 UR4, UR4 ;  /* 0x00000004000472bd */ /* 0x000fe200080e0000 */
[----:B------:R-:W2:Y:S01]  /*5580*/  REDUX UR6, R4 ;  /* 0x00000000040673c4 */ /* 0x000ea20000000000 */
[----:B------:R-:W-:-:S06]  /*5590*/  IMAD.U32 R0, RZ, RZ, UR5 ;  /* 0x00000005ff007e24 */ /* 0x000fcc000f8e00ff */
[----:B------:R4:W-:Y:S01]  /*55a0*/  UTCATOMSWS.AND URZ, UR5 ;  /* 0x0000000500ff79e3 */ /* 0x0009e20008000000 */
[----:B------:R-:W3:Y:S01]  /*55b0*/  REDUX UR7, R0 ;  /* 0x00000000000773c4 */ /* 0x000ee20000000000 */
[----:B-1----:R-:W-:Y:S01]  /*55c0*/  ISETP.EQ.U32.AND P0, PT, R2, UR4, PT ;  /* 0x0000000402007c0c */ /* 0x002fe2000bf02070 */
[----:B--2---:R-:W-:Y:S01]  /*55d0*/  IMAD.U32 R2, RZ, RZ, UR6 ;  /* 0x00000006ff027e24 */ /* 0x004fe2000f8e00ff */
[----:B---3--:R-:W-:-:S11]  /*55e0*/  MOV R3, UR7 ;  /* 0x0000000700037c02 */ /* 0x008fd60008000f00 */
[----:B------:R4:W-:Y:S04]  /*55f0*/  @P0 ATOMS.AND RZ, [UR8+0x14], R3 ;  /* 0x00001403ffff098c */ /* 0x0009e8000a800008 */
[----:B------:R4:W-:Y:S01]  /*5600*/  @P0 ATOMS.AND RZ, [UR8+0x18], R2 ;  /* 0x00001802ffff098c */ /* 0x0009e2000a800008 */
[----:B------:R-:W-:Y:S05]  /*5610*/  BRA `(.L_x_114) ;  /* 0x0000000000147947 */ /* 0x000fea0003800000 */
.L_x_113:
[----:B------:R-:W-:Y:S02]  /*5620*/  MOV R2, 0x5640 ;  /* 0x0000564000027802 */ /* 0x000fe40000000f00 */
[----:B---3-5:R-:W-:Y:S05]  /*5630*/  CALL.REL.NOINC `($__internal_0_$__cuda_sm10x_tcgen05_guardrail_trap_col_being_dealloced_not_returned_by_alloc) ;  /* 0x0000007000cc7944 */ /* 0x028fea0003c00000 */
[----:B------:R-:W-:Y:S05]  /*5640*/  BRA `(.L_x_114) ;  /* 0x0000000000087947 */ /* 0x000fea0003800000 */
.L_x_112:
[----:B------:R-:W-:Y:S02]  /*5650*/  MOV R2, 0x5670 ;  /* 0x0000567000027802 */ /* 0x000fe40000000f00 */
[----:B---3-5:R-:W-:Y:S05]  /*5660*/  CALL.REL.NOINC `($__internal_2_$__cuda_sm10x_tcgen05_guardrail_trap_unallocated_columns_being_dealloced) ;  /* 0x0000007000d87944 */ /* 0x028fea0003c00000 */
.L_x_114:
[----:B------:R-:W-:Y:S01]  /*5670*/  NOP ;  /* 0x0000000000007918 */ /* 0x000fe20000000000 */
[----:B----4-:R-:W-:Y:S05]  /*5680*/  EXIT ;  /* 0x000000000000794d */ /* 0x010fea0003800000 */
.L_x_85:
[----:B------:R-:W-:-:S09]  /*5690*/  UISETP.NE.OR UP0, UPT, UR13, 0x3, !UP3 ;  /* 0x000000030d00788c */ /* 0x000fd2000df05670 */
[----:B------:R-:W-:Y:S05]  /*56a0*/  BRA.U UP0, `(.L_x_115) ;  /* 0x0000001100c07547 */ /* 0x000fea000b800000 */
[----:B------:R-:W1:Y:S01]  /*56b0*/  LDCU UR31, c[0x0][0x370] ;  /* 0x00006e00ff1f77ac */ /* 0x000e620008000800 */
[----:B------:R-:W2:Y:S01]  /*56c0*/  LDC.64 R16, c[0x0][0x348] ;  /* 0x0000d200ff107b82 */ /* 0x000ea20000000a00 */
[----:B------:R-:W-:Y:S02]  /*56d0*/  HFMA2 R13, -RZ, RZ, 0, 0 ;  /* 0x00000000ff0d7431 */ /* 0x000fe400000001ff */
[----:B------:R-:W-:Y:S01]  /*56e0*/  IMAD.MOV.U32 R15, RZ, RZ, 0x1 ;  /* 0x00000001ff0f7424 */ /* 0x000fe200078e00ff */
[----:B------:R-:W1:Y:S01]  /*56f0*/  LDCU.128 UR48, c[0x0][0xb10] ;  /* 0x00016200ff3077ac */ /* 0x000e620008000c00 */
[----:B------:R-:W-:Y:S01]  /*5700*/  IMAD.MOV.U32 R14, RZ, RZ, RZ ;  /* 0x000000ffff0e7224 */ /* 0x000fe200078e00ff */
[----:B------:R-:W-:Y:S01]  /*5710*/  MOV R7, 0x1000 ;  /* 0x0000100000077802 */ /* 0x000fe20000000f00 */
[----:B------:R-:W3:Y:S01]  /*5720*/  LDCU UR30, c[0x0][0x374] ;  /* 0x00006e80ff1e77ac */ /* 0x000ee20008000800 */
[----:B------:R-:W4:Y:S01]  /*5730*/  LDC.64 R2, c[0x0][0x888] ;  /* 0x00022200ff027b82 */ /* 0x000f220000000a00 */
[----:B------:R-:W3:Y:S01]  /*5740*/  LDCU UR15, c[0x0][0xb0c] ;  /* 0x00016180ff0f77ac */ /* 0x000ee20008000800 */
[----:B------:R-:W2:Y:S06]  /*5750*/  LDCU UR54, c[0x0][0xb20] ;  /* 0x00016400ff3677ac */ /* 0x000eac0008000800 */
[----:B------:R-:W4:Y:S01]  /*5760*/  LDC.64 R4, c[0x0][0x890] ;  /* 0x00022400ff047b82 */ /* 0x000f220000000a00 */
[----:B------:R-:W2:Y:S01]  /*5770*/  LDCU UR4, c[0x0][0xb30] ;  /* 0x00016600ff0477ac */ /* 0x000ea20008000800 */
[----:B------:R-:W-:Y:S01]  /*5780*/  UMOV UR21, 0x400 ;  /* 0x0000040000157882 */ /* 0x000fe20000000000 */
[----:B-1----:R-:W-:-:S02]  /*5790*/  UIMAD.WIDE.U32 UR6, UR31, UR48, URZ ;  /* 0x000000301f0672a5 */ /* 0x002fc4000f8e00ff */
[----:B---3--:R-:W-:Y:S02]  /*57a0*/  UIMAD.WIDE.U32 UR8, UR30, UR51, URZ ;  /* 0x000000331e0872a5 */ /* 0x008fe4000f8e00ff */
[----:B------:R-:W-:Y:S02]  /*57b0*/  ULEA UR21, UR58, UR21, 0x18 ;  /* 0x000000153a157291 */ /* 0x000fe4000f8ec0ff */
[----:B------:R-:W-:Y:S02]  /*57c0*/  UPLOP3.LUT UP2, UPT, UPT, UPT, UPT, 0x40, 0x4 ;  /* 0x000000000004789c */ /* 0x000fe40003f4e870 */
[----:B------:R-:W-:Y:S02]  /*57d0*/  UIADD3 UR37, UPT, UPT, UR21, 0x228, URZ ;  /* 0x0000022815257890 */ /* 0x000fe4000fffe0ff */
[----:B------:R-:W-:Y:S02]  /*57e0*/  UIADD3 UR41, UPT, UPT, UR21, 0x210, URZ ;  /* 0x0000021015297890 */ /* 0x000fe4000fffe0ff */
[----:B------:R-:W-:-:S02]  /*57f0*/  UIADD3 UR33, UPT, UPT, UR21, 0x218, URZ ;  /* 0x0000021815217890 */ /* 0x000fc4000fffe0ff */
[----:B------:R-:W-:Y:S01]  /*5800*/  UIADD3 UR25, UPT, UPT, UR21, 0x220, URZ ;  /* 0x0000022015197890 */ /* 0x000fe2000fffe0ff */
[----:B------:R-:W-:Y:S01]  /*5810*/  UMOV UR6, UR7 ;  /* 0x0000000700067c82 */ /* 0x000fe20008000000 */
[----:B------:R-:W-:Y:S01]  /*5820*/  UMOV UR47, UR9 ;  /* 0x00000009002f7c82 */ /* 0x000fe20008000000 */
[----:B------:R-:W-:Y:S02]  /*5830*/  UISETP.GE.AND UP0, UPT, UR45, 0x1, UPT ;  /* 0x000000012d00788c */ /* 0x000fe4000bf06270 */
[----:B------:R-:W-:Y:S01]  /*5840*/  UISETP.NE.AND UP4, UPT, UR45, 0x1, UPT ;  /* 0x000000012d00788c */ /* 0x000fe2000bf85270 */
[----:B------:R-:W1:Y:S01]  /*5850*/  LDCU.64 UR22, c[0x0][0xb28] ;  /* 0x00016500ff1677ac */ /* 0x000e620008000a00 */
[----:B------:R-:W-:Y:S02]  /*5860*/  UISETP.NE.AND UP6, UPT, UR15, 0x1, UPT ;  /* 0x000000010f00788c */ /* 0x000fe4000bfc5270 */
[----:B------:R-:W-:Y:S02]  /*5870*/  UISETP.NE.AND UP5, UPT, UR50, 0x1, UPT ;  /* 0x000000013200788c */ /* 0x000fe4000bfa5270 */
[----:B------:R-:W-:-:S02]  /*5880*/  UPRMT UR37, UR58, 0x654, UR37 ;  /* 0x000006543a257896 */ /* 0x000fc40008000025 */
[----:B------:R-:W-:Y:S02]  /*5890*/  USHF.R.U32.HI UR52, URZ, UR49, UR6 ;  /* 0x00000031ff347299 */ /* 0x000fe40008011606 */
[----:B------:R-:W-:Y:S02]  /*58a0*/  UPRMT UR46, UR58, 0x654, UR41 ;  /* 0x000006543a2e7896 */ /* 0x000fe40008000029 */
[----:B------:R-:W-:Y:S02]  /*58b0*/  UPRMT UR39, UR58, 0x654, UR33 ;  /* 0x000006543a277896 */ /* 0x000fe40008000021 */
[----:B------:R-:W-:Y:S02]  /*58c0*/  UPRMT UR38, UR58, 0x654, UR25 ;  /* 0x000006543a267896 */ /* 0x000fe40008000019 */
[----:B--2---:R-:W-:Y:S02]  /*58d0*/  USHF.R.U32.HI UR47, URZ, UR54, UR47 ;  /* 0x00000036ff2f7299 */ /* 0x004fe4000801162f */
[----:B------:R-:W-:-:S11]  /*58e0*/  UISETP.NE.AND UP3, UPT, UR4, 0x1, UPT ;  /* 0x000000010400788c */ /* 0x000fd6000bf65270 */
.L_x_126:
[C---:B------:R-:W-:Y:S02]  /*58f0*/  LEA R12, R14.reuse, UR21, 0x3 ;  /* 0x000000150e0c7c11 */ /* 0x040fe4000f8e18ff */
[----:B------:R-:W-:Y:S02]  /*5900*/  SHF.L.U32 R9, R13, 0x1f, RZ ;  /* 0x0000001f0d097819 */ /* 0x000fe400000006ff */
[----:B------:R-:W-:Y:S02]  /*5910*/  LEA R10, R14, UR21, 0x4 ;  /* 0x000000150e0a7c11 */ /* 0x000fe4000f8e20ff */
[----:B------:R-:W2:Y:S02]  /*5920*/  SYNCS.PHASECHK.TRANS64.TRYWAIT P0, [R12+URZ+0x260], R9 ;  /* 0x000260090c0075a7 */ /* 0x000ea400080011ff */
[----:B--23--:R-:W-:Y:S05]  /*5930*/  @!P0 BRA `(.L_x_116) ;  /* 0x0000006800c08947 */ /* 0x00cfea0003800000 */
.L_x_261:
[----:B--2---:R-:W2:Y:S01]  /*5940*/  LDS.128 R8, [R10+0x2f0] ;  /* 0x0002f0000a087984 */ /* 0x004ea20000000c00 */
[----:B------:R-:W-:Y:S01]  /*5950*/  UISETP.GE.AND UP0, UPT, UR45, 0x1, UPT ;  /* 0x000000012d00788c */ /* 0x000fe2000bf06270 */
[----:B------:R-:W-:Y:S01]  /*5960*/  @!PT LDS RZ, [RZ] ;  /* 0x00000000fffff984 */ /* 0x000fe20000000800 */
[----:B------:R-:W-:Y:S01]  /*5970*/  @!PT LDS RZ, [RZ] ;  /* 0x00000000fffff984 */ /* 0x000fe20000000800 */
[----:B------:R-:W-:Y:S01]  /*5980*/  @!PT LDS RZ, [RZ] ;  /* 0x00000000fffff984 */ /* 0x000fe20000000800 */
[----:B------:R-:W-:Y:S01]  /*5990*/  @!PT LDS RZ, [RZ] ;  /* 0x00000000fffff984 */ /* 0x000fe20000000800 */
[----:B------:R3:W-:Y:S06]  /*59a0*/  MEMBAR.ALL.CTA ;  /* 0x0000000000007992 */ /* 0x0007ec0000008000 */
[----:B---3--:R-:W3:Y:S01]  /*59b0*/  FENCE.VIEW.ASYNC.S ;  /* 0x00000000000073c6 */ /* 0x008ee20000000000 */
[----:B--2---:R-:W-:Y:S11]  /*59c0*/  LOP3.LUT P0, RZ, R10, 0x1, RZ, 0xc0, !PT ;  /* 0x000000010aff7812 */ /* 0x004ff6000780c0ff */
[----:B------:R-:W-:Y:S02]  /*59d0*/  @!UPT UIADD3 URZ, UPT, UPT, URZ, URZ, URZ ;  /* 0x000000fffffff290 */ /* 0x000fe4000fffe0ff */
[----:B---3--:R-:W-:Y:S01]  /*59e0*/  VOTEU.ANY UP1, P0 ;  /* 0x0000000000ff7886 */ /* 0x008fe20000020100 */
[----:B------:R-:W-:Y:S11]  /*59f0*/  PLOP3.LUT P0, PT, PT, PT, UP1, 0x80, 0x8 ;  /* 0x000000000008781c */ /* 0x000ff60003f0f018 */
[----:B------:R-:W-:Y:S02]  /*5a00*/  @!UPT UIADD3 URZ, UPT, UPT, URZ, URZ, URZ ;  /* 0x000000fffffff290 */ /* 0x000fe4000fffe0ff */
[----:B------:R-:W-:Y:S02]  /*5a10*/  @P0 SHF.R.U32.HI R0, RZ, 0x10, R9 ;  /* 0x00000010ff000819 */ /* 0x000fe40000011609 */
[----:B------:R-:W-:Y:S02]  /*5a20*/  @P0 MOV R6, R8 ;  /* 0x0000000800060202 */ /* 0x000fe40000000f00 */
[----:B------:R-:W-:Y:S01]  /*5a30*/  @P0 R2UR UR4, R0 ;  /* 0x00000000000402ca */ /* 0x000fe200000e0000 */
[----:B------:R-:W-:Y:S01]  /*5a40*/  VIADD R0, R12, 0x270 ;  /* 0x000002700c007836 */ /* 0x000fe20000000000 */
[----:B------:R-:W-:Y:S02]  /*5a50*/  @P0 LOP3.LUT R8, R9, 0xffff, RZ, 0xc0, !PT ;  /* 0x0000ffff09080812 */ /* 0x000fe400078ec0ff */
[----:B------:R-:W-:Y:S02]  /*5a60*/  @P0 R2UR UR6, R6 ;  /* 0x00000000060602ca */ /* 0x000fe400000e0000 */
[----:B------:R-:W-:Y:S02]  /*5a70*/  PRMT R0, RZ, 0x654, R0 ;  /* 0x00000654ff007816 */ /* 0x000fe40000000000 */
[----:B------:R-:W-:Y:S02]  /*5a80*/  @P0 R2UR UR5, R8 ;  /* 0x00000000080502ca */ /* 0x000fe400000e0000 */
[----:B------:R2:W-:Y:S03]  /*5a90*/  SYNCS.ARRIVE.TRANS64.RED.A1T0 RZ, [R0+URZ], RZ ;  /* 0x000000ff00ff79a7 */ /* 0x0005e600081004ff */
[----:B------:R-:W-:Y:S04]  /*5aa0*/  @UP1 UMOV UR29, UR4 ;  /* 0x00000004001d1c82 */ /* 0x000fe80008000000 */
[----:B------:R-:W-:Y:S04]  /*5ab0*/  @UP1 UMOV UR14, UR6 ;  /* 0x00000006000e1c82 */ /* 0x000fe80008000000 */
[----:B------:R-:W-:Y:S01]  /*5ac0*/  @UP1 UMOV UR13, UR5 ;  /* 0x00000005000d1c82 */ /* 0x000fe20008000000 */
[----:B------:R-:W-:Y:S05]  /*5ad0*/  BRA.U !UP0, `(.L_x_117) ;  /* 0x0000000108a47547 */ /* 0x000fea000b800000 */
[----:B------:R-:W-:Y:S02]  /*5ae0*/  UIMAD.WIDE.U32 UR16, UR13, UR51, URZ ;  /* 0x000000330d1072a5 */ /* 0x000fe4000f8e00ff */
[----:B------:R-:W-:Y:S02]  /*5af0*/  UIMAD.WIDE.U32 UR18, UR14, UR48, URZ ;  /* 0x000000300e1272a5 */ /* 0x000fe4000f8e00ff */
[----:B------:R-:W-:Y:S02]  /*5b00*/  USEL UR4, UR30, UR47, !UP5 ;  /* 0x0000002f1e047287 */ /* 0x000fe4000e800000 */
[----:B------:R-:W-:Y:S02]  /*5b10*/  USEL UR7, UR31, UR52, !UP6 ;  /* 0x000000341f077287 */ /* 0x000fe4000f000000 */
[----:B-1----:R-:W-:Y:S02]  /*5b20*/  UIMAD.WIDE.U32 UR8, UR4, UR22, URZ ;  /* 0x00000016040872a5 */ /* 0x002fe4000f8e00ff */
[----:B------:R-:W-:Y:S01]  /*5b30*/  UIMAD.WIDE.U32 UR10, UR7, UR22, URZ ;  /* 0x00000016070a72a5 */ /* 0x000fe2000f8e00ff */
[----:B------:R-:W-:Y:S02]  /*5b40*/  UMOV UR5, UR17 ;  /* 0x0000001100057c82 */ /* 0x000fe40008000000 */
[----:B------:R-:W-:Y:S03]  /*5b50*/  USHF.R.U32.HI UR6, URZ, UR54, UR5 ;  /* 0x00000036ff067299 */ /* 0x000fe60008011605 */
[----:B------:R-:W-:Y:S01]  /*5b60*/  UMOV UR5, UR19 ;  /* 0x0000001300057c82 */ /* 0x000fe20008000000 */
[----:B------:R-:W-:Y:S02]  /*5b70*/  USEL UR6, UR13, UR6, !UP5 ;  /* 0x000000060d067287 */ /* 0x000fe4000e800000 */
[----:B------:R-:W-:Y:S03]  /*5b80*/  USHF.R.U32.HI UR12, URZ, UR49, UR5 ;  /* 0x00000031ff0c7299 */ /* 0x000fe60008011605 */
[----:B------:R-:W-:Y:S02]  /*5b90*/  UMOV UR5, UR9 ;  /* 0x0000000900057c82 */ /* 0x000fe40008000000 */
[----:B------:R-:W-:Y:S03]  /*5ba0*/  @UP4 USHF.R.U32.HI UR4, URZ, UR23, UR5 ;  /* 0x00000017ff044299 */ /* 0x000fe60008011605 */
[----:B------:R-:W-:Y:S01]  /*5bb0*/  UMOV UR5, UR11 ;  /* 0x0000000b00057c82 */ /* 0x000fe20008000000 */
[----:B------:R-:W-:Y:S02]  /*5bc0*/  UIMAD UR4, UR45, UR4, URZ ;  /* 0x000000042d0472a4 */ /* 0x000fe4000f8e02ff */
[----:B------:R-:W-:Y:S02]  /*5bd0*/  @UP4 USHF.R.U32.HI UR7, URZ, UR23, UR5 ;  /* 0x00000017ff074299 */ /* 0x000fe40008011605 */
[----:B------:R-:W-:Y:S02]  /*5be0*/  UIMAD.WIDE.U32 UR10, UR6, UR22, URZ ;  /* 0x00000016060a72a5 */ /* 0x000fe4000f8e00ff */
[----:B------:R-:W-:Y:S02]  /*5bf0*/  USEL UR5, UR14, UR12, !UP6 ;  /* 0x0000000c0e057287 */ /* 0x000fe4000f000000 */
[----:B------:R-:W-:Y:S02]  /*5c00*/  UIMAD UR8, UR45, UR7, URZ ;  /* 0x000000072d0872a4 */ /* 0x000fe4000f8e02ff */
[----:B------:R-:W-:Y:S03]  /*5c10*/  UISETP.GE.AND UP0, UPT, UR6, UR4, UPT ;  /* 0x000000040600728c */ /* 0x000fe6000bf06270 */
[----:B------:R-:W-:Y:S01]  /*5c20*/  UMOV UR4, UR11 ;  /* 0x0000000b00047c82 */ /* 0x000fe20008000000 */
[----:B------:R-:W-:Y:S02]  /*5c30*/  UISETP.GE.OR UP0, UPT, UR5, UR8, UP0 ;  /* 0x000000080500728c */ /* 0x000fe40008706670 */
[----:B------:R-:W-:Y:S02]  /*5c40*/  USHF.R.U32.HI UR4, URZ, UR23, UR4 ;  /* 0x00000017ff047299 */ /* 0x000fe40008011604 */
[----:B------:R-:W-:Y:S02]  /*5c50*/  UIMAD.WIDE.U32 UR8, UR5, UR22, URZ ;  /* 0x00000016050872a5 */ /* 0x000fe4000f8e00ff */
[----:B------:R-:W-:Y:S04]  /*5c60*/  USEL UR10, UR6, UR4, !UP4 ;  /* 0x00000004060a7287 */ /* 0x000fe8000e000000 */
[----:B------:R-:W-:Y:S01]  /*5c70*/  UIADD3 UR11, UPT, UPT, -UR10, URZ, URZ ;  /* 0x000000ff0a0b7290 */ /* 0x000fe2000fffe1ff */
[----:B------:R-:W-:Y:S02]  /*5c80*/  @!UP0 UMOV UR4, UR9 ;  /* 0x0000000900048c82 */ /* 0x000fe40008000000 */
[----:B------:R-:W-:Y:S02]  /*5c90*/  @!UP0 USHF.R.U32.HI UR4, URZ, UR23, UR4 ;  /* 0x00000017ff048299 */ /* 0x000fe40008011604 */
[----:B------:R-:W-:Y:S02]  /*5ca0*/  UIMAD UR8, UR45, UR11, UR6 ;  /* 0x0000000b2d0872a4 */ /* 0x000fe4000f8e0206 */
[----:B------:R-:W-:Y:S04]  /*5cb0*/  @!UP0 USEL UR4, UR5, UR4, !UP4 ;  /* 0x0000000405048287 */ /* 0x000fe8000e000000 */
[----:B------:R-:W-:Y:S02]  /*5cc0*/  @!UP0 UIMAD UR7, UR7, UR8, UR4 ;  /* 0x00000008070782a4 */ /* 0x000fe4000f8e0204 */
[----:B------:R-:W-:Y:S02]  /*5cd0*/  @!UP0 UIADD3 UR9, UPT, UPT, UR10, -UR4, URZ ;  /* 0x800000040a098290 */ /* 0x000fe4000fffe0ff */
[----:B------:R-:W-:Y:S02]  /*5ce0*/  UIADD3 UR8, UPT, UPT, -UR6, URZ, URZ ;  /* 0x000000ff06087290 */ /* 0x000fe4000fffe1ff */
[----:B------:R-:W-:Y:S02]  /*5cf0*/  UIADD3 UR4, UPT, UPT, -UR5, URZ, URZ ;  /* 0x000000ff05047290 */ /* 0x000fe4000fffe1ff */
[----:B------:R-:W-:Y:S03]  /*5d00*/  @!UP0 UIMAD UR6, UR9, UR45, UR5 ;  /* 0x0000002d090682a4 */ /* 0x000fe6000f8e0205 */
[----:B------:R-:W-:Y:S01]  /*5d10*/  @!UP0 UMOV UR5, UR7 ;  /* 0x0000000700058c82 */ /* 0x000fe20008000000 */
[----:B------:R-:W-:Y:S02]  /*5d20*/  UIMAD UR7, UR15, UR4, UR14 ;  /* 0x000000040f0772a4 */ /* 0x000fe4000f8e020e */
[----:B------:R-:W-:Y:S02]  /*5d30*/  UIMAD UR4, UR50, UR8, UR13 ;  /* 0x00000008320472a4 */ /* 0x000fe4000f8e020d */
[----:B------:R-:W-:Y:S02]  /*5d40*/  UIMAD UR14, UR5, UR15, UR7 ;  /* 0x0000000f050e72a4 */ /* 0x000fe4000f8e0207 */
[----:B------:R-:W-:Y:S11]  /*5d50*/  UIMAD UR13, UR6, UR50, UR4 ;  /* 0x00000032060d72a4 */ /* 0x000ff6000f8e0204 */
[----:B------:R-:W-:Y:S01]  /*5d60*/  @!UPT UIADD3 URZ, UPT, UPT, URZ, URZ, URZ ;  /* 0x000000fffffff290 */ /* 0x000fe2000fffe0ff */
.L_x_117:
[----:B------:R-:W3:Y:S01]  /*5d70*/  @!UP3 LDCU.128 UR8, c[0x0][0xb10] ;  /* 0x00016200ff08b7ac */ /* 0x000ee20008000c00 */
[C---:B----4-:R-:W-:Y:S02]  /*5d80*/  ISETP.NE.U32.AND P1, PT, R4.reuse, RZ, PT ;  /* 0x000000ff0400720c */ /* 0x050fe40003f25070 */
[----:B------:R-:W-:Y:S02]  /*5d90*/  ISETP.NE.U32.AND P0, PT, R4, RZ, PT ;  /* 0x000000ff0400720c */ /* 0x000fe40003f05070 */
[C---:B------:R-:W-:Y:S02]  /*5da0*/  ISETP.NE.AND.EX P1, PT, R5.reuse, RZ, PT, P1 ;  /* 0x000000ff0500720c */ /* 0x040fe40003f25310 */
[----:B------:R-:W-:Y:S01]  /*5db0*/  ISETP.NE.AND.EX P0, PT, R5, RZ, PT, P0 ;  /* 0x000000ff0500720c */ /* 0x000fe20003f05300 */
[----:B------:R-:W4:Y:S01]  /*5dc0*/  @!UP3 LDCU UR5, c[0x0][0xb0c] ;  /* 0x00016180ff05b7ac */ /* 0x000f220008000800 */
[----:B------:R-:W-:Y:S01]  /*5dd0*/  SHF.L.U32 R9, R15, 0x1f, RZ ;  /* 0x0000001f0f097819 */ /* 0x000fe200000006ff */
[----:B------:R-:W-:Y:S02]  /*5de0*/  USHF.L.U32 UR42, UR32, 0x8, URZ ;  /* 0x00000008202a7899 */ /* 0x000fe400080006ff */
[----:B------:R-:W-:Y:S02]  /*5df0*/  USHF.L.U32 UR43, UR20, 0x6, URZ ;  /* 0x00000006142b7899 */ /* 0x000fe400080006ff */
[----:B---3--:R-:W-:Y:S07]  /*5e00*/  UIMAD.WIDE.U32 UR6, UR14, UR8, URZ ;  /* 0x000000080e0672a5 */ /* 0x008fee000f8e00ff */
[----:B------:R-:W-:Y:S01]  /*5e10*/  @!UP3 UMOV UR4, UR7 ;  /* 0x000000070004bc82 */ /* 0x000fe20008000000 */
[----:B----4-:R-:W-:Y:S02]  /*5e20*/  @!UP3 UISETP.NE.AND UP0, UPT, UR5, 0x1, UPT ;  /* 0x000000010500b88c */ /* 0x010fe4000bf05270 */
[----:B------:R-:W-:Y:S02]  /*5e30*/  @!UP3 USHF.R.U32.HI UR4, URZ, UR9, UR4 ;  /* 0x00000009ff04b299 */ /* 0x000fe40008011604 */
[----:B------:R-:W-:Y:S02]  /*5e40*/  UIMAD.WIDE.U32 UR6, UR13, UR11, URZ ;  /* 0x0000000b0d0672a5 */ /* 0x000fe4000f8e00ff */
[----:B------:R-:W-:Y:S02]  /*5e50*/  @!UP3 USEL UR8, UR14, UR4, !UP0 ;  /* 0x000000040e08b287 */ /* 0x000fe4000c000000 */
[----:B------:R-:W-:Y:S03]  /*5e60*/  @!UP3 UISETP.NE.AND UP0, UPT, UR10, 0x1, UPT ;  /* 0x000000010a00b88c */ /* 0x000fe6000bf05270 */
[----:B------:R-:W-:Y:S02]  /*5e70*/  @!UP3 UMOV UR6, UR7 ;  /* 0x000000070006bc82 */ /* 0x000fe40008000000 */
[----:B------:R-:W3:Y:S02]  /*5e80*/  @!UP3 LDCU UR4, c[0x0][0xb20] ;  /* 0x00016400ff04b7ac */ /* 0x000ee40008000800 */
[----:B---3--:R-:W-:Y:S04]  /*5e90*/  @!UP3 USHF.R.U32.HI UR6, URZ, UR4, UR6 ;  /* 0x00000004ff06b299 */ /* 0x008fe80008011606 */
[----:B------:R-:W-:Y:S04]  /*5ea0*/  @!UP3 USEL UR6, UR13, UR6, !UP0 ;  /* 0x000000060d06b287 */ /* 0x000fe8000c000000 */
[----:B------:R-:W-:Y:S02]  /*5eb0*/  @!UP3 UIADD3 UR4, UPT, UPT, -UR8, UR6, URZ ;  /* 0x000000060804b290 */ /* 0x000fe4000fffe1ff */
[----:B------:R-:W-:Y:S02]  /*5ec0*/  @!UP3 UIADD3 UR6, UPT, UPT, UR8, -UR6, URZ ;  /* 0x800000060806b290 */ /* 0x000fe4000fffe0ff */
[----:B------:R-:W-:Y:S02]  /*5ed0*/  @!UP3 UIMAD UR14, UR4, UR5, UR14 ;  /* 0x00000005040eb2a4 */ /* 0x000fe4000f8e020e */
[----:B------:R-:W-:Y:S01]  /*5ee0*/  @!UP3 UIMAD UR13, UR6, UR10, UR13 ;  /* 0x0000000a060db2a4 */ /* 0x000fe2000f8e020d */
[----:B------:R-:W-:Y:S11]  /*5ef0*/  BRA.U UP2, `(.L_x_118) ;  /* 0x0000000102107547 */ /* 0x000ff6000b800000 */
[----:B--2---:R-:W-:Y:S04]  /*5f00*/  MOV R0, UR53 ;  /* 0x0000003500007c02 */ /* 0x004fe80008000f00 */
[----:B------:R-:W-:Y:S04]  /*5f10*/  SHF.L.U32 R11, R0, 0x1f, RZ ;  /* 0x0000001f000b7819 */ /* 0x000fe800000006ff */
[----:B------:R-:W2:Y:S02]  /*5f20*/  SYNCS.PHASECHK.TRANS64.TRYWAIT P2, [UR21+0x258], R11 ;  /* 0x0002580bff0075a7 */ /* 0x000ea40008041115 */
[----:B--2---:R-:W-:Y:S05]  /*5f30*/  @!P2 BRA `(.L_x_119) ;  /* 0x000000640054a947 */ /* 0x004fea0003800000 */
.L_x_118:
[----:B------:R-:W-:Y:S05]  /*5f40*/  @!P1 BRA `(.L_x_120) ;  /* 0x0000000000309947 */ /* 0x000fea0003800000 */
[----:B------:R-:W-:Y:S01]  /*5f50*/  ISETP.NE.U32.AND P1, PT, R2, RZ, PT ;  /* 0x000000ff0200720c */ /* 0x000fe20003f25070 */
[----:B------:R-:W3:Y:S01]  /*5f60*/  LDCU.64 UR4, c[0x0][0x358] ;  /* 0x00006b00ff0477ac */ /* 0x000ee20008000a00 */
[----:B------:R-:W-:Y:S02]  /*5f70*/  IMAD.MOV.U32 R86, RZ, RZ, 0x1 ;  /* 0x00000001ff567424 */ /* 0x000fe400078e00ff */
[----:B------:R-:W-:Y:S11]  /*5f80*/  ISETP.NE.AND.EX P1, PT, R3, RZ, PT, P1 ;  /* 0x000000ff0300720c */ /* 0x000ff60003f25310 */
[----:B------:R-:W-:Y:S02]  /*5f90*/  @!UPT UIADD3 URZ, UPT, UPT, URZ, URZ, URZ ;  /* 0x000000fffffff290 */ /* 0x000fe4000fffe0ff */
[----:B--2---:R-:W2:Y:S01]  /*5fa0*/  @P1 LDC.64 R10, c[0x0][0x888] ;  /* 0x00022200ff0a1b82 */ /* 0x004ea20000000a00 */
[----:B------:R-:W-:Y:S04]  /*5fb0*/  @P1 IMAD R0, R4, UR36, RZ ;  /* 0x0000002404001c24 */ /* 0x000fe8000f8e02ff */
[----:B--2---:R-:W-:Y:S04]  /*5fc0*/  @P1 IMAD.WIDE R10, R0, 0x4, R10 ;  /* 0x00000004000a1825 */ /* 0x004fe800078e020a */
[----:B------:R-:W-:Y:S01]  /*5fd0*/  HFMA2 R0, -RZ, RZ, 0, 5.9604644775390625e-08 ;  /* 0x00000001ff007431 */ /* 0x000fe200000001ff */
[----:B---3-5:R3:W5:Y:S04]  /*5fe0*/  @P1 LDG.E R41, desc[UR4][R10.64] ;  /* 0x000000040a291981 */ /* 0x028768000c1e1900 */
[----:B------:R-:W-:Y:S01]  /*5ff0*/  @!P1 PRMT R86, R0, 0x7610, R86 ;  /* 0x0000761000569816 */ /* 0x000fe20000000056 */
[----:B---3--:R-:W4:Y:S06]  /*6000*/  @!P1 LDC R41, c[0x0][0x880] ;  /* 0x00022000ff299b82 */ /* 0x008f2c0000000800 */
.L_x_120:
[----:B----45:R-:W-:Y:S01]  /*6010*/  @!P0 FSETP.EQ.AND P1, PT, R41, RZ, PT ;  /* 0x000000ff2900820b */ /* 0x030fe20003f22000 */
[----:B------:R-:W-:Y:S01]  /*6020*/  @!UPT UIADD3 URZ, UPT, UPT, URZ, URZ, URZ ;  /* 0x000000fffffff290 */ /* 0x000fe2000fffe0ff */
[----:B------:R-:W-:Y:S11]  /*6030*/  @!P0 BRA `(.L_x_121) ;  /* 0x0000000000188947 */ /* 0x000ff60003800000 */
[----:B------:R-:W-:Y:S02]  /*6040*/  LOP3.LUT P0, RZ, R86, 0xff, RZ, 0xc0, !PT ;  /* 0x000000ff56ff7812 */ /* 0x000fe4000780c0ff */
[----:B------:R-:W-:Y:S04]  /*6050*/  ISETP.NE.U32.AND P1, PT, R2, RZ, PT ;  /* 0x000000ff0200720c */ /* 0x000fe80003f25070 */
[----:B------:R-:W-:Y:S04]  /*6060*/  ISETP.NE.AND.EX P1, PT, R3, RZ, PT, P1 ;  /* 0x000000ff0300720c */ /* 0x000fe80003f25310 */
[----:B------:R-:W-:Y:S03]  /*6070*/  PLOP3.LUT P1, PT, P1, PT, PT, 0x8, 0x80 ;  /* 0x000000000080781c */ /* 0x000fe60000f2e170 */
[----:B------:R-:W-:Y:S11]  /*6080*/  @P0 FSETP.EQ.AND P1, PT, R41, RZ, PT ;  /* 0x000000ff2900020b */ /* 0x000ff60003f22000 */
[----:B------:R-:W-:Y:S02]  /*6090*/  @!UPT UIADD3 URZ, UPT, UPT, URZ, URZ, URZ ;  /* 0x000000fffffff290 */ /* 0x000fe4000fffe0ff */
.L_x_121:
[----:B------:R-:W3:Y:S01]  /*60a0*/  SYNCS.PHASECHK.TRANS64.TRYWAIT P2, [UR21+0x230], R9 ;  /* 0x00023009ff0075a7 */ /* 0x000ee20008041115 */
[----:B------:R-:W-:Y:S04]  /*60b0*/  ELECT P0, URZ, PT ;  /* 0x0000000000ff782f */ /* 0x000fe80003800000 */
[----:B------:R-:W-:Y:S11]  /*60c0*/  PLOP3.LUT P1, PT, P1, P0, PT, 0xf2, 0x2f ;  /* 0x00000000002f781c */ /* 0x000ff60000f21e72 */
[----:B------:R-:W-:Y:S02]  /*60d0*/  @!UPT UIADD3 URZ, UPT, UPT, URZ, URZ, URZ ;  /* 0x000000fffffff290 */ /* 0x000fe4000fffe0ff */
[----:B------:R-:W-:Y:S05]  /*60e0*/  @!P1 IADD3 R8, P0, PT, R16, 0x580, RZ ;  /* 0x0000058010089810 */ /* 0x000fea0007f1e0ff */
[----:B------:R-:W-:Y:S01]  /*60f0*/  @!P1 IMAD.X R6, RZ, RZ, R17, P0 ;  /* 0x000000ffff069224 */ /* 0x000fe200000e0611 */
[----:B---3--:R-:W-:Y:S07]  /*6100*/  @!P2 BRA `(.L_x_122) ;  /* 0x0000006000f8a947 */ /* 0x008fee0003800000 */
.L_x_264:
[----:B------:R-:W-:Y:S01]  /*6110*/  @!P1 R2UR UR5, R8 ;  /* 0x00000000080592ca */ /* 0x000fe200000e0000 */
[----:B------:R-:W-:Y:S01]  /*6120*/  VOTEU.ALL UP0, P1 ;  /* 0x0000000000ff7886 */ /* 0x000fe20000800000 */
[----:B------:R-:W-:Y:S01]  /*6130*/  @!P1 R2UR UR4, R6 ;  /* 0x00000000060492ca */ /* 0x000fe200000e0000 */
[----:B------:R-:W-:Y:S01]  /*6140*/  UMOV UR6, 0x0 ;  /* 0x0000000000067882 */ /* 0x000fe20000000000 */
[----:B------:R-:W-:Y:S01]  /*6150*/  UMOV UR7, 0x10000000 ;  /* 0x1000000000077882 */ /* 0x000fe20000000000 */
[----:B------:R-:W-:Y:S01]  /*6160*/  UMOV UR44, UR36 ;  /* 0x00000024002c7c82 */ /* 0x000fe20008000000 */
[----:B------:R-:W-:Y:S01]  /*6170*/  @!UP0 UIADD3 UR40, UPT, UPT, UR21, 0x400, URZ ;  /* 0x0000040015288890 */ /* 0x000fe2000fffe0ff */
[----:B--2---:R-:W-:Y:S01]  /*6180*/  @!P1 IMAD.MOV.U32 R0, RZ, RZ, 0x1000 ;  /* 0x00001000ff009424 */ /* 0x004fe200078e00ff */
[----:B------:R-:W-:Y:S01]  /*6190*/  @!UP0 UIADD3 UR10, UPT, UPT, UR42, 0x80, URZ ;  /* 0x000000802a0a8890 */ /* 0x000fe2000fffe0ff */
[----:B------:R-:W-:Y:S01]  /*61a0*/  @!P1 IADD3 R8, P0, PT, R16, 0x580, RZ ;  /* 0x0000058010089810 */ /* 0x000fe20007f1e0ff */
[----:B------:R-:W-:Y:S01]  /*61b0*/  @!UP0 UIADD3 UR8, UPT, UPT, UR21, 0xc00, URZ ;  /* 0x00000c0015088890 */ /* 0x000fe2000fffe0ff */
[----:B------:R-:W-:Y:S02]  /*61c0*/  VOTEU.ALL UP0, P1 ;  /* 0x0000000000ff7886 */ /* 0x000fe40000800000 */
[----:B------:R-:W-:Y:S01]  /*61d0*/  IMAD.U32 R10, RZ, RZ, UR5 ;  /* 0x00000005ff0a7e24 */ /* 0x000fe2000f8e00ff */
[----:B------:R-:W-:Y:S01]  /*61e0*/  UMOV UR9, UR41 ;  /* 0x0000002900097c82 */ /* 0x000fe20008000000 */
[----:B------:R-:W-:Y:S01]  /*61f0*/  IMAD.U32 R11, RZ, RZ, UR4 ;  /* 0x00000004ff0b7e24 */ /* 0x000fe2000f8e00ff */
[----:B------:R-:W-:Y:S01]  /*6200*/  UMOV UR11, UR43 ;  /* 0x0000002b000b7c82 */ /* 0x000fe20008000000 */
[----:B------:R-:W-:Y:S01]  /*6210*/  UMOV UR12, UR36 ;  /* 0x00000024000c7c82 */ /* 0x000fe20008000000 */
[----:B------:R-:W-:Y:S01]  /*6220*/  @!P1 R2UR UR4, R10 ;  /* 0x000000000a0492ca */ /* 0x000fe200000e0000 */
[----:B------:R-:W-:Y:S01]  /*6230*/  @!P1 IMAD.X R6, RZ, RZ, R17, P0 ;  /* 0x000000ffff069224 */ /* 0x000fe200000e0611 */
[----:B------:R-:W-:Y:S11]  /*6240*/  @!P1 R2UR UR5, R11 ;  /* 0x000000000b0592ca */ /* 0x000ff600000e0000 */
[----:B------:R-:W-:Y:S02]  /*6250*/  @!UPT UIADD3 URZ, UPT, UPT, URZ, URZ, URZ ;  /* 0x000000fffffff290 */ /* 0x000fe4000fffe0ff */
[----:B------:R2:W-:Y:S01]  /*6260*/  @!UP0 UTMALDG.3D [UR40], [UR4], desc[UR6] ;  /* 0x00000628040085b4 */ /* 0x0005e20008011000 */
[----:B------:R-:W-:Y:S05]  /*6270*/  VOTEU.ALL UP0, P1 ;  /* 0x0000000000ff7886 */ /* 0x000fea0000800000 */
[----:B------:R2:W-:Y:S01]  /*6280*/  @!UP0 UTMALDG.3D [UR8], [UR4], desc[UR6] ;  /* 0x00000608040085b4 */ /* 0x0005e20008011000 */
[----:B------:R2:W-:Y:S01]  /*6290*/  @!P1 SYNCS.ARRIVE.TRANS64.RED.A0TR RZ, [UR21+0x210], R0 ;  /* 0x00021000ffff99a7 */ /* 0x0005e20008300415 */
[----:B------:R-:W-:Y:S01]  /*62a0*/  SYNCS.ARRIVE.TRANS64.RED.A1T0 RZ, [UR46], RZ ;  /* 0x000000ffffff79a7 */ /* 0x000fe2000810042e */
[----:B------:R-:W3:Y:S02]  /*62b0*/  SYNCS.PHASECHK.TRANS64.TRYWAIT P2, [UR21+0x238], R9 ;  /* 0x00023809ff0075a7 */ /* 0x000ee40008041115 */
[----:B--23--:R-:W-:Y:S05]  /*62c0*/  @!P2 BRA `(.L_x_123) ;  /* 0x0000006000a0a947 */ /* 0x00cfea0003800000 */
.L_x_266:
        /* <DEDUP_REMOVED lines=10> */
[----:B------:R-:W-:Y:S02]  /*6370*/  @!UP0 UIADD3 UR10, UPT, UPT, UR42, 0xa0, URZ ;  /* 0x000000a02a0a8890 */ /* 0x000fe4000fffe0ff */
[----:B------:R-:W-:Y:S01]  /*6380*/  @!UP0 UIADD3 UR8, UPT, UPT, UR21, 0x1c00, URZ ;  /* 0x00001c0015088890 */ /* 0x000fe2000fffe0ff */
[----:B------:R-:W-:Y:S01]  /*6390*/  IMAD.U32 R10, RZ, RZ, UR5 ;  /* 0x00000005ff0a7e24 */ /* 0x000fe2000f8e00ff */
[----:B------:R-:W-:Y:S01]  /*63a0*/  VOTEU.ALL UP0, P1 ;  /* 0x0000000000ff7886 */ /* 0x000fe20000800000 */
[----:B------:R-:W-:Y:S01]  /*63b0*/  IMAD.U32 R11, RZ, RZ, UR4 ;  /* 0x00000004ff0b7e24 */ /* 0x000fe2000f8e00ff */
[----:B------:R-:W-:Y:S01]  /*63c0*/  UMOV UR9, UR33 ;  /* 0x0000002100097c82 */ /* 0x000fe20008000000 */
[----:B------:R-:W-:Y:S01]  /*63d0*/  UMOV UR11, UR43 ;  /* 0x0000002b000b7c82 */ /* 0x000fe20008000000 */
[----:B------:R-:W-:Y:S01]  /*63e0*/  @!P1 R2UR UR4, R10 ;  /* 0x000000000a0492ca */ /* 0x000fe200000e0000 */
[----:B------:R-:W-:Y:S01]  /*63f0*/  UMOV UR12, UR36 ;  /* 0x00000024000c7c82 */ /* 0x000fe20008000000 */
[----:B------:R-:W-:Y:S01]  /*6400*/  @!P1 R2UR UR5, R11 ;  /* 0x000000000b0592ca */ /* 0x000fe200000e0000 */
[----:B------:R-:W-:Y:S11]  /*6410*/  @!P1 IMAD.X R6, RZ, RZ, R17, P0 ;  /* 0x000000ffff069224 */ /* 0x000ff600000e0611 */
[----:B------:R-:W-:Y:S01]  /*6420*/  @!UPT UIADD3 URZ, UPT, UPT, URZ, URZ, URZ ;  /* 0x000000fffffff290 */ /* 0x000fe2000fffe0ff */
[----:B------:R2:W-:Y:S01]  /*6430*/  @!UP0 UTMALDG.3D [UR32], [UR4], desc[UR6] ;  /* 0x00000620040085b4 */ /* 0x0005e20008011000 */
[----:B------:R-:W-:Y:S05]  /*6440*/  VOTEU.ALL UP0, P1 ;  /* 0x0000000000ff7886 */ /* 0x000fea0000800000 */
[----:B------:R2:W-:Y:S01]  /*6450*/  @!UP0 UTMALDG.3D [UR8], [UR4], desc[UR6] ;  /* 0x00000608040085b4 */ /* 0x0005e20008011000 */
[----:B------:R2:W-:Y:S01]  /*6460*/  @!P1 SYNCS.ARRIVE.TRANS64.RED.A0TR RZ, [UR21+0x218], R0 ;  /* 0x00021800ffff99a7 */ /* 0x0005e20008300415 */
[----:B------:R-:W-:Y:S01]  /*6470*/  SYNCS.ARRIVE.TRANS64.RED.A1T0 RZ, [UR39], RZ ;  /* 0x000000ffffff79a7 */ /* 0x000fe20008100427 */
[----:B------:R-:W3:Y:S02]  /*6480*/  SYNCS.PHASECHK.TRANS64.TRYWAIT P2, [UR21+0x240], R9 ;  /* 0x00024009ff0075a7 */ /* 0x000ee40008041115 */
[----:B--23--:R-:W-:Y:S05]  /*6490*/  @!P2 BRA `(.L_x_124) ;  /* 0x000000600044a947 */ /* 0x00cfea0003800000 */
.L_x_268:
        /* <DEDUP_REMOVED lines=9> */
[----:B------:R-:W-:Y:S01]  /*6530*/  VIADD R14, R14, 0x1 ;  /* 0x000000010e0e7836 */ /* 0x000fe20000000000 */
        /* <DEDUP_REMOVED lines=10> */
[----:B------:R-:W-:Y:S11]  /*65e0*/  UMOV UR12, UR36 ;  /* 0x00000024000c7c82 */ /* 0x000ff60008000000 */
        /* <DEDUP_REMOVED lines=8> */
.L_x_270:
[----:B------:R-:W-:Y:S01]  /*6670*/  UIADD3 UR32, UPT, UPT, UR13, UR59, URZ ;  /* 0x0000003b0d207290 */ /* 0x000fe2000fffe0ff */
[----:B------:R-:W-:Y:S01]  /*6680*/  @!P1 IADD3 R6, P0, PT, R16, 0x580, RZ ;  /* 0x0000058010069810 */ /* 0x000fe20007f1e0ff */
[----:B------:R-:W-:Y:S01]  /*6690*/  UPLOP3.LUT UP2, UPT, UPT, UPT, UPT, 0x80, 0x8 ;  /* 0x000000000008789c */ /* 0x000fe20003f4f070 */
[----:B------:R-:W-:Y:S01]  /*66a0*/  R2UR UR24, R88 ;  /* 0x00000000581872ca */ /* 0x000fe200000e0000 */
[----:B------:R-:W-:Y:S01]  /*66b0*/  VOTEU.ALL UP0, P1 ;  /* 0x0000000000ff7886 */ /* 0x000fe20000800000 */
[----:B------:R-:W-:Y:S01]  /*66c0*/  @!P1 R2UR UR5, R6 ;  /* 0x00000000060592ca */ /* 0x000fe200000e0000 */
[----:B--2---:R-:W-:Y:S01]  /*66d0*/  @!P1 IMAD.X R0, RZ, RZ, R17, P0 ;  /* 0x000000ffff009224 */ /* 0x004fe200000e0611 */
[----:B------:R-:W-:Y:S01]  /*66e0*/  UMOV UR6, 0x0 ;  /* 0x0000000000067882 */ /* 0x000fe20000000000 */
[----:B------:R-:W-:Y:S01]  /*66f0*/  UMOV UR7, 0x10000000 ;  /* 0x1000000000077882 */ /* 0x000fe20000000000 */
[----:B------:R-:W-:Y:S01]  /*6700*/  @!UP0 UIADD3 UR18, UPT, UPT, UR42, 0x60, URZ ;  /* 0x000000602a128890 */ /* 0x000fe2000fffe0ff */
[----:B------:R-:W-:Y:S01]  /*6710*/  ISETP.NE.AND P0, PT, R14, 0x2, PT ;  /* 0x000000020e00780c */ /* 0x000fe20003f05270 */
[----:B------:R-:W-:Y:S01]  /*6720*/  @!UP0 UIADD3 UR16, UPT, UPT, UR21, 0x3400, URZ ;  /* 0x0000340015108890 */ /* 0x000fe2000fffe0ff */
[----:B------:R-:W-:Y:S01]  /*6730*/  @!P1 R2UR UR4, R0 ;  /* 0x00000000000492ca */ /* 0x000fe200000e0000 */
[----:B------:R-:W-:Y:S01]  /*6740*/  @!UP0 UIADD3 UR17, UPT, UPT, UR21, 0x228, URZ ;  /* 0x0000022815118890 */ /* 0x000fe2000fffe0ff */
[----:B------:R-:W-:Y:S01]  /*6750*/  SEL R0, RZ, 0x1, P0 ;  /* 0x00000001ff007807 */ /* 0x000fe20000000000 */
[----:B------:R-:W-:Y:S01]  /*6760*/  @!UP0 UIADD3 UR10, UPT, UPT, UR42, 0xe0, URZ ;  /* 0x000000e02a0a8890 */ /* 0x000fe2000fffe0ff */
[----:B------:R-:W-:Y:S01]  /*6770*/  LOP3.LUT R15, R15, 0x1, RZ, 0x3c, !PT ;  /* 0x000000010f0f7812 */ /* 0x000fe200078e3cff */
[----:B------:R-:W-:Y:S01]  /*6780*/  @!UP0 UIADD3 UR8, UPT, UPT, UR21, 0x3c00, URZ ;  /* 0x00003c0015088890 */ /* 0x000fe2000fffe0ff */
[----:B------:R-:W-:Y:S01]  /*6790*/  IMAD.U32 R8, RZ, RZ, UR5 ;  /* 0x00000005ff087e24 */ /* 0x000fe2000f8e00ff */
[----:B------:R-:W-:Y:S01]  /*67a0*/  VOTEU.ALL UP0, P1 ;  /* 0x0000000000ff7886 */ /* 0x000fe20000800000 */
[----:B------:R-:W-:Y:S01]  /*67b0*/  UMOV UR19, UR43 ;  /* 0x0000002b00137c82 */ /* 0x000fe20008000000 */
[----:B------:R-:W-:Y:S01]  /*67c0*/  UMOV UR20, UR36 ;  /* 0x0000002400147c82 */ /* 0x000fe20008000000 */
[----:B------:R-:W-:Y:S01]  /*67d0*/  UMOV UR11, UR43 ;  /* 0x0000002b000b7c82 */ /* 0x000fe20008000000 */
[----:B------:R-:W-:Y:S01]  /*67e0*/  UMOV UR12, UR36 ;  /* 0x00000024000c7c82 */ /* 0x000fe20008000000 */
[----:B------:R-:W-:Y:S01]  /*67f0*/  UMOV UR9, UR17 ;  /* 0x0000001100097c82 */ /* 0x000fe20008000000 */
[----:B------:R-:W-:Y:S01]  /*6800*/  IMAD.U32 R9, RZ, RZ, UR4 ;  /* 0x00000004ff097e24 */ /* 0x000fe2000f8e00ff */
[----:B------:R-:W-:Y:S01]  /*6810*/  @!P1 R2UR UR4, R8 ;  /* 0x00000000080492ca */ /* 0x000fe200000e0000 */
[----:B------:R-:W-:Y:S01]  /*6820*/  UMOV UR36, UR29 ;  /* 0x0000001d00247c82 */ /* 0x000fe20008000000 */
[----:B------:R-:W-:Y:S02]  /*6830*/  LOP3.LUT R13, R13, R0, RZ, 0x3c, !PT ;  /* 0x000000000d0d7212 */ /* 0x000fe400078e3cff */
[----:B------:R-:W-:Y:S02]  /*6840*/  @!P1 R2UR UR5, R9 ;  /* 0x00000000090592ca */ /* 0x000fe400000e0000 */
[----:B------:R-:W-:Y:S11]  /*6850*/  SEL R14, R14, RZ, P0 ;  /* 0x000000ff0e0e7207 */ /* 0x000ff60000000000 */
[----:B------:R2:W-:Y:S01]  /*6860*/  @!UP0 UTMALDG.3D [UR16], [UR4], desc[UR6] ;  /* 0x00000610040085b4 */ /* 0x0005e20008011000 */
[----:B------:R-:W-:Y:S05]  /*6870*/  VOTEU.ALL UP0, P1 ;  /* 0x0000000000ff7886 */ /* 0x000fea0000800000 */
[----:B------:R3:W-:Y:S01]  /*6880*/  @!UP0 UTMALDG.3D [UR8], [UR4], desc[UR6] ;  /* 0x00000608040085b4 */ /* 0x0007e20008011000 */
[----:B------:R3:W-:Y:S01]  /*6890*/  @!P1 SYNCS.ARRIVE.TRANS64.RED.A0TR RZ, [UR21+0x228], R7 ;  /* 0x00022807ffff99a7 */ /* 0x0007e20008300415 */
[----:B------:R-:W-:Y:S01]  /*68a0*/  SYNCS.ARRIVE.TRANS64.RED.A1T0 RZ, [UR37], RZ ;  /* 0x000000ffffff79a7 */ /* 0x000fe20008100425 */
[----:B--2---:R-:W-:Y:S01]  /*68b0*/  UIADD3 UR20, UPT, UPT, UR14, UR24, URZ ;  /* 0x000000180e147290 */ /* 0x004fe2000fffe0ff */
[----:B------:R-:W-:Y:S11]  /*68c0*/  BRA.U UP1, `(.L_x_126) ;  /* 0xfffffff101087547 */ /* 0x000ff6000b83ffff */
[----:B------:R-:W-:-:S04]  /*68d0*/  SHF.L.U32 R3, R15, 0x1f, RZ ;  /* 0x0000001f0f037819 */ /* 0x000fc800000006ff */
[----:B------:R-:W2:Y:S02]  /*68e0*/  SYNCS.PHASECHK.TRANS64.TRYWAIT P0, [UR21+0x230], R3 ;  /* 0x00023003ff0075a7 */ /* 0x000ea40008001115 */
[----:B--2---:R-:W-:Y:S05]  /*68f0*/  @!P0 BRA `(.L_x_127) ;  /* 0x0000005c005c8947 */ /* 0x004fea0003800000 */
.L_x_272:
[----:B------:R-:W4:Y:S02]  /*6900*/  SYNCS.PHASECHK.TRANS64.TRYWAIT P0, [UR21+0x238], R3 ;  /* 0x00023803ff0075a7 */ /* 0x000f240008001115 */
[----:B----4-:R-:W-:Y:S05]  /*6910*/  @!P0 BRA `(.L_x_128) ;  /* 0x0000005c006c8947 */ /* 0x010fea0003800000 */
.L_x_274:
[----:B------:R-:W4:Y:S02]  /*6920*/  SYNCS.PHASECHK.TRANS64.TRYWAIT P0, [UR21+0x240], R3 ;  /* 0x00024003ff0075a7 */ /* 0x000f240008001115 */
[----:B----4-:R-:W-:Y:S05]  /*6930*/  @!P0 BRA `(.L_x_129) ;  /* 0x0000005c007c8947 */ /* 0x010fea0003800000 */
.L_x_276:
[----:B--2---:R-:W-:-:S07]  /*6940*/  MOV R0, UR21 ;  /* 0x0000001500007c02 */ /* 0x004fce0008000f00 */
.L_x_130:
[----:B--2---:R-:W-:-:S04]  /*6950*/  SHF.L.U32 R3, R15, 0x1f, RZ ;  /* 0x0000001f0f037819 */ /* 0x004fc800000006ff */
[----:B------:R2:W4:Y:S03]  /*6960*/  SYNCS.PHASECHK.TRANS64.TRYWAIT P0, [R0+URZ+0x248], R3 ;  /* 0x00024803000075a7 */ /* 0x00052600080011ff */
[----:B----4-:R-:W-:Y:S05]  /*6970*/  @!P0 NANOSLEEP.SYNCS 0x989680 ;  /* 0x009896800000895d */ /* 0x010fea0003900000 */
[----:B------:R-:W4:Y:S02]  /*6980*/  @!P0 SYNCS.PHASECHK.TRANS64 P0, [R0+URZ+0x248], R3 ;  /* 0x00024803000085a7 */ /* 0x000f2400080010ff */
[----:B-1-34-:R-:W-:Y:S05]  /*6990*/  @P0 EXIT ;  /* 0x000000000000094d */ /* 0x01afea0003800000 */
[----:B------:R-:W-:Y:S05]  /*69a0*/  BRA `(.L_x_130) ;  /* 0xfffffffc00e87947 */ /* 0x000fea000383ffff */
.L_x_115:
[----:B------:R-:W-:-:S06]  /*69b0*/  UISETP.GE.AND UP0, UPT, UR13, 0x4, UPT ;  /* 0x000000040d00788c */ /* 0x000fcc000bf06270 */
[----:B------:R-:W-:-:S13]  /*69c0*/  PLOP3.LUT P0, PT, PT, PT, UP0, 0x80, 0x8 ;  /* 0x000000000008781c */ /* 0x000fda0003f0f008 */
[----:B------:R-:W-:Y:S05]  /*69d0*/  @!P0 EXIT ;  /* 0x000000000000894d */ /* 0x000fea0003800000 */
[----:B------:R-:W-:Y:S01]  /*69e0*/  BAR.SYNC.DEFER_BLOCKING 0x6, 0xa0 ;  /* 0x0182800000007b1d */ /* 0x000fe20000010000 */
[----:B------:R-:W-:Y:S01]  /*69f0*/  IMAD.SHL.U32 R4, R87, 0x200000, RZ ;  /* 0x0020000057047824 */ /* 0x000fe200078e00ff */
[----:B------:R-:W-:Y:S01]  /*6a00*/  CS2R R94, SRZ ;  /* 0x00000000005e7805 */ /* 0x000fe2000001ff00 */
[C---:B------:R-:W-:Y:S01]  /*6a10*/  IMAD.SHL.U32 R85, R97.reuse, 0x20, RZ ;  /* 0x0000002061557824 */ /* 0x040fe200078e00ff */
[----:B------:R-:W-:Y:S01]  /*6a20*/  CS2R R92, SRZ ;  /* 0x00000000005c7805 */ /* 0x000fe2000001ff00 */
[C---:B------:R-:W-:Y:S01]  /*6a30*/  IMAD.U32 R37, R97.reuse, 0x10000, RZ ;  /* 0x0001000061257824 */ /* 0x040fe200078e00ff */
[----:B------:R-:W-:Y:S02]  /*6a40*/  UMOV UR43, 0x400 ;  /* 0x00000400002b7882 */ /* 0x000fe40000000000 */
[----:B------:R-:W1:Y:S01]  /*6a50*/  LDC.64 R82, c[0x0][0x8b0] ;  /* 0x00022c00ff527b82 */ /* 0x000e620000000a00 */
[----:B------:R-:W-:Y:S01]  /*6a60*/  ULEA UR43, UR58, UR43, 0x18 ;  /* 0x0000002b3a2b7291 */ /* 0x000fe2000f8ec0ff */
[----:B------:R-:W-:Y:S01]  /*6a70*/  IMAD.SHL.U32 R5, R97, 0x4, RZ ;  /* 0x0000000461057824 */ /* 0x000fe200078e00ff */
[----:B------:R-:W-:Y:S01]  /*6a80*/  LOP3.LUT R4, R4, 0x200000, RZ, 0xc0, !PT ;  /* 0x0020000004047812 */ /* 0x000fe200078ec0ff */
[----:B------:R-:W-:Y:S01]  /*6a90*/  IMAD.SHL.U32 R7, R87, 0x400, RZ ;  /* 0x0000040057077824 */ /* 0x000fe200078e00ff */
[C---:B------:R-:W-:Y:S01]  /*6aa0*/  LOP3.LUT R6, R85.reuse, 0x80, RZ, 0xc0, !PT ;  /* 0x0000008055067812 */ /* 0x040fe200078ec0ff */
[----:B------:R-:W-:Y:S01]  /*6ab0*/  UIADD3 UR4, UPT, UPT, UR43, 0x4400, URZ ;  /* 0x000044002b047890 */ /* 0x000fe2000fffe0ff */
[C---:B------:R-:W-:Y:S01]  /*6ac0*/  LOP3.LUT R84, R85.reuse, 0xb60, RZ, 0xc0, !PT ;  /* 0x00000b6055547812 */ /* 0x040fe200078ec0ff */
[----:B------:R-:W2:Y:S01]  /*6ad0*/  LDC.64 R80, c[0x0][0x8a8] ;  /* 0x00022a00ff507b82 */ /* 0x000ea20000000a00 */
[----:B------:R-:W-:Y:S01]  /*6ae0*/  UIADD3 UR5, UPT, UPT, UR43, 0x400, URZ ;  /* 0x000004002b057890 */ /* 0x000fe2000fffe0ff */
[----:B------:R-:W-:Y:S01]  /*6af0*/  LOP3.LUT R37, R4, 0x400000, R37, 0xf8, !PT ;  /* 0x0040000004257812 */ /* 0x000fe200078ef825 */
[----:B------:R-:W-:Y:S01]  /*6b00*/  IMAD.MOV.U32 R36, RZ, RZ, RZ ;  /* 0x000000ffff247224 */ /* 0x000fe200078e00ff */
[----:B------:R-:W-:Y:S01]  /*6b10*/  LOP3.LUT R5, R6, 0x10, R5, 0xf8, !PT ;  /* 0x0000001006057812 */ /* 0x000fe200078ef805 */
[----:B------:R-:W-:Y:S01]  /*6b20*/  IMAD.MOV.U32 R91, RZ, RZ, RZ ;  /* 0x000000ffff5b7224 */ /* 0x000fe200078e00ff */
[----:B------:R-:W-:Y:S01]  /*6b30*/  LOP3.LUT R84, R84, 0x400, R7, 0xf8, !PT ;  /* 0x0000040054547812 */ /* 0x000fe200078ef807 */
[----:B------:R-:W-:Y:S01]  /*6b40*/  IMAD.U32 R98, RZ, RZ, UR5 ;  /* 0x00000005ff627e24 */ /* 0x000fe2000f8e00ff */
[----:B------:R-:W-:Y:S01]  /*6b50*/  LOP3.LUT P0, RZ, R85, 0x80, RZ, 0xc0, !PT ;  /* 0x0000008055ff7812 */ /* 0x000fe2000780c0ff */
[----:B------:R-:W3:Y:S01]  /*6b60*/  LDS R0, [UR43+0x310] ;  /* 0x0003102bff007984 */ /* 0x000ee20008000800 */
[----:B------:R-:W-:Y:S01]  /*6b70*/  LOP3.LUT R84, R84, R5, RZ, 0xfc, !PT ;  /* 0x0000000554547212 */ /* 0x000fe200078efcff */
[----:B------:R-:W-:Y:S01]  /*6b80*/  IMAD.U32 R96, RZ, RZ, UR4 ;  /* 0x00000004ff607e24 */ /* 0x000fe2000f8e00ff */
[----:B------:R-:W-:Y:S01]  /*6b90*/  P2R R4, PR, RZ, 0x1 ;  /* 0x00000001ff047803 */ /* 0x000fe20000000000 */
[----:B------:R-:W4:Y:S01]  /*6ba0*/  LDCU UR57, c[0x0][0x370] ;  /* 0x00006e00ff3977ac */ /* 0x000f220008000800 */
[----:B------:R-:W-:Y:S01]  /*6bb0*/  LOP3.LUT R97, R97, 0x60, RZ, 0xc0, !PT ;  /* 0x0000006061617812 */ /* 0x000fe200078ec0ff */
[----:B------:R-:W1:Y:S01]  /*6bc0*/  LDCU.64 UR62, c[0x0][0x348] ;  /* 0x00006900ff3e77ac */ /* 0x000e620008000a00 */
[----:B------:R-:W1:Y:S01]  /*6bd0*/  LDCU UR42, c[0x0][0xb0c] ;  /* 0x00016180ff2a77ac */ /* 0x000e620008000800 */
[----:B------:R-:W1:Y:S01]  /*6be0*/  LDCU UR39, c[0x0][0xb30] ;  /* 0x00016600ff2777ac */ /* 0x000e620008000800 */
[----:B------:R-:W1:Y:S01]  /*6bf0*/  LDCU.64 UR46, c[0x0][0x888] ;  /* 0x00011100ff2e77ac */ /* 0x000e620008000a00 */
[----:B------:R-:W1:Y:S01]  /*6c00*/  LDCU.64 UR40, c[0x0][0xb28] ;  /* 0x00016500ff2877ac */ /* 0x000e620008000a00 */
[----:B------:R-:W1:Y:S01]  /*6c10*/  LDCU.64 UR60, c[0x0][0x890] ;  /* 0x00011200ff3c77ac */ /* 0x000e620008000a00 */
[----:B------:R-:W1:Y:S01]  /*6c20*/  LDCU.128 UR52, c[0x0][0xb10] ;  /* 0x00016200ff3477ac */ /* 0x000e620008000c00 */
[----:B------:R-:W1:Y:S02]  /*6c30*/  LDCU UR56, c[0x0][0x374] ;  /* 0x00006e80ff3877ac */ /* 0x000e640008000800 */
[----:B-1234-:R-:W-:-:S07]  /*6c40*/  IMAD.IADD R37, R0, 0x1, R37 ;  /* 0x0000000100257824 */ /* 0x01efce00078e0225 */
.L_x_172:
[C---:B------:R-:W-:Y:S02]  /*6c50*/  LEA R3, R91.reuse, UR43, 0x3 ;  /* 0x0000002b5b037c11 */ /* 0x040fe4000f8e18ff */
[----:B------:R-:W-:Y:S02]  /*6c60*/  SHF.L.U32 R0, R94, 0x1f, RZ ;  /* 0x0000001f5e007819 */ /* 0x000fe400000006ff */
[----:B------:R-:W-:Y:S02]  /*6c70*/  LEA R5, R91, UR43, 0x4 ;  /* 0x0000002b5b057c11 */ /* 0x000fe4000f8e20ff */
[----:B------:R-:W1:Y:S02]  /*6c80*/  SYNCS.PHASECHK.TRANS64.TRYWAIT P0, [R3+URZ+0x260], R0 ;  /* 0x00026000030075a7 */ /* 0x000e6400080011ff */
[----:B-12---:R-:W-:Y:S05]  /*6c90*/  @!P0 BRA `(.L_x_131) ;  /* 0x0000005800bc8947 */ /* 0x006fea0003800000 */
.L_x_277:
        /* <DEDUP_REMOVED lines=11> */
[----:B------:R-:W-:Y:S01]  /*6d50*/  PLOP3.LUT P0, PT, PT, PT, UP1, 0x80, 0x8 ;  /* 0x000000000008781c */ /* 0x000fe20003f0f018 */
[----:B------:R-:W-:Y:S11]  /*6d60*/  UP2UR UR44, UPR, URZ, 0x2 ;  /* 0x00000002ff2c7883 */ /* 0x000ff60008000000 */
[----:B------:R-:W-:Y:S01]  /*6d70*/  @!UPT UIADD3 URZ, UPT, UPT, URZ, URZ, URZ ;  /* 0x000000fffffff290 */ /* 0x000fe2000fffe0ff */
[----:B-1----:R-:W-:Y:S02]  /*6d80*/  @P0 SHF.R.U32.HI R0, RZ, 0x10, R5 ;  /* 0x00000010ff000819 */ /* 0x002fe40000011605 */
        /* <DEDUP_REMOVED lines=12> */
[----:B------:R-:W2:Y:S01]  /*6e50*/  LDCU UR12, c[0x0][0xb20] ;  /* 0x00016400ff0c77ac */ /* 0x000ea20008000800 */
[----:B------:R-:W-:Y:S02]  /*6e60*/  UIMAD.WIDE.U32 UR4, UR56, UR55, URZ ;  /* 0x00000037380472a5 */ /* 0x000fe4000f8e00ff */
[----:B------:R-:W-:Y:S02]  /*6e70*/  UIMAD.WIDE.U32 UR6, UR57, UR52, URZ ;  /* 0x00000034390672a5 */ /* 0x000fe4000f8e00ff */
[----:B------:R-:W-:Y:S02]  /*6e80*/  UISETP.NE.AND UP0, UPT, UR54, 0x1, UPT ;  /* 0x000000013600788c */ /* 0x000fe4000bf05270 */
[----:B------:R-:W-:Y:S02]  /*6e90*/  UIMAD.WIDE.U32 UR8, UR37, UR55, URZ ;  /* 0x00000037250872a5 */ /* 0x000fe4000f8e00ff */
[----:B------:R-:W-:Y:S02]  /*6ea0*/  UIMAD.WIDE.U32 UR10, UR38, UR52, URZ ;  /* 0x00000034260a72a5 */ /* 0x000fe4000f8e00ff */
[----:B------:R-:W-:Y:S02]  /*6eb0*/  UISETP.NE.AND UP1, UPT, UR42, 0x1, UPT ;  /* 0x000000012a00788c */ /* 0x000fe4000bf25270 */
[----:B------:R-:W-:Y:S01]  /*6ec0*/  UISETP.NE.AND UP2, UPT, UR45, 0x1, UPT ;  /* 0x000000012d00788c */ /* 0x000fe2000bf45270 */
[----:B------:R-:W-:Y:S02]  /*6ed0*/  UMOV UR4, UR5 ;  /* 0x0000000500047c82 */ /* 0x000fe40008000000 */
[----:B--2---:R-:W-:Y:S03]  /*6ee0*/  USHF.R.U32.HI UR5, URZ, UR12, UR4 ;  /* 0x0000000cff057299 */ /* 0x004fe60008011604 */
[----:B------:R-:W-:Y:S02]  /*6ef0*/  UMOV UR4, UR7 ;  /* 0x0000000700047c82 */ /* 0x000fe40008000000 */
[----:B------:R-:W-:Y:S02]  /*6f00*/  USHF.R.U32.HI UR7, URZ, UR53, UR4 ;  /* 0x00000035ff077299 */ /* 0x000fe40008011604 */
[----:B------:R-:W-:Y:S02]  /*6f10*/  USEL UR4, UR56, UR5, !UP0 ;  /* 0x0000000538047287 */ /* 0x000fe4000c000000 */
[----:B------:R-:W-:Y:S01]  /*6f20*/  USEL UR7, UR57, UR7, !UP1 ;  /* 0x0000000739077287 */ /* 0x000fe2000c800000 */
[----:B------:R-:W-:Y:S01]  /*6f30*/  UMOV UR5, UR9 ;  /* 0x0000000900057c82 */ /* 0x000fe20008000000 */
[----:B------:R-:W-:Y:S02]  /*6f40*/  UIMAD.WIDE.U32 UR8, UR4, UR40, URZ ;  /* 0x00000028040872a5 */ /* 0x000fe4000f8e00ff */
[----:B------:R-:W-:Y:S03]  /*6f50*/  USHF.R.U32.HI UR6, URZ, UR12, UR5 ;  /* 0x0000000cff067299 */ /* 0x000fe60008011605 */
[----:B------:R-:W-:Y:S01]  /*6f60*/  UMOV UR5, UR11 ;  /* 0x0000000b00057c82 */ /* 0x000fe20008000000 */
[----:B------:R-:W-:Y:S02]  /*6f70*/  UIMAD.WIDE.U32 UR10, UR7, UR40, URZ ;  /* 0x00000028070a72a5 */ /* 0x000fe4000f8e00ff */
[----:B------:R-:W-:Y:S02]  /*6f80*/  USHF.R.U32.HI UR12, URZ, UR53, UR5 ;  /* 0x00000035ff0c7299 */ /* 0x000fe40008011605 */
[----:B------:R-:W-:Y:S01]  /*6f90*/  USEL UR6, UR37, UR6, !UP0 ;  /* 0x0000000625067287 */ /* 0x000fe2000c000000 */
[----:B------:R-:W-:Y:S02]  /*6fa0*/  UMOV UR5, UR9 ;  /* 0x0000000900057c82 */ /* 0x000fe40008000000 */
[----:B------:R-:W-:Y:S01]  /*6fb0*/  UMOV UR10, UR11 ;  /* 0x0000000b000a7c82 */ /* 0x000fe20008000000 */
[----:B------:R-:W-:Y:S02]  /*6fc0*/  @UP2 USHF.R.U32.HI UR4, URZ, UR41, UR5 ;  /* 0x00000029ff042299 */ /* 0x000fe40008011605 */
[----:B------:R-:W-:Y:S02]  /*6fd0*/  @UP2 USHF.R.U32.HI UR7, URZ, UR41, UR10 ;  /* 0x00000029ff072299 */ /* 0x000fe4000801160a */
[----:B------:R-:W-:Y:S02]  /*6fe0*/  UIMAD UR4, UR45, UR4, URZ ;  /* 0x000000042d0472a4 */ /* 0x000fe4000f8e02ff */
        /* <DEDUP_REMOVED lines=8> */
[----:B------:R-:W-:Y:S02]  /*7070*/  USEL UR11, UR6, UR4, !UP2 ;  /* 0x00000004060b7287 */ /* 0x000fe4000d000000 */
[----:B------:R-:W-:Y:S02]  /*7080*/  UIADD3 UR8, UPT, UPT, -UR5, URZ, URZ ;  /* 0x000000ff05087290 */ /* 0x000fe4000fffe1ff */
[----:B------:R-:W-:Y:S01]  /*7090*/  UIADD3 UR10, UPT, UPT, -UR11, URZ, URZ ;  /* 0x000000ff0b0a7290 */ /* 0x000fe2000fffe1ff */
[----:B------:R-:W-:Y:S01]  /*70a0*/  @!UP0 UMOV UR4, UR9 ;  /* 0x0000000900048c82 */ /* 0x000fe20008000000 */
[----:B------:R-:W-:Y:S02]  /*70b0*/  UIADD3 UR9, UPT, UPT, -UR6, URZ, URZ ;  /* 0x000000ff06097290 */ /* 0x000fe4000fffe1ff */
[----:B------:R-:W-:Y:S02]  /*70c0*/  @!UP0 USHF.R.U32.HI UR4, URZ, UR41, UR4 ;  /* 0x00000029ff048299 */ /* 0x000fe40008011604 */
[----:B------:R-:W-:Y:S02]  /*70d0*/  UIMAD UR10, UR45, UR10, UR6 ;  /* 0x0000000a2d0a72a4 */ /* 0x000fe4000f8e0206 */
[----:B------:R-:W-:Y:S04]  /*70e0*/  @!UP0 USEL UR4, UR5, UR4, !UP2 ;  /* 0x0000000405048287 */ /* 0x000fe8000d000000 */
[----:B------:R-:W-:Y:S02]  /*70f0*/  @!UP0 UIMAD UR10, UR7, UR10, UR4 ;  /* 0x0000000a070a82a4 */ /* 0x000fe4000f8e0204 */
[----:B------:R-:W-:Y:S02]  /*7100*/  @!UP0 UIADD3 UR11, UPT, UPT, UR11, -UR4, URZ ;  /* 0x800000040b0b8290 */ /* 0x000fe4000fffe0ff */
[----:B------:R-:W-:Y:S02]  /*7110*/  UIMAD UR7, UR42, UR8, UR38 ;  /* 0x000000082a0772a4 */ /* 0x000fe4000f8e0226 */
[----:B------:R-:W-:Y:S02]  /*7120*/  @!UP0 UIMAD UR6, UR11, UR45, UR5 ;  /* 0x0000002d0b0682a4 */ /* 0x000fe4000f8e0205 */
[----:B------:R-:W-:Y:S01]  /*7130*/  UIMAD UR4, UR54, UR9, UR37 ;  /* 0x00000009360472a4 */ /* 0x000fe2000f8e0225 */
[----:B------:R-:W-:Y:S02]  /*7140*/  @!UP0 UMOV UR5, UR10 ;  /* 0x0000000a00058c82 */ /* 0x000fe40008000000 */
[----:B------:R-:W-:Y:S02]  /*7150*/  UIMAD UR38, UR5, UR42, UR7 ;  /* 0x0000002a052672a4 */ /* 0x000fe4000f8e0207 */
[----:B------:R-:W-:Y:S11]  /*7160*/  UIMAD UR37, UR6, UR54, UR4 ;  /* 0x00000036062572a4 */ /* 0x000ff6000f8e0204 */
[----:B------:R-:W-:Y:S01]  /*7170*/  @!UPT UIADD3 URZ, UPT, UPT, URZ, URZ, URZ ;  /* 0x000000fffffff290 */ /* 0x000fe2000fffe0ff */
.L_x_132:
[----:B------:R-:W-:Y:S01]  /*7180*/  UISETP.NE.AND UP0, UPT, UR39, 0x1, UPT ;  /* 0x000000012700788c */ /* 0x000fe2000bf05270 */
[----:B------:R-:W-:Y:S01]  /*7190*/  IADD3 R91, PT, PT, R91, 0x1, RZ ;  /* 0x000000015b5b7810 */ /* 0x000fe20007ffe0ff */
[----:B------:R-:W-:Y:S02]  /*71a0*/  UIADD3 UR11, UPT, UPT, UR43, 0x400, URZ ;  /* 0x000004002b0b7890 */ /* 0x000fe4000fffe0ff */
[----:B------:R-:W-:Y:S02]  /*71b0*/  USHF.L.U32 UR50, UR20, 0x6, URZ ;  /* 0x0000000614327899 */ /* 0x000fe400080006ff */
[----:B------:R-:W-:Y:S05]  /*71c0*/  USHF.L.U32 UR49, UR32, 0x8, URZ ;  /* 0x0000000820317899 */ /* 0x000fea00080006ff */
[----:B------:R-:W2:Y:S01]  /*71d0*/  @!UP0 LDCU.128 UR12, c[0x0][0xb10] ;  /* 0x00016200ff0c87ac */ /* 0x000ea20008000c00 */
[----:B------:R-:W3:Y:S01]  /*71e0*/  @!UP0 LDCU UR5, c[0x0][0xb0c] ;  /* 0x00016180ff0587ac */ /* 0x000ee20008000800 */
[----:B------:R-:W4:Y:S01]  /*71f0*/  @!UP0 LDCU UR10, c[0x0][0xb20] ;  /* 0x00016400ff0a87ac */ /* 0x000f220008000800 */
[----:B--2---:R-:W-:Y:S02]  /*7200*/  UIMAD.WIDE.U32 UR8, UR38, UR12, URZ ;  /* 0x0000000c260872a5 */ /* 0x004fe4000f8e00ff */
[----:B------:R-:W-:Y:S02]  /*7210*/  UIMAD.WIDE.U32 UR6, UR37, UR15, URZ ;  /* 0x0000000f250672a5 */ /* 0x000fe4000f8e00ff */
[----:B------:R-:W-:Y:S03]  /*7220*/  @!UP0 UISETP.NE.AND UP1, UPT, UR14, 0x1, UPT ;  /* 0x000000010e00888c */ /* 0x000fe6000bf25270 */
[----:B------:R-:W-:Y:S01]  /*7230*/  @!UP0 UMOV UR4, UR9 ;  /* 0x0000000900048c82 */ /* 0x000fe20008000000 */
[----:B---3--:R-:W-:Y:S02]  /*7240*/  @!UP0 UISETP.NE.AND UP2, UPT, UR5, 0x1, UPT ;  /* 0x000000010500888c */ /* 0x008fe4000bf45270 */
[----:B------:R-:W-:Y:S01]  /*7250*/  @!UP0 USHF.R.U32.HI UR4, URZ, UR13, UR4 ;  /* 0x0000000dff048299 */ /* 0x000fe20008011604 */
[----:B------:R-:W-:Y:S02]  /*7260*/  @!UP0 UMOV UR6, UR7 ;  /* 0x0000000700068c82 */ /* 0x000fe40008000000 */
[----:B----4-:R-:W-:Y:S02]  /*7270*/  @!UP0 USHF.R.U32.HI UR6, URZ, UR10, UR6 ;  /* 0x0000000aff068299 */ /* 0x010fe40008011606 */
[----:B------:R-:W-:Y:S02]  /*7280*/  @!UP0 USEL UR7, UR38, UR4, !UP2 ;  /* 0x0000000426078287 */ /* 0x000fe4000d000000 */
[----:B------:R-:W-:Y:S04]  /*7290*/  @!UP0 USEL UR6, UR37, UR6, !UP1 ;  /* 0x0000000625068287 */ /* 0x000fe8000c800000 */
[----:B------:R-:W-:Y:S02]  /*72a0*/  @!UP0 UIADD3 UR4, UPT, UPT, -UR7, UR6, URZ ;  /* 0x0000000607048290 */ /* 0x000fe4000fffe1ff */
[----:B------:R-:W-:Y:S02]  /*72b0*/  @!UP0 UIADD3 UR6, UPT, UPT, UR7, -UR6, URZ ;  /* 0x8000000607068290 */ /* 0x000fe4000fffe0ff */
[----:B------:R-:W-:Y:S02]  /*72c0*/  @!UP0 UIMAD UR38, UR4, UR5, UR38 ;  /* 0x00000005042682a4 */ /* 0x000fe4000f8e0226 */
[----:B------:R-:W-:Y:S02]  /*72d0*/  @!UP0 UIMAD UR37, UR6, UR14, UR37 ;  /* 0x0000000e062582a4 */ /* 0x000fe4000f8e0225 */
[----:B------:R-:W-:Y:S09]  /*72e0*/  ULOP3.LUT UP0, URZ, UR11, 0x90, URZ, 0xc0, !UPT ;  /* 0x000000900bff7892 */ /* 0x000ff2000f80c0ff */
[----:B------:R-:W-:Y:S05]  /*72f0*/  BRA.U !UP0, `(.L_x_133) ;  /* 0x0000000108407547 */ /* 0x000fea000b800000 */
[----:B------:R-:W2:Y:S01]  /*7300*/  LDCU.64 UR8, c[0x4][0x88] ;  /* 0x01001100ff0877ac */ /* 0x000ea20008000a00 */
[----:B------:R-:W-:Y:S01]  /*7310*/  MOV R3, 0x0 ;  /* 0x0000000000037802 */ /* 0x000fe20000000f00 */
[----:B------:R-:W-:Y:S02]  /*7320*/  HFMA2 R12, -RZ, RZ, 0, 5.9604644775390625e-08 ;  /* 0x00000001ff0c7431 */ /* 0x000fe400000001ff */
[----:B------:R-:W-:Y:S02]  /*7330*/  IMAD.MOV.U32 R8, RZ, RZ, 0x70 ;  /* 0x00000070ff087424 */ /* 0x000fe400078e00ff */
[----:B------:R-:W-:Y:S01]  /*7340*/  IMAD.MOV.U32 R13, RZ, RZ, RZ ;  /* 0x000000ffff0d7224 */ /* 0x000fe200078e00ff */
[----:B------:R-:W3:Y:S01]  /*7350*/  LDCU.64 UR6, c[0x4][0x90] ;  /* 0x01001200ff0677ac */ /* 0x000ee20008000a00 */
[----:B------:R-:W4:Y:S01]  /*7360*/  LDC.64 R2, c[0x4][R3] ;  /* 0x0100000003027b82 */ /* 0x000f220000000a00 */
[----:B------:R-:W1:Y:S01]  /*7370*/  LDCU.64 UR4, c[0x4][0x8] ;  /* 0x01000100ff0477ac */ /* 0x000e620008000a00 */
[----:B--2---:R-:W-:Y:S01]  /*7380*/  MOV R5, UR9 ;  /* 0x0000000900057c02 */ /* 0x004fe20008000f00 */
[----:B------:R-:W-:Y:S01]  /*7390*/  IMAD.U32 R4, RZ, RZ, UR8 ;  /* 0x00000008ff047e24 */ /* 0x000fe2000f8e00ff */
[----:B---3--:R-:W-:Y:S01]  /*73a0*/  MOV R7, UR7 ;  /* 0x0000000700077c02 */ /* 0x008fe20008000f00 */
[----:B------:R-:W-:Y:S01]  /*73b0*/  IMAD.U32 R6, RZ, RZ, UR6 ;  /* 0x00000006ff067e24 */ /* 0x000fe2000f8e00ff */
[----:B-1----:R-:W-:Y:S01]  /*73c0*/  MOV R11, UR5 ;  /* 0x00000005000b7c02 */ /* 0x002fe20008000f00 */
[----:B------:R-:W-:Y:S02]  /*73d0*/  IMAD.U32 R10, RZ, RZ, UR4 ;  /* 0x00000004ff0a7e24 */ /* 0x000fe4000f8e00ff */
[----:B------:R-:W-:Y:S07]  /*73e0*/  LEPC R20, `(.L_x_133) ;  /* 0x000000001014794e */ /* 0x000fee0000000000 */
[----:B----45:R-:W-:Y:S05]  /*73f0*/  CALL.ABS.NOINC R2 ;  /* 0x0000000002007343 */ /* 0x030fea0003c00000 */
.L_x_133:
[----:B------:R-:W-:Y:S01]  /*7400*/  LOP3.LUT P0, RZ, R96, 0x90, RZ, 0xc0, !PT ;  /* 0x0000009060ff7812 */ /* 0x000fe2000780c0ff */
[----:B------:R-:W-:Y:S11]  /*7410*/  BSSY.RECONVERGENT B6, `(.L_x_134) ;  /* 0x0000013000067945 */ /* 0x000ff60003800200 */
[----:B------:R-:W-:Y:S01]  /*7420*/  @!UPT UIADD3 URZ, UPT, UPT, URZ, URZ, URZ ;  /* 0x000000fffffff290 */ /* 0x000fe2000fffe0ff */
[----:B------:R-:W-:Y:S05]  /*7430*/  @!P0 BRA `(.L_x_135) ;  /* 0x0000000000408947 */ /* 0x000fea0003800000 */
        /* <DEDUP_REMOVED lines=16> */
.L_x_135:
[----:B------:R-:W-:Y:S05]  /*7540*/  BSYNC.RECONVERGENT B6 ;  /* 0x0000000000067941 */ /* 0x000fea0003800200 */
.L_x_134:
[----:B------:R-:W-:Y:S01]  /*7550*/  R2UR UR4, R89 ;  /* 0x00000000590472ca */ /* 0x000fe200000e0000 */
[----:B------:R-:W-:Y:S01]  /*7560*/  UISETP.NE.U32.AND UP0, UPT, UR60, URZ, UPT ;  /* 0x000000ff3c00728c */ /* 0x000fe2000bf05070 */
[----:B------:R-:W-:Y:S02]  /*7570*/  ISETP.NE.U32.AND P4, PT, R82, RZ, PT ;  /* 0x000000ff5200720c */ /* 0x000fe40003f85070 */
[----:B------:R-:W-:Y:S01]  /*7580*/  ISETP.NE.U32.AND P2, PT, RZ, UR46, PT ;  /* 0x0000002eff007c0c */ /* 0x000fe2000bf45070 */
[----:B------:R-:W-:Y:S01]  /*7590*/  UISETP.NE.AND.EX UP1, UPT, UR61, URZ, UPT, UP0 ;  /* 0x000000ff3d00728c */ /* 0x000fe2000bf25300 */
[----:B------:R-:W-:Y:S01]  /*75a0*/  ISETP.NE.AND.EX P4, PT, R83, RZ, PT, P4 ;  /* 0x000000ff5300720c */ /* 0x000fe20003f85340 */
[----:B------:R-:W-:Y:S01]  /*75b0*/  UPLOP3.LUT UP0, UPT, UPT, UPT, UPT, 0x40, 0x4 ;  /* 0x000000000004789c */ /* 0x000fe20003f0e870 */
[----:B------:R-:W-:Y:S05]  /*75c0*/  ISETP.NE.AND.EX P2, PT, RZ, UR47, PT, P2 ;  /* 0x0000002fff007c0c */ /* 0x000fea000bf45320 */
[----:B------:R-:W-:Y:S06]  /*75d0*/  UISETP.NE.AND UP2, UPT, UR4, URZ, UPT ;  /* 0x000000ff0400728c */ /* 0x000fec000bf45270 */
[----:B------:R-:W-:Y:S05]  /*75e0*/  PLOP3.LUT P1, PT, PT, PT, UP2, 0x80, 0x8 ;  /* 0x000000000008781c */ /* 0x000fea0003f2f028 */
[----:B------:R-:W-:Y:S06]  /*75f0*/  @UP2 UPLOP3.LUT UP0, UPT, UPT, UPT, UP1, 0x80, 0x8 ;  /* 0x000000000008289c */ /* 0x000fec0003f0f010 */
[----:B------:R-:W-:Y:S01]  /*7600*/  PLOP3.LUT P0, PT, PT, PT, UP0, 0x80, 0x8 ;  /* 0x000000000008781c */ /* 0x000fe20003f0f008 */
[----:B------:R-:W-:Y:S01]  /*7610*/  @!UPT UIADD3 URZ, UPT, UPT, URZ, URZ, URZ ;  /* 0x000000fffffff290 */ /* 0x000fe2000fffe0ff */
[----:B------:R-:W-:Y:S11]  /*7620*/  BRA.U !UP1, `(.L_x_136) ;  /* 0x00000001093c7547 */ /* 0x000ff6000b800000 */
[----:B------:R-:W-:Y:S01]  /*7630*/  UISETP.NE.U32.AND UP0, UPT, UR46, URZ, UPT ;  /* 0x000000ff2e00728c */ /* 0x000fe2000bf05070 */
[----:B-1----:R-:W-:Y:S01]  /*7640*/  HFMA2 R0, -RZ, RZ, 0, 5.9604644775390625e-08 ;  /* 0x00000001ff007431 */ /* 0x002fe200000001ff */
[----:B------:R-:W1:Y:S01]  /*7650*/  LDCU.64 UR8, c[0x0][0x358] ;  /* 0x00006b00ff0877ac */ /* 0x000e620008000a00 */
[----:B------:R-:W-:Y:S01]  /*7660*/  IMAD.MOV.U32 R86, RZ, RZ, 0x1 ;  /* 0x00000001ff567424 */ /* 0x000fe200078e00ff */
[----:B------:R-:W-:Y:S06]  /*7670*/  UISETP.NE.AND.EX UP0, UPT, UR47, URZ, UPT, UP0 ;  /* 0x000000ff2f00728c */ /* 0x000fec000bf05300 */
[----:B------:R-:W-:Y:S05]  /*7680*/  PLOP3.LUT P3, PT, PT, PT, UP0, 0x80, 0x8 ;  /* 0x000000000008781c */ /* 0x000fea0003f6f008 */
[----:B------:R-:W2:Y:S01]  /*7690*/  @UP0 LDCU.64 UR4, c[0x0][0x888] ;  /* 0x00011100ff0407ac */ /* 0x000ea20008000a00 */
[----:B------:R-:W-:Y:S07]  /*76a0*/  @UP0 UIMAD UR6, UR36, UR60, URZ ;  /* 0x0000003c240602a4 */ /* 0x000fee000f8e02ff */
[----:B------:R-:W-:Y:S01]  /*76b0*/  @!P3 PRMT R86, R0, 0x7610, R86 ;  /* 0x000076100056b816 */ /* 0x000fe20000000056 */
[----:B--2---:R-:W-:Y:S06]  /*76c0*/  @UP0 UIMAD.WIDE UR4, UR6, 0x4, UR4 ;  /* 0x00000004060408a5 */ /* 0x004fec000f8e0204 */
[----:B------:R-:W-:Y:S01]  /*76d0*/  IMAD.U32 R2, RZ, RZ, UR4 ;  /* 0x00000004ff027e24 */ /* 0x000fe2000f8e00ff */
[----:B------:R-:W-:Y:S04]  /*76e0*/  MOV R3, UR5 ;  /* 0x0000000500037c02 */ /* 0x000fe80008000f00 */
[----:B------:R-:W2:Y:S01]  /*76f0*/  @!UP0 LDCU UR4, c[0x0][0x880] ;  /* 0x00011000ff0487ac */ /* 0x000ea20008000800 */
[----:B-1---5:R3:W5:Y:S02]  /*7700*/  @P3 LDG.E R41, desc[UR8][R2.64] ;  /* 0x0000000802293981 */ /* 0x022764000c1e1900 */
[----:B--23--:R-:W-:Y:S02]  /*7710*/  @!P3 IMAD.U32 R41, RZ, RZ, UR4 ;  /* 0x00000004ff29be24 */ /* 0x00cfe4000f8e00ff */
.L_x_136:
[----:B------:R-:W-:Y:S05]  /*7720*/  @!P4 BRA `(.L_x_137) ;  /* 0x000000000024c947 */ /* 0x000fea0003800000 */
[----:B------:R-:W-:Y:S01]  /*7730*/  ISETP.NE.U32.AND P3, PT, R80, RZ, PT ;  /* 0x000000ff5000720c */ /* 0x000fe20003f65070 */
[----:B------:R-:W2:Y:S03]  /*7740*/  LDCU.64 UR4, c[0x0][0x358] ;  /* 0x00006b00ff0477ac */ /* 0x000ea60008000a00 */
[----:B------:R-:W-:Y:S11]  /*7750*/  ISETP.NE.AND.EX P3, PT, R81, RZ, PT, P3 ;  /* 0x000000ff5100720c */ /* 0x000ff60003f65330 */
[----:B------:R-:W-:Y:S02]  /*7760*/  @!UPT UIADD3 URZ, UPT, UPT, URZ, URZ, URZ ;  /* 0x000000fffffff290 */ /* 0x000fe4000fffe0ff */
[----:B------:R-:W3:Y:S01]  /*7770*/  @P3 LDC.64 R2, c[0x0][0x8a8] ;  /* 0x00022a00ff023b82 */ /* 0x000ee20000000a00 */
[----:B-1----:R-:W-:Y:S04]  /*7780*/  @P3 IMAD R0, R82, UR36, RZ ;  /* 0x0000002452003c24 */ /* 0x002fe8000f8e02ff */
[----:B---3--:R-:W-:Y:S05]  /*7790*/  @P3 IMAD.WIDE R2, R0, 0x4, R2 ;  /* 0x0000000400023825 */ /* 0x008fea00078e0202 */
[----:B--2--5:R2:W5:Y:S02]  /*77a0*/  @P3 LDG.E R38, desc[UR4][R2.64] ;  /* 0x0000000402263981 */ /* 0x024564000c1e1900 */
[----:B--2---:R-:W3:Y:S02]  /*77b0*/  @!P3 LDC R38, c[0x0][0x8a0] ;  /* 0x00022800ff26bb82 */ /* 0x004ee40000000800 */
.L_x_137:
[----:B-----5:R-:W-:Y:S01]  /*77c0*/  FSETP.NEU.AND P4, PT, R41, RZ, PT ;  /* 0x000000ff2900720b */ /* 0x020fe20003f8d000 */
[----:B------:R-:W-:Y:S01]  /*77d0*/  BSSY B1, `(.L_x_138) ;  /* 0x0000041000017945 */ /* 0x000fe20003800000 */
[----:B------:R-:W-:Y:S01]  /*77e0*/  SEL R3, RZ, 0xffffffff, P2 ;  /* 0xffffffffff037807 */ /* 0x000fe20001000000 */
[----:B------:R-:W-:Y:S01]  /*77f0*/  IMAD.MOV.U32 R71, RZ, RZ, 0x1 ;  /* 0x00000001ff477424 */ /* 0x000fe200078e00ff */
[----:B------:R-:W-:Y:S01]  /*7800*/  LOP3.LUT P3, RZ, R86, 0xff, RZ, 0xc0, !PT ;  /* 0x000000ff56ff7812 */ /* 0x000fe2000786c0ff */
[C---:B------:R-:W-:Y:S01]  /*7810*/  IMAD R39, R36.reuse, 0x80, R37 ;  /* 0x0000008024277824 */ /* 0x040fe200078e0225 */
[----:B-1----:R-:W-:Y:S02]  /*7820*/  @P1 SEL R0, RZ, 0xffffffff, P4 ;  /* 0xffffffffff001807 */ /* 0x002fe40002000000 */
[----:B------:R-:W-:Y:S02]  /*7830*/  CS2R R78, SRZ ;  /* 0x00000000004e7805 */ /* 0x000fe4000001ff00 */
[----:B------:R-:W-:Y:S02]  /*7840*/  LEA R5, R93, UR43, 0x3 ;  /* 0x0000002b5d057c11 */ /* 0x000fe4000f8e18ff */
[----:B------:R-:W-:Y:S02]  /*7850*/  CS2R R76, SRZ ;  /* 0x00000000004c7805 */ /* 0x000fe4000001ff00 */
[----:B------:R-:W-:Y:S02]  /*7860*/  @P0 SEL R0, R3, R0, !P3 ;  /* 0x0000000003000207 */ /* 0x000fe40005800000 */
[----:B------:R-:W-:Y:S02]  /*7870*/  CS2R R74, SRZ ;  /* 0x00000000004a7805 */ /* 0x000fe4000001ff00 */
[----:B------:R-:W-:Y:S02]  /*7880*/  LEA R90, R36, UR43, 0x3 ;  /* 0x0000002b245a7c11 */ /* 0x000fe4000f8e18ff */
[----:B------:R-:W-:Y:S02]  /*7890*/  CS2R R72, SRZ ;  /* 0x0000000000487805 */ /* 0x000fe4000001ff00 */
[----:B------:R-:W-:Y:S02]  /*78a0*/  @P1 LOP3.LUT R0, R0, 0x1, RZ, 0xc0, !PT ;  /* 0x0000000100001812 */ /* 0x000fe400078ec0ff */
[----:B------:R-:W-:Y:S02]  /*78b0*/  SHF.L.U32 R7, R95, 0x1f, RZ ;  /* 0x0000001f5f077819 */ /* 0x000fe400000006ff */
[----:B------:R-:W-:Y:S02]  /*78c0*/  ISETP.NE.U32.OR P6, PT, R0, 0x1, !P1 ;  /* 0x000000010000780c */ /* 0x000fe40004fc5470 */
[----:B------:R-:W-:Y:S02]  /*78d0*/  PLOP3.LUT P2, PT, PT, PT, UP1, 0x80, 0x8 ;  /* 0x000000000008781c */ /* 0x000fe40003f4f018 */
[----:B------:R-:W-:Y:S02]  /*78e0*/  SEL R0, RZ, 0xffffffff, P4 ;  /* 0xffffffffff007807 */ /* 0x000fe40002000000 */
[----:B------:R-:W-:Y:S07]  /*78f0*/  P2R R102, PR, RZ, 0x40 ;  /* 0x00000040ff667803 */ /* 0x000fee0000000000 */
[----:B------:R-:W-:Y:S02]  /*7900*/  @P6 SHF.L.U32 R2, R92, 0x1f, RZ ;  /* 0x0000001f5c026819 */ /* 0x000fe400000006ff */
[----:B------:R-:W-:Y:S02]  /*7910*/  @P2 SEL R0, R3, R0, !P3 ;  /* 0x0000000003002207 */ /* 0x000fe40005800000 */
[----:B------:R-:W1:Y:S02]  /*7920*/  @P6 SYNCS.PHASECHK.TRANS64.TRYWAIT P1, [R5+URZ+0x210], R2 ;  /* 0x00021002050065a7 */ /* 0x000e6400080211ff */
[----:B------:R-:W-:Y:S04]  /*7930*/  LOP3.LUT R0, R0, 0x1, RZ, 0xc0, !PT ;  /* 0x0000000100007812 */ /* 0x000fe800078ec0ff */
[----:B------:R-:W-:Y:S04]  /*7940*/  ISETP.NE.U32.AND P5, PT, R0, 0x1, PT ;  /* 0x000000010000780c */ /* 0x000fe80003fa5070 */
[----:B------:R-:W-:Y:S01]  /*7950*/  P2R R100, PR, RZ, 0x20 ;  /* 0x00000020ff647803 */ /* 0x000fe20000000000 */
[----:B------:R2:W4:Y:S01]  /*7960*/  SYNCS.PHASECHK.TRANS64.TRYWAIT P0, [R90+URZ+0x280], R7 ;  /* 0x000280075a0075a7 */ /* 0x00052200080011ff */
[----:B-1----:R-:W-:Y:S01]  /*7970*/  @P6 SEL R71, RZ, 0x1, !P1 ;  /* 0x00000001ff476807 */ /* 0x002fe20004800000 */
[----:B--2---:R-:W-:Y:S06]  /*7980*/  @!P6 BRA `(.L_x_139) ;  /* 0x000000000094e947 */ /* 0x004fec0003800000 */
[----:B------:R-:W-:Y:S01]  /*7990*/  @P5 IMAD R4, R93, 0x1000, R84 ;  /* 0x000010005d045824 */ /* 0x000fe200078e0254 */
[----:B------:R-:W-:Y:S01]  /*79a0*/  LOP3.LUT P6, RZ, R85, 0x80, RZ, 0xc0, !PT ;  /* 0x0000008055ff7812 */ /* 0x000fe200078cc0ff */
[----:B------:R-:W1:Y:S01]  /*79b0*/  S2R R0, SR_CgaCtaId ;  /* 0x0000000000007919 */ /* 0x000e620000008800 */
[----:B------:R-:W-:Y:S01]  /*79c0*/  ISETP.NE.AND P2, PT, R71, RZ, PT ;  /* 0x000000ff4700720c */ /* 0x000fe20003f45270 */
[----:B------:R-:W-:Y:S01]  /*79d0*/  @P5 VIADD R3, R4, UR43 ;  /* 0x0000002b04035c36 */ /* 0x000fe20008000000 */
[----:B------:R-:W-:Y:S01]  /*79e0*/  PLOP3.LUT P1, PT, PT, PT, PT, 0x8, 0x80 ;  /* 0x000000000080781c */ /* 0x000fe20003f2e170 */
[----:B------:R-:W-:Y:S01]  /*79f0*/  BSSY B0, `(.L_x_140) ;  /* 0x000000d000007945 */ /* 0x000fe20003800000 */
[----:B------:R-:W-:Y:S01]  /*7a00*/  @P5 PLOP3.LUT P1, PT, P6, PT, PT, 0x80, 0x8 ;  /* 0x000000000008581c */ /* 0x000fe2000372f070 */
[C---:B------:R-:W-:Y:S01]  /*7a10*/  @P5 VIADD R2, R3.reuse, 0x400 ;  /* 0x0000040003025836 */ /* 0x040fe20000000000 */
[----:B------:R-:W-:Y:S01]  /*7a20*/  CS2R R74, SRZ ;  /* 0x00000000004a7805 */ /* 0x000fe2000001ff00 */
[----:B------:R-:W-:Y:S01]  /*7a30*/  @P5 VIADD R3, R3, 0x410 ;  /* 0x0000041003035836 */ /* 0x000fe20000000000 */
[----:B------:R-:W-:Y:S02]  /*7a40*/  CS2R R72, SRZ ;  /* 0x0000000000487805 */ /* 0x000fe4000001ff00 */
[----:B------:R-:W-:Y:S02]  /*7a50*/  CS2R R78, SRZ ;  /* 0x00000000004e7805 */ /* 0x000fe4000001ff00 */
[----:B------:R-:W-:Y:S05]  /*7a60*/  CS2R R76, SRZ ;  /* 0x00000000004c7805 */ /* 0x000fea000001ff00 */
[----:B------:R-:W-:Y:S01]  /*7a70*/  @P1 VIADD R3, R2, 0xfffffff0 ;  /* 0xfffffff002031836 */ /* 0x000fe20000000000 */
[----:B------:R-:W-:Y:S06]  /*7a80*/  @P2 BRA `(.L_x_141) ;  /* 0x00000000000c2947 */ /* 0x000fec0003800000 */
[----:B------:R-:W-:Y:S04]  /*7a90*/  SHF.L.U32 R2, R92, 0x1f, RZ ;  /* 0x0000001f5c027819 */ /* 0x000fe800000006ff */
[----:B------:R-:W2:Y:S02]  /*7aa0*/  SYNCS.PHASECHK.TRANS64.TRYWAIT P1, [R5+URZ+0x210], R2 ;  /* 0x00021002050075a7 */ /* 0x000ea400080211ff */
[----:B--2---:R-:W-:Y:S05]  /*7ab0*/  @!P1 BRA `(.L_x_142) ;  /* 0x0000004c00489947 */ /* 0x004fea0003800000 */
.L_x_141:
[----:B------:R-:W-:Y:S05]  /*7ac0*/  BSYNC B0 ;  /* 0x0000000000007941 */ /* 0x000fea0003800000 */
.L_x_140:
[----:B------:R-:W-:Y:S01]  /*7ad0*/  ISETP.NE.AND P1, PT, R100, RZ, PT ;  /* 0x000000ff6400720c */ /* 0x000fe20003f25270 */
[----:B--2---:R-:W-:Y:S02]  /*7ae0*/  VIADD R5, R5, 0x230 ;  /* 0x0000023005057836 */ /* 0x004fe40000000000 */
[----:B------:R-:W-:Y:S03]  /*7af0*/  VIADD R93, R93, 0x1 ;  /* 0x000000015d5d7836 */ /* 0x000fe60000000000 */
[----:B-1----:R-:W-:Y:S07]  /*7b00*/  PRMT R0, R0, 0x654, R5 ;  /* 0x0000065400007816 */ /* 0x002fee0000000005 */
[----:B------:R1:W2:Y:S04]  /*7b10*/  @P1 LDS.128 R72, [R4+UR43+0x400] ;  /* 0x0004002b04481984 */ /* 0x0002a80008000c00 */
[----:B------:R1:W1:Y:S01]  /*7b20*/  @P1 LDS.128 R76, [R3] ;  /* 0x00000000034c1984 */ /* 0x0002620000000c00 */
[C---:B------:R-:W-:Y:S01]  /*7b30*/  ISETP.NE.AND P1, PT, R93.reuse, 0x4, PT ;  /* 0x000000045d00780c */ /* 0x040fe20003f25270 */
[----:B------:R-:W-:Y:S01]  /*7b40*/  @!PT LDS RZ, [RZ] ;  /* 0x00000000fffff984 */ /* 0x000fe20000000800 */
[----:B------:R-:W-:Y:S01]  /*7b50*/  @!PT LDS RZ, [RZ] ;  /* 0x00000000fffff984 */ /* 0x000fe20000000800 */
[----:B------:R-:W-:Y:S01]  /*7b60*/  @!PT LDS RZ, [RZ] ;  /* 0x00000000fffff984 */ /* 0x000fe20000000800 */
[----:B------:R-:W-:Y:S01]  /*7b70*/  @!PT LDS RZ, [RZ] ;  /* 0x00000000fffff984 */ /* 0x000fe20000000800 */
[----:B------:R5:W-:Y:S06]  /*7b80*/  MEMBAR.ALL.CTA ;  /* 0x0000000000007992 */ /* 0x000bec0000008000 */
[----:B-----5:R-:W5:Y:S01]  /*7b90*/  FENCE.VIEW.ASYNC.S ;  /* 0x00000000000073c6 */ /* 0x020f620000000000 */
[----:B------:R-:W-:Y:S02]  /*7ba0*/  SEL R5, RZ, 0x1, P1 ;  /* 0x00000001ff057807 */ /* 0x000fe40000800000 */
[----:B------:R-:W-:Y:S02]  /*7bb0*/  SEL R93, R93, RZ, P1 ;  /* 0x000000ff5d5d7207 */ /* 0x000fe40000800000 */
[----:B------:R-:W-:Y:S01]  /*7bc0*/  LOP3.LUT R92, R92, R5, RZ, 0x3c, !PT ;  /* 0x000000055c5c7212 */ /* 0x000fe200078e3cff */
[----:B-----5:R1:W-:Y:S06]  /*7bd0*/  SYNCS.ARRIVE.TRANS64.RED.A1T0 RZ, [R0+URZ], RZ ;  /* 0x000000ff00ff79a7 */ /* 0x0203ec00081004ff */
.L_x_139:
[----:B------:R-:W-:Y:S05]  /*7be0*/  BSYNC B1 ;  /* 0x0000000000017941 */ /* 0x000fea0003800000 */
.L_x_138:
[----:B-1----:R-:W-:Y:S04]  /*7bf0*/  SHF.R.U32.HI R0, RZ, 0x15, R39 ;  /* 0x00000015ff007819 */ /* 0x002fe80000011627 */
[----:B------:R-:W-:Y:S01]  /*7c00*/  LOP3.LUT P1, RZ, R0, 0x3, R87, 0x48, !PT ;  /* 0x0000000300ff7812 */ /* 0x000fe20007824857 */
[----:B------:R-:W-:Y:S01]  /*7c10*/  @!UPT UIADD3 URZ, UPT, UPT, URZ, URZ, URZ ;  /* 0x000000fffffff290 */ /* 0x000fe2000fffe0ff */
[----:B----4-:R-:W-:Y:S11]  /*7c20*/  @P0 BRA `(.L_x_143) ;  /* 0x0000000000080947 */ /* 0x010ff60003800000 */
[----:B------:R-:W1:Y:S02]  /*7c30*/  SYNCS.PHASECHK.TRANS64.TRYWAIT P0, [R90+URZ+0x280], R7 ;  /* 0x000280075a0075a7 */ /* 0x000e6400080011ff */
[----:B-1----:R-:W-:Y:S05]  /*7c40*/  @!P0 BRA `(.L_x_144) ;  /* 0x0000004800f88947 */ /* 0x002fea0003800000 */
.L_x_143:
[----:B------:R-:W-:Y:S05]  /*7c50*/  @!P1 BRA `(.L_x_145) ;  /* 0x0000000000409947 */ /* 0x000fea0003800000 */
[----:B------:R-:W4:Y:S01]  /*7c60*/  LDCU.64 UR8, c[0x4][0x78] ;  /* 0x01000f00ff0877ac */ /* 0x000f220008000a00 */
[----:B------:R-:W-:Y:S01]  /*7c70*/  MOV R3, 0x0 ;  /* 0x0000000000037802 */ /* 0x000fe20000000f00 */
[----:B------:R-:W-:Y:S02]  /*7c80*/  HFMA2 R12, -RZ, RZ, 0, 5.9604644775390625e-08 ;  /* 0x00000001ff0c7431 */ /* 0x000fe400000001ff */
[----:B------:R-:W-:Y:S02]  /*7c90*/  IMAD.MOV.U32 R8, RZ, RZ, 0x192 ;  /* 0x00000192ff087424 */ /* 0x000fe400078e00ff */
[----:B------:R-:W-:Y:S01]  /*7ca0*/  IMAD.MOV.U32 R13, RZ, RZ, RZ ;  /* 0x000000ffff0d7224 */ /* 0x000fe200078e00ff */
[----:B------:R-:W1:Y:S01]  /*7cb0*/  LDCU.64 UR6, c[0x4][0x80] ;  /* 0x01001000ff0677ac */ /* 0x000e620008000a00 */
[----:B------:R-:W2:Y:S01]  /*7cc0*/  LDC.64 R2, c[0x4][R3] ;  /* 0x0100000003027b82 */ /* 0x000ea20000000a00 */
[----:B------:R-:W5:Y:S01]  /*7cd0*/  LDCU.64 UR4, c[0x4][0x18] ;  /* 0x01000300ff0477ac */ /* 0x000f620008000a00 */
[----:B----4-:R-:W-:Y:S01]  /*7ce0*/  MOV R5, UR9 ;  /* 0x0000000900057c02 */ /* 0x010fe20008000f00 */
[----:B------:R-:W-:Y:S01]  /*7cf0*/  IMAD.U32 R4, RZ, RZ, UR8 ;  /* 0x00000008ff047e24 */ /* 0x000fe2000f8e00ff */
[----:B-1----:R-:W-:Y:S01]  /*7d00*/  MOV R7, UR7 ;  /* 0x0000000700077c02 */ /* 0x002fe20008000f00 */
[----:B------:R-:W-:Y:S01]  /*7d10*/  IMAD.U32 R6, RZ, RZ, UR6 ;  /* 0x00000006ff067e24 */ /* 0x000fe2000f8e00ff */
[----:B-----5:R-:W-:Y:S01]  /*7d20*/  MOV R11, UR5 ;  /* 0x00000005000b7c02 */ /* 0x020fe20008000f00 */
[----:B------:R-:W-:Y:S02]  /*7d30*/  IMAD.U32 R10, RZ, RZ, UR4 ;  /* 0x00000004ff0a7e24 */ /* 0x000fe4000f8e00ff */
[----:B------:R-:W-:Y:S07]  /*7d40*/  LEPC R20, `(.L_x_145) ;  /* 0x000000001014794e */ /* 0x000fee0000000000 */
[----:B--23--:R-:W-:Y:S05]  /*7d50*/  CALL.ABS.NOINC R2 ;  /* 0x0000000002007343 */ /* 0x00cfea0003c00000 */
.L_x_145:
[-C--:B--2---:R-:W-:Y:S01]  /*7d60*/  F2FP.F16.E5M2.UNPACK_B R42, R72.reuse ;  /* 0x00000048ff2a723e */ /* 0x084fe200020004ff */
[----:B------:R-:W-:Y:S05]  /*7d70*/  WARPSYNC.ALL ;  /* 0x0000000000007948 */ /* 0x000fea0003800000 */
[----:B------:R-:W-:Y:S01]  /*7d80*/  R2UR UR4, R39 ;  /* 0x00000000270472ca */ /* 0x000fe200000e0000 */
[--C-:B------:R-:W-:Y:S01]  /*7d90*/  HADD2.F32 R40, -RZ, R42.reuse.H0_H0 ;  /* 0x2000002aff287230 */ /* 0x100fe20000004100 */
[----:B------:R-:W-:Y:S01]  /*7da0*/  F2FP.F16.E5M2.UNPACK_B R43, R72.H1 ;  /* 0x00000048ff2b723e */ /* 0x000fe200030004ff */
[----:B------:R-:W-:Y:S01]  /*7db0*/  HADD2.F32 R42, -RZ, R42.H1_H1 ;  /* 0x3000002aff2a7230 */ /* 0x000fe20000004100 */
[-C--:B------:R-:W-:Y:S01]  /*7dc0*/  F2FP.F16.E5M2.UNPACK_B R45, R73.reuse ;  /* 0x00000049ff2d723e */ /* 0x080fe200020004ff */
[----:B------:R-:W-:Y:S01]  /*7dd0*/  BSSY.RECONVERGENT B0, `(.L_x_146) ;  /* 0x000009e000007945 */ /* 0x000fe20003800200 */
[----:B------:R-:W-:Y:S01]  /*7de0*/  F2FP.F16.E5M2.UNPACK_B R47, R73.H1 ;  /* 0x00000049ff2f723e */ /* 0x000fe200030004ff */
[--C-:B------:R-:W-:Y:S01]  /*7df0*/  HADD2.F32 R44, -RZ, R43.reuse.H0_H0 ;  /* 0x2000002bff2c7230 */ /* 0x100fe20000004100 */
[-C--:B------:R-:W-:Y:S01]  /*7e00*/  F2FP.F16.E5M2.UNPACK_B R49, R74.reuse ;  /* 0x0000004aff31723e */ /* 0x080fe200020004ff */
[----:B------:R-:W-:Y:S01]  /*7e10*/  HADD2.F32 R46, -RZ, R43.H1_H1 ;  /* 0x3000002bff2e7230 */ /* 0x000fe20000004100 */
[----:B------:R-:W-:Y:S01]  /*7e20*/  F2FP.F16.E5M2.UNPACK_B R51, R74.H1 ;  /* 0x0000004aff33723e */ /* 0x000fe200030004ff */
[--C-:B------:R-:W-:Y:S01]  /*7e30*/  HADD2.F32 R43, -RZ, R45.reuse.H0_H0 ;  /* 0x2000002dff2b7230 */ /* 0x100fe20000004100 */
[-C--:B------:R-:W-:Y:S01]  /*7e40*/  F2FP.F16.E5M2.UNPACK_B R53, R75.reuse ;  /* 0x0000004bff35723e */ /* 0x080fe200020004ff */
[----:B-1----:R-:W3:Y:S01]  /*7e50*/  LDTM.x32 R4, tmem[UR4] ;  /* 0x00000004000479ee */ /* 0x002ee200082c0000 */
[----:B------:R-:W-:Y:S01]  /*7e60*/  F2FP.F16.E5M2.UNPACK_B R55, R75.H1 ;  /* 0x0000004bff37723e */ /* 0x000fe200030004ff */
[----:B------:R-:W-:Y:S01]  /*7e70*/  HADD2.F32 R48, -RZ, R45.H1_H1 ;  /* 0x3000002dff307230 */ /* 0x000fe20000004100 */
[-C--:B------:R-:W-:Y:S01]  /*7e80*/  F2FP.F16.E5M2.UNPACK_B R57, R76.reuse ;  /* 0x0000004cff39723e */ /* 0x080fe200020004ff */
[----:B------:R-:W-:Y:S01]  /*7e90*/  HADD2.F32 R52, -RZ, R49.H1_H1 ;  /* 0x30000031ff347230 */ /* 0x000fe20000004100 */
[----:B------:R-:W-:Y:S01]  /*7ea0*/  IADD3 R112, PT, PT, R84, UR43, RZ ;  /* 0x0000002b54707c10 */ /* 0x000fe2000fffe0ff */
[----:B------:R-:W-:Y:S01]  /*7eb0*/  HADD2.F32 R56, -RZ, R53.H1_H1 ;  /* 0x30000035ff387230 */ /* 0x000fe20000004100 */
[----:B------:R-:W-:Y:S01]  /*7ec0*/  MOV R101, 0x10 ;  /* 0x0000001000657802 */ /* 0x000fe20000000f00 */
[----:B------:R-:W-:Y:S01]  /*7ed0*/  HADD2.F32 R60, -RZ, R57.H1_H1 ;  /* 0x30000039ff3c7230 */ /* 0x000fe20000004100 */
[----:B------:R-:W-:Y:S01]  /*7ee0*/  LOP3.LUT P5, RZ, R85, 0x80, RZ, 0xc0, !PT ;  /* 0x0000008055ff7812 */ /* 0x000fe200078ac0ff */
[--C-:B------:R-:W-:Y:S01]  /*7ef0*/  HADD2.F32 R45, -RZ, R47.reuse.H0_H0 ;  /* 0x2000002fff2d7230 */ /* 0x100fe20000004100 */
[----:B------:R-:W-:Y:S01]  /*7f00*/  F2FP.F16.E5M2.UNPACK_B R59, R76.H1 ;  /* 0x0000004cff3b723e */ /* 0x000fe200030004ff */
[----:B------:R-:W-:Y:S01]  /*7f10*/  HADD2.F32 R50, -RZ, R47.H1_H1 ;  /* 0x3000002fff327230 */ /* 0x000fe20000004100 */
[----:B------:R-:W-:Y:S01]  /*7f20*/  SEL R101, R101, 0xfffffff0, !P5 ;  /* 0xfffffff065657807 */ /* 0x000fe20006800000 */
[----:B------:R-:W-:Y:S01]  /*7f30*/  HADD2.F32 R47, -RZ, R49.H0_H0 ;  /* 0x20000031ff2f7230 */ /* 0x000fe20000004100 */
[-C--:B------:R-:W-:Y:S01]  /*7f40*/  F2FP.F16.E5M2.UNPACK_B R61, R77.reuse ;  /* 0x0000004dff3d723e */ /* 0x080fe200020004ff */
[--C-:B------:R-:W-:Y:S01]  /*7f50*/  HADD2.F32 R49, -RZ, R51.reuse.H0_H0 ;  /* 0x20000033ff317230 */ /* 0x100fe20000004100 */
[----:B------:R-:W-:Y:S01]  /*7f60*/  F2FP.F16.E5M2.UNPACK_B R63, R77.H1 ;  /* 0x0000004dff3f723e */ /* 0x000fe200030004ff */
[----:B------:R-:W-:Y:S01]  /*7f70*/  HADD2.F32 R54, -RZ, R51.H1_H1 ;  /* 0x30000033ff367230 */ /* 0x000fe20000004100 */
[-C--:B------:R-:W-:Y:S01]  /*7f80*/  F2FP.F16.E5M2.UNPACK_B R65, R78.reuse ;  /* 0x0000004eff41723e */ /* 0x080fe200020004ff */
[----:B------:R-:W-:Y:S01]  /*7f90*/  HADD2.F32 R51, -RZ, R53.H0_H0 ;  /* 0x20000035ff337230 */ /* 0x000fe20000004100 */
[----:B------:R-:W-:Y:S01]  /*7fa0*/  F2FP.F16.E5M2.UNPACK_B R67, R78.H1 ;  /* 0x0000004eff43723e */ /* 0x000fe200030004ff */
[----:B------:R-:W-:Y:S01]  /*7fb0*/  HADD2.F32 R64, -RZ, R61.H1_H1 ;  /* 0x3000003dff407230 */ /* 0x000fe20000004100 */
[----:B------:R-:W-:Y:S01]  /*7fc0*/  ISETP.NE.AND P0, PT, R97, RZ, PT ;  /* 0x000000ff6100720c */ /* 0x000fe20003f05270 */
[C---:B---3--:R-:W-:Y:S01]  /*7fd0*/  FMUL R0, R38.reuse, R4 ;  /* 0x0000000426007220 */ /* 0x048fe20000400000 */
[C---:B------:R-:W-:Y:S01]  /*7fe0*/  FMUL R2, R38.reuse, R5 ;  /* 0x0000000526027220 */ /* 0x040fe20000400000 */
[C---:B------:R-:W-:Y:S01]  /*7ff0*/  FMUL R4, R38.reuse, R8 ;  /* 0x0000000826047220 */ /* 0x040fe20000400000 */
[C---:B------:R-:W-:Y:S01]  /*8000*/  FMUL R5, R38.reuse, R9 ;  /* 0x0000000926057220 */ /* 0x040fe20000400000 */
[C---:B------:R-:W-:Y:S01]  /*8010*/  FFMA R0, R41.reuse, R40, R0 ;  /* 0x0000002829007223 */ /* 0x040fe20000000000 */
[C---:B------:R-:W-:Y:S01]  /*8020*/  FFMA R2, R41.reuse, R42, R2 ;  /* 0x0000002a29027223 */ /* 0x040fe20000000002 */
[C---:B------:R-:W-:Y:S01]  /*8030*/  FMUL R8, R38.reuse, R12 ;  /* 0x0000000c26087220 */ /* 0x040fe20000400000 */
[C---:B------:R-:W-:Y:S01]  /*8040*/  FMUL R9, R38.reuse, R13 ;  /* 0x0000000d26097220 */ /* 0x040fe20000400000 */
[C---:B------:R-:W-:Y:S01]  /*8050*/  FMUL R12, R38.reuse, R16 ;  /* 0x00000010260c7220 */ /* 0x040fe20000400000 */
[C---:B------:R-:W-:Y:S01]  /*8060*/  FMUL R13, R38.reuse, R17 ;  /* 0x00000011260d7220 */ /* 0x040fe20000400000 */
[C---:B------:R-:W-:Y:S01]  /*8070*/  FMUL R16, R38.reuse, R20 ;  /* 0x0000001426107220 */ /* 0x040fe20000400000 */
[C---:B------:R-:W-:Y:S01]  /*8080*/  FMUL R17, R38.reuse, R21 ;  /* 0x0000001526117220 */ /* 0x040fe20000400000 */
[C---:B------:R-:W-:Y:S01]  /*8090*/  FMUL R20, R38.reuse, R24 ;  /* 0x0000001826147220 */ /* 0x040fe20000400000 */
[C---:B------:R-:W-:Y:S01]  /*80a0*/  FMUL R21, R38.reuse, R25 ;  /* 0x0000001926157220 */ /* 0x040fe20000400000 */
[----:B------:R-:W-:Y:S02]  /*80b0*/  HADD2.F32 R68, -RZ, R65.H1_H1 ;  /* 0x30000041ff447230 */ /* 0x000fe40000004100 */
[C---:B------:R-:W-:Y:S01]  /*80c0*/  FMUL R24, R38.reuse, R28 ;  /* 0x0000001c26187220 */ /* 0x040fe20000400000 */
[C---:B------:R-:W-:Y:S01]  /*80d0*/  FMUL R25, R38.reuse, R29 ;  /* 0x0000001d26197220 */ /* 0x040fe20000400000 */
[C---:B------:R-:W-:Y:S01]  /*80e0*/  FMUL R28, R38.reuse, R32 ;  /* 0x00000020261c7220 */ /* 0x040fe20000400000 */
[C---:B------:R-:W-:Y:S01]  /*80f0*/  FMUL R29, R38.reuse, R33 ;  /* 0x00000021261d7220 */ /* 0x040fe20000400000 */
[C---:B------:R-:W-:Y:S01]  /*8100*/  FMUL R3, R38.reuse, R6 ;  /* 0x0000000626037220 */ /* 0x040fe20000400000 */
[C---:B------:R-:W-:Y:S01]  /*8110*/  FMUL R7, R38.reuse, R7 ;  /* 0x0000000726077220 */ /* 0x040fe20000400000 */
[----:B------:R-:W-:Y:S01]  /*8120*/  FMUL R6, R38, R10 ;  /* 0x0000000a26067220 */ /* 0x000fe20000400000 */
[-C--:B------:R-:W-:Y:S01]  /*8130*/  F2FP.F16.E5M2.UNPACK_B R40, R79.reuse ;  /* 0x0000004fff28723e */ /* 0x080fe200020004ff */
[C---:B------:R-:W-:Y:S01]  /*8140*/  FFMA R3, R41.reuse, R44, R3 ;  /* 0x0000002c29037223 */ /* 0x040fe20000000003 */
[C---:B------:R-:W-:Y:S01]  /*8150*/  FFMA R7, R41.reuse, R46, R7 ;  /* 0x0000002e29077223 */ /* 0x040fe20000000007 */
[----:B------:R-:W-:Y:S01]  /*8160*/  F2FP.F16.E5M2.UNPACK_B R42, R79.H1 ;  /* 0x0000004fff2a723e */ /* 0x000fe200030004ff */
[C---:B------:R-:W-:Y:S01]  /*8170*/  FFMA R4, R41.reuse, R43, R4 ;  /* 0x0000002b29047223 */ /* 0x040fe20000000004 */
[C---:B------:R-:W-:Y:S01]  /*8180*/  FFMA R5, R41.reuse, R48, R5 ;  /* 0x0000003029057223 */ /* 0x040fe20000000005 */
[----:B------:R-:W-:Y:S01]  /*8190*/  ISETP.NE.AND P6, PT, R102, RZ, PT ;  /* 0x000000ff6600720c */ /* 0x000fe20003fc5270 */
[----:B------:R-:W-:Y:S01]  /*81a0*/  FFMA R6, R41, R45, R6 ;  /* 0x0000002d29067223 */ /* 0x000fe20000000006 */
[----:B------:R-:W-:Y:S01]  /*81b0*/  F2FP.SATFINITE.E5M2.F32.PACK_AB_MERGE_C R99, R7, R3, RZ ;  /* 0x000000030763723e */ /* 0x000fe200048060ff */
[C---:B------:R-:W-:Y:S01]  /*81c0*/  FMUL R11, R38.reuse, R11 ;  /* 0x0000000b260b7220 */ /* 0x040fe20000400000 */
[C---:B------:R-:W-:Y:S01]  /*81d0*/  FMUL R10, R38.reuse, R14 ;  /* 0x0000000e260a7220 */ /* 0x040fe20000400000 */
[----:B------:R-:W-:Y:S01]  /*81e0*/  FMUL R15, R38, R15 ;  /* 0x0000000f260f7220 */ /* 0x000fe20000400000 */
[----:B------:R-:W-:Y:S01]  /*81f0*/  F2FP.SATFINITE.E5M2.F32.PACK_AB_MERGE_C R104, R2, R0, R99 ;  /* 0x000000000268723e */ /* 0x000fe20004806063 */
[C---:B------:R-:W-:Y:S01]  /*8200*/  FFMA R11, R41.reuse, R50, R11 ;  /* 0x00000032290b7223 */ /* 0x040fe2000000000b */
[----:B------:R-:W-:Y:S01]  /*8210*/  IADD3 R99, PT, PT, R112, R101, RZ ;  /* 0x0000006570637210 */ /* 0x000fe20007ffe0ff */
[C---:B------:R-:W-:Y:S01]  /*8220*/  FFMA R8, R41.reuse, R47, R8 ;  /* 0x0000002f29087223 */ /* 0x040fe20000000008 */
[----:B------:R-:W-:Y:S01]  /*8230*/  FFMA R9, R41, R52, R9 ;  /* 0x0000003429097223 */ /* 0x000fe20000000009 */
[--C-:B------:R-:W-:Y:S01]  /*8240*/  HADD2.F32 R53, -RZ, R55.reuse.H0_H0 ;  /* 0x20000037ff357230 */ /* 0x100fe20000004100 */
[----:B------:R-:W-:Y:S01]  /*8250*/  F2FP.SATFINITE.E5M2.F32.PACK_AB_MERGE_C R105, R11, R6, RZ ;  /* 0x000000060b69723e */ /* 0x000fe200048060ff */
[C---:B------:R-:W-:Y:S01]  /*8260*/  FFMA R10, R41.reuse, R49, R10 ;  /* 0x00000031290a7223 */ /* 0x040fe2000000000a */
[C---:B------:R-:W-:Y:S01]  /*8270*/  FFMA R15, R41.reuse, R54, R15 ;  /* 0x00000036290f7223 */ /* 0x040fe2000000000f */
[----:B------:R-:W-:Y:S01]  /*8280*/  FFMA R12, R41, R51, R12 ;  /* 0x00000033290c7223 */ /* 0x000fe2000000000c */
[----:B------:R-:W-:Y:S01]  /*8290*/  F2FP.SATFINITE.E5M2.F32.PACK_AB_MERGE_C R105, R5, R4, R105 ;  /* 0x000000040569723e */ /* 0x000fe20004806069 */
[----:B------:R-:W-:Y:S01]  /*82a0*/  FFMA R13, R41, R56, R13 ;  /* 0x00000038290d7223 */ /* 0x000fe2000000000d */
[----:B------:R-:W-:Y:S01]  /*82b0*/  HADD2.F32 R58, -RZ, R55.H1_H1 ;  /* 0x30000037ff3a7230 */ /* 0x000fe20000004100 */
[----:B------:R-:W-:Y:S01]  /*82c0*/  F2FP.SATFINITE.E5M2.F32.PACK_AB_MERGE_C R106, R15, R10, RZ ;  /* 0x0000000a0f6a723e */ /* 0x000fe200048060ff */
[----:B------:R-:W-:Y:S02]  /*82d0*/  HADD2.F32 R55, -RZ, R57.H0_H0 ;  /* 0x20000039ff377230 */ /* 0x000fe40000004100 */
[C---:B------:R-:W-:Y:S01]  /*82e0*/  FMUL R14, R38.reuse, R18 ;  /* 0x00000012260e7220 */ /* 0x040fe20000400000 */
[C---:B------:R-:W-:Y:S01]  /*82f0*/  FMUL R19, R38.reuse, R19 ;  /* 0x0000001326137220 */ /* 0x040fe20000400000 */
[--C-:B------:R-:W-:Y:S02]  /*8300*/  HADD2.F32 R57, -RZ, R59.reuse.H0_H0 ;  /* 0x2000003bff397230 */ /* 0x100fe40000004100 */
[C---:B------:R-:W-:Y:S01]  /*8310*/  FMUL R18, R38.reuse, R22 ;  /* 0x0000001626127220 */ /* 0x040fe20000400000 */
[C---:B------:R-:W-:Y:S01]  /*8320*/  FFMA R14, R41.reuse, R53, R14 ;  /* 0x00000035290e7223 */ /* 0x040fe2000000000e */
[----:B------:R-:W-:Y:S02]  /*8330*/  HADD2.F32 R62, -RZ, R59.H1_H1 ;  /* 0x3000003bff3e7230 */ /* 0x000fe40000004100 */
[C---:B------:R-:W-:Y:S01]  /*8340*/  FFMA R19, R41.reuse, R58, R19 ;  /* 0x0000003a29137223 */ /* 0x040fe20000000013 */
[----:B------:R-:W-:Y:S02]  /*8350*/  HADD2.F32 R59, -RZ, R61.H0_H0 ;  /* 0x2000003dff3b7230 */ /* 0x000fe40000004100 */
[C---:B------:R-:W-:Y:S01]  /*8360*/  FMUL R23, R38.reuse, R23 ;  /* 0x0000001726177220 */ /* 0x040fe20000400000 */
[C---:B------:R-:W-:Y:S01]  /*8370*/  FFMA R16, R41.reuse, R55, R16 ;  /* 0x0000003729107223 */ /* 0x040fe20000000010 */
[C---:B------:R-:W-:Y:S01]  /*8380*/  FFMA R17, R41.reuse, R60, R17 ;  /* 0x0000003c29117223 */ /* 0x040fe20000000011 */
[--C-:B------:R-:W-:Y:S02]  /*8390*/  HADD2.F32 R61, -RZ, R63.reuse.H0_H0 ;  /* 0x2000003fff3d7230 */ /* 0x100fe40000004100 */
[C---:B------:R-:W-:Y:S01]  /*83a0*/  FFMA R18, R41.reuse, R57, R18 ;  /* 0x0000003929127223 */ /* 0x040fe20000000012 */
[----:B------:R-:W-:Y:S02]  /*83b0*/  HADD2.F32 R66, -RZ, R63.H1_H1 ;  /* 0x3000003fff427230 */ /* 0x000fe40000004100 */
[C---:B------:R-:W-:Y:S01]  /*83c0*/  FMUL R22, R38.reuse, R26 ;  /* 0x0000001a26167220 */ /* 0x040fe20000400000 */
[----:B------:R-:W-:Y:S02]  /*83d0*/  HADD2.F32 R63, -RZ, R65.H0_H0 ;  /* 0x20000041ff3f7230 */ /* 0x000fe40000004100 */
[C---:B------:R-:W-:Y:S01]  /*83e0*/  FFMA R23, R41.reuse, R62, R23 ;  /* 0x0000003e29177223 */ /* 0x040fe20000000017 */
[C---:B------:R-:W-:Y:S01]  /*83f0*/  FMUL R27, R38.reuse, R27 ;  /* 0x0000001b261b7220 */ /* 0x040fe20000400000 */
[C---:B------:R-:W-:Y:S01]  /*8400*/  FFMA R20, R41.reuse, R59, R20 ;  /* 0x0000003b29147223 */ /* 0x040fe20000000014 */
[C---:B------:R-:W-:Y:S01]  /*8410*/  FFMA R21, R41.reuse, R64, R21 ;  /* 0x0000004029157223 */ /* 0x040fe20000000015 */
[--C-:B------:R-:W-:Y:S02]  /*8420*/  HADD2.F32 R65, -RZ, R67.reuse.H0_H0 ;  /* 0x20000043ff417230 */ /* 0x100fe40000004100 */
[C---:B------:R-:W-:Y:S01]  /*8430*/  FFMA R22, R41.reuse, R61, R22 ;  /* 0x0000003d29167223 */ /* 0x040fe20000000016 */
[----:B------:R-:W-:Y:S02]  /*8440*/  HADD2.F32 R70, -RZ, R67.H1_H1 ;  /* 0x30000043ff467230 */ /* 0x000fe40000004100 */
[C---:B------:R-:W-:Y:S01]  /*8450*/  FMUL R26, R38.reuse, R30 ;  /* 0x0000001e261a7220 */ /* 0x040fe20000400000 */
[--C-:B------:R-:W-:Y:S02]  /*8460*/  HADD2.F32 R67, -RZ, R40.reuse.H0_H0 ;  /* 0x20000028ff437230 */ /* 0x100fe40000004100 */
[C---:B------:R-:W-:Y:S01]  /*8470*/  FFMA R27, R41.reuse, R66, R27 ;  /* 0x00000042291b7223 */ /* 0x040fe2000000001b */
[C---:B------:R-:W-:Y:S01]  /*8480*/  FMUL R31, R38.reuse, R31 ;  /* 0x0000001f261f7220 */ /* 0x040fe20000400000 */
[C---:B------:R-:W-:Y:S01]  /*8490*/  FFMA R24, R41.reuse, R63, R24 ;  /* 0x0000003f29187223 */ /* 0x040fe20000000018 */
[----:B------:R-:W-:Y:S02]  /*84a0*/  HADD2.F32 R40, -RZ, R40.H1_H1 ;  /* 0x30000028ff287230 */ /* 0x000fe40000004100 */
[C---:B------:R-:W-:Y:S01]  /*84b0*/  FFMA R25, R41.reuse, R68, R25 ;  /* 0x0000004429197223 */ /* 0x040fe20000000019 */
[--C-:B------:R-:W-:Y:S02]  /*84c0*/  HADD2.F32 R69, -RZ, R42.reuse.H0_H0 ;  /* 0x2000002aff457230 */ /* 0x100fe40000004100 */
[C---:B------:R-:W-:Y:S01]  /*84d0*/  FFMA R26, R41.reuse, R65, R26 ;  /* 0x00000041291a7223 */ /* 0x040fe2000000001a */
[----:B------:R-:W-:Y:S02]  /*84e0*/  HADD2.F32 R42, -RZ, R42.H1_H1 ;  /* 0x3000002aff2a7230 */ /* 0x000fe40000004100 */
[C---:B------:R-:W-:Y:S01]  /*84f0*/  FMUL R30, R38.reuse, R34 ;  /* 0x00000022261e7220 */ /* 0x040fe20000400000 */
[----:B------:R-:W-:Y:S01]  /*8500*/  FFMA R31, R41, R70, R31 ;  /* 0x00000046291f7223 */ /* 0x000fe2000000001f */
[----:B------:R-:W-:Y:S01]  /*8510*/  FMUL R35, R38, R35 ;  /* 0x0000002326237220 */ /* 0x000fe20000400000 */
[----:B------:R-:W-:Y:S01]  /*8520*/  F2FP.SATFINITE.E5M2.F32.PACK_AB_MERGE_C R107, R19, R14, RZ ;  /* 0x0000000e136b723e */ /* 0x000fe200048060ff */
[C---:B------:R-:W-:Y:S01]  /*8530*/  FFMA R28, R41.reuse, R67, R28 ;  /* 0x00000043291c7223 */ /* 0x040fe2000000001c */
[C---:B------:R-:W-:Y:S01]  /*8540*/  FFMA R29, R41.reuse, R40, R29 ;  /* 0x00000028291d7223 */ /* 0x040fe2000000001d */
[C---:B------:R-:W-:Y:S01]  /*8550*/  FFMA R30, R41.reuse, R69, R30 ;  /* 0x00000045291e7223 */ /* 0x040fe2000000001e */
[----:B------:R-:W-:Y:S01]  /*8560*/  FFMA R35, R41, R42, R35 ;  /* 0x0000002a29237223 */ /* 0x000fe20000000023 */
[----:B------:R-:W-:Y:S02]  /*8570*/  F2FP.SATFINITE.E5M2.F32.PACK_AB_MERGE_C R106, R9, R8, R106 ;  /* 0x00000008096a723e */ /* 0x000fe4000480606a */
[----:B------:R-:W-:Y:S02]  /*8580*/  F2FP.SATFINITE.E5M2.F32.PACK_AB_MERGE_C R107, R13, R12, R107 ;  /* 0x0000000c0d6b723e */ /* 0x000fe4000480606b */
[----:B------:R-:W-:Y:S02]  /*8590*/  F2FP.SATFINITE.E5M2.F32.PACK_AB_MERGE_C R108, R23, R18, RZ ;  /* 0x00000012176c723e */ /* 0x000fe400048060ff */
[----:B------:R-:W-:Y:S01]  /*85a0*/  F2FP.SATFINITE.E5M2.F32.PACK_AB_MERGE_C R109, R27, R22, RZ ;  /* 0x000000161b6d723e */ /* 0x000fe200048060ff */
[----:B------:R1:W-:Y:S01]  /*85b0*/  STS.128 [R84+UR43+0x4400], R104 ;  /* 0x0044006854007988 */ /* 0x0003e20008000c2b */
[----:B------:R-:W-:Y:S02]  /*85c0*/  F2FP.SATFINITE.E5M2.F32.PACK_AB_MERGE_C R103, R31, R26, RZ ;  /* 0x0000001a1f67723e */ /* 0x000fe400048060ff */
[----:B------:R-:W-:Y:S02]  /*85d0*/  F2FP.SATFINITE.E5M2.F32.PACK_AB_MERGE_C R113, R35, R30, RZ ;  /* 0x0000001e2371723e */ /* 0x000fe400048060ff */
[----:B------:R-:W-:Y:S02]  /*85e0*/  F2FP.SATFINITE.E5M2.F32.PACK_AB_MERGE_C R108, R17, R16, R108 ;  /* 0x00000010116c723e */ /* 0x000fe4000480606c */
[----:B------:R-:W-:Y:S02]  /*85f0*/  F2FP.SATFINITE.E5M2.F32.PACK_AB_MERGE_C R109, R21, R20, R109 ;  /* 0x00000014156d723e */ /* 0x000fe4000480606d */
[----:B------:R-:W-:Y:S02]  /*8600*/  F2FP.SATFINITE.E5M2.F32.PACK_AB_MERGE_C R110, R25, R24, R103 ;  /* 0x00000018196e723e */ /* 0x000fe40004806067 */
[----:B------:R-:W-:Y:S02]  /*8610*/  F2FP.SATFINITE.E5M2.F32.PACK_AB_MERGE_C R111, R29, R28, R113 ;  /* 0x0000001c1d6f723e */ /* 0x000fe40004806071 */
[----:B------:R-:W-:Y:S02]  /*8620*/  LEA R103, R93, UR43, 0x3 ;  /* 0x0000002b5d677c11 */ /* 0x000fe4000f8e18ff */
[----:B------:R-:W-:Y:S01]  /*8630*/  @P6 SHF.L.U32 R112, R92, 0x1f, RZ ;  /* 0x0000001f5c706819 */ /* 0x000fe200000006ff */
[----:B------:R1:W-:Y:S01]  /*8640*/  STS.128 [R99+0x4400], R108 ;  /* 0x0044006c63007388 */ /* 0x0003e20000000c00 */
[----:B------:R-:W-:Y:S01]  /*8650*/  @!PT LDS RZ, [RZ] ;  /* 0x00000000fffff984 */ /* 0x000fe20000000800 */
[----:B------:R-:W-:Y:S01]  /*8660*/  @!PT LDS RZ, [RZ] ;  /* 0x00000000fffff984 */ /* 0x000fe20000000800 */
[----:B------:R-:W-:Y:S01]  /*8670*/  @!PT LDS RZ, [RZ] ;  /* 0x00000000fffff984 */ /* 0x000fe20000000800 */
[----:B------:R-:W-:Y:S01]  /*8680*/  @!PT LDS RZ, [RZ] ;  /* 0x00000000fffff984 */ /* 0x000fe20000000800 */
[----:B------:R2:W-:Y:S07]  /*8690*/  MEMBAR.ALL.CTA ;  /* 0x0000000000007992 */ /* 0x0005ee0000008000 */
[----:B--2---:R-:W2:Y:S02]  /*86a0*/  FENCE.VIEW.ASYNC.S ;  /* 0x00000000000073c6 */ /* 0x004ea40000000000 */
[----:B--2---:R-:W-:Y:S06]  /*86b0*/  BAR.SYNC.DEFER_BLOCKING 0x1, 0x80 ;  /* 0x0042000000007b1d */ /* 0x004fec0000010000 */
[----:B------:R-:W-:Y:S05]  /*86c0*/  @P0 BRA `(.L_x_147) ;  /* 0x0000000000380947 */ /* 0x000fea0003800000 */
[----:B------:R-:W-:Y:S01]  /*86d0*/  UIADD3 UR4, UPT, UPT, UR43, 0x4400, URZ ;  /* 0x000044002b047890 */ /* 0x000fe2000fffe0ff */
[----:B------:R-:W-:Y:S01]  /*86e0*/  UMOV UR51, UR36 ;  /* 0x0000002400337c82 */ /* 0x000fe20008000000 */
[----:B------:R-:W-:Y:S02]  /*86f0*/  UIADD3 UR9, UPT, UPT, UR49, 0x80, URZ ;  /* 0x0000008031097890 */ /* 0x000fe4000fffe0ff */
[----:B------:R-:W-:Y:S02]  /*8700*/  UIADD3 UR8, UPT, UPT, UR43, 0x4c00, URZ ;  /* 0x00004c002b087890 */ /* 0x000fe4000fffe0ff */
[----:B------:R-:W-:Y:S01]  /*8710*/  MOV R96, UR4 ;  /* 0x0000000400607c02 */ /* 0x000fe20008000f00 */
[----:B------:R-:W-:Y:S01]  /*8720*/  UIADD3 UR4, UP0, UPT, UR62, 0x680, URZ ;  /* 0x000006803e047890 */ /* 0x000fe2000ff1e0ff */
[----:B------:R-:W-:Y:S02]  /*8730*/  UMOV UR10, UR50 ;  /* 0x00000032000a7c82 */ /* 0x000fe40008000000 */
[----:B------:R-:W-:Y:S01]  /*8740*/  R2UR UR48, R96 ;  /* 0x00000000603072ca */ /* 0x000fe200000e0000 */
[----:B------:R-:W-:Y:S01]  /*8750*/  UIADD3.X UR5, UPT, UPT, URZ, UR63, URZ, UP0, !UPT ;  /* 0x0000003fff057290 */ /* 0x000fe200087fe4ff */
[----:B------:R-:W-:Y:S11]  /*8760*/  UMOV UR11, UR36 ;  /* 0x00000024000b7c82 */ /* 0x000ff60008000000 */
[----:B------:R2:W-:Y:S01]  /*8770*/  UTMASTG.3D [UR48], [UR4] ;  /* 0x00000030040073b5 */ /* 0x0005e20008010000 */
[----:B------:R2:W-:Y:S01]  /*8780*/  UTMASTG.3D [UR8], [UR4] ;  /* 0x00000008040073b5 */ /* 0x0005e20008010000 */
[----:B------:R0:W-:Y:S01]  /*8790*/  UTMACMDFLUSH ;  /* 0x00000000000079b7 */ /* 0x0001e20000000000 */
[----:B--2---:R-:W-:Y:S04]  /*87a0*/  DEPBAR.LE SB0, 0x1 ;  /* 0x000080400000791a */ /* 0x004fe80000000000 */
.L_x_147:
[----:B------:R-:W-:Y:S05]  /*87b0*/  BSYNC.RECONVERGENT B0 ;  /* 0x0000000000007941 */ /* 0x000fea0003800200 */
.L_x_146:
[----:B------:R-:W-:Y:S06]  /*87c0*/  BAR.SYNC.DEFER_BLOCKING 0x1, 0x80 ;  /* 0x0042000000007b1d */ /* 0x000fec0000010000 */
[----:B------:R-:W2:Y:S01]  /*87d0*/  @P6 SYNCS.PHASECHK.TRANS64.TRYWAIT P0, [R103+URZ+0x210], R112 ;  /* 0x00021070670065a7 */ /* 0x000ea200080011ff */
[----:B------:R-:W-:Y:S01]  /*87e0*/  BSSY B1, `(.L_x_148) ;  /* 0x0000020000017945 */ /* 0x000fe20003800000 */
[----:B--2---:R-:W-:Y:S03]  /*87f0*/  @P6 SEL R71, RZ, 0x1, !P0 ;  /* 0x00000001ff476807 */ /* 0x004fe60004000000 */
[----:B------:R-:W-:Y:S05]  /*8800*/  @!P6 BRA `(.L_x_149) ;  /* 0x000000000074e947 */ /* 0x000fea0003800000 */
[----:B------:R-:W-:Y:S01]  /*8810*/  ISETP.NE.AND P1, PT, R100, RZ, PT ;  /* 0x000000ff6400720c */ /* 0x000fe20003f25270 */
[----:B------:R-:W2:Y:S01]  /*8820*/  S2R R0, SR_CgaCtaId ;  /* 0x0000000000007919 */ /* 0x000ea20000008800 */
[----:B------:R-:W-:Y:S01]  /*8830*/  ISETP.NE.AND P0, PT, R71, RZ, PT ;  /* 0x000000ff4700720c */ /* 0x000fe20003f05270 */
[----:B------:R-:W-:Y:S10]  /*8840*/  BSSY B0, `(.L_x_150) ;  /* 0x0000008000007945 */ /* 0x000ff40003800000 */
[----:B------:R-:W-:Y:S05]  /*8850*/  @P1 IMAD R2, R93, 0x1000, R84 ;  /* 0x000010005d021824 */ /* 0x000fea00078e0254 */
[----:B------:R-:W-:Y:S05]  /*8860*/  @P1 IADD3 R4, PT, PT, R2, UR43, RZ ;  /* 0x0000002b02041c10 */ /* 0x000fea000fffe0ff */
[----:B------:R-:W-:Y:S01]  /*8870*/  @P1 IMAD.IADD R3, R4, 0x1, R101 ;  /* 0x0000000104031824 */ /* 0x000fe200078e0265 */
[----:B------:R-:W-:Y:S06]  /*8880*/  @P0 BRA `(.L_x_151) ;  /* 0x00000000000c0947 */ /* 0x000fec0003800000 */
[----:B------:R-:W-:Y:S04]  /*8890*/  SHF.L.U32 R4, R92, 0x1f, RZ ;  /* 0x0000001f5c047819 */ /* 0x000fe800000006ff */
[----:B------:R-:W3:Y:S02]  /*88a0*/  SYNCS.PHASECHK.TRANS64.TRYWAIT P0, [R103+URZ+0x210], R4 ;  /* 0x00021004670075a7 */ /* 0x000ee400080011ff */
[----:B---3--:R-:W-:Y:S05]  /*88b0*/  @!P0 BRA `(.L_x_152) ;  /* 0x0000003c00f08947 */ /* 0x008fea0003800000 */
.L_x_151:
[----:B------:R-:W-:Y:S05]  /*88c0*/  BSYNC B0 ;  /* 0x0000000000007941 */ /* 0x000fea0003800000 */
.L_x_150:
[----:B------:R-:W-:Y:S01]  /*88d0*/  ISETP.NE.AND P0, PT, R100, RZ, PT ;  /* 0x000000ff6400720c */ /* 0x000fe20003f05270 */
[----:B---3--:R-:W-:Y:S02]  /*88e0*/  VIADD R103, R103, 0x230 ;  /* 0x0000023067677836 */ /* 0x008fe40000000000 */
[----:B------:R-:W-:Y:S03]  /*88f0*/  VIADD R93, R93, 0x1 ;  /* 0x000000015d5d7836 */ /* 0x000fe60000000000 */
[----:B--2---:R-:W-:Y:S07]  /*8900*/  PRMT R0, R0, 0x654, R103 ;  /* 0x0000065400007816 */ /* 0x004fee0000000067 */
[----:B------:R2:W3:Y:S04]  /*8910*/  @P0 LDS.128 R72, [R2+UR43+0x400] ;  /* 0x0004002b02480984 */ /* 0x0004e80008000c00 */
[----:B------:R2:W4:Y:S01]  /*8920*/  @P0 LDS.128 R76, [R3+0x400] ;  /* 0x00040000034c0984 */ /* 0x0005220000000c00 */
        /* <DEDUP_REMOVED lines=11> */
.L_x_149:
[----:B------:R-:W-:Y:S05]  /*89e0*/  BSYNC B1 ;  /* 0x0000000000017941 */ /* 0x000fea0003800000 */
.L_x_148:
[----:B--2---:R-:W-:Y:S05]  /*89f0*/  VIADD R0, R39, 0x20 ;  /* 0x0000002027007836 */ /* 0x004fea0000000000 */
[----:B------:R-:W-:Y:S04]  /*8a00*/  SHF.R.U32.HI R0, RZ, 0x15, R0 ;  /* 0x00000015ff007819 */ /* 0x000fe80000011600 */
[----:B------:R-:W-:Y:S11]  /*8a10*/  LOP3.LUT P0, RZ, R0, 0x3, R87, 0x48, !PT ;  /* 0x0000000300ff7812 */ /* 0x000ff60007804857 */
[----:B------:R-:W-:Y:S02]  /*8a20*/  @!UPT UIADD3 URZ, UPT, UPT, URZ, URZ, URZ ;  /* 0x000000fffffff290 */ /* 0x000fe4000fffe0ff */
[----:B------:R-:W-:Y:S05]  /*8a30*/  @!P0 BRA `(.L_x_153) ;  /* 0x0000000000408947 */ /* 0x000fea0003800000 */
[----:B------:R-:W2:Y:S01]  /*8a40*/  LDCU.64 UR8, c[0x4][0x78] ;  /* 0x01000f00ff0877ac */ /* 0x000ea20008000a00 */
[----:B------:R-:W-:Y:S01]  /*8a50*/  MOV R3, 0x0 ;  /* 0x0000000000037802 */ /* 0x000fe20000000f00 */
[----:B------:R-:W-:Y:S02]  /*8a60*/  HFMA2 R12, -RZ, RZ, 0, 5.9604644775390625e-08 ;  /* 0x00000001ff0c7431 */ /* 0x000fe400000001ff */
[----:B------:R-:W-:Y:S02]  /*8a70*/  IMAD.MOV.U32 R8, RZ, RZ, 0x192 ;  /* 0x00000192ff087424 */ /* 0x000fe400078e00ff */
[----:B------:R-:W-:Y:S01]  /*8a80*/  IMAD.MOV.U32 R13, RZ, RZ, RZ ;  /* 0x000000ffff0d7224 */ /* 0x000fe200078e00ff */
[----:B------:R-:W5:Y:S01]  /*8a90*/  LDCU.64 UR6, c[0x4][0x80] ;  /* 0x01001000ff0677ac */ /* 0x000f620008000a00 */
[----:B------:R-:W1:Y:S01]  /*8aa0*/  LDC.64 R2, c[0x4][R3] ;  /* 0x0100000003027b82 */ /* 0x000e620000000a00 */
[----:B------:R-:W3:Y:S01]  /*8ab0*/  LDCU.64 UR4, c[0x4][0x18] ;  /* 0x01000300ff0477ac */ /* 0x000ee20008000a00 */
[----:B--2---:R-:W-:Y:S01]  /*8ac0*/  MOV R5, UR9 ;  /* 0x0000000900057c02 */ /* 0x004fe20008000f00 */
[----:B------:R-:W-:Y:S01]  /*8ad0*/  IMAD.U32 R4, RZ, RZ, UR8 ;  /* 0x00000008ff047e24 */ /* 0x000fe2000f8e00ff */
[----:B-----5:R-:W-:Y:S01]  /*8ae0*/  MOV R7, UR7 ;  /* 0x0000000700077c02 */ /* 0x020fe20008000f00 */
[----:B------:R-:W-:Y:S01]  /*8af0*/  IMAD.U32 R6, RZ, RZ, UR6 ;  /* 0x00000006ff067e24 */ /* 0x000fe2000f8e00ff */
[----:B---3--:R-:W-:Y:S01]  /*8b00*/  MOV R11, UR5 ;  /* 0x00000005000b7c02 */ /* 0x008fe20008000f00 */
[----:B------:R-:W-:Y:S02]  /*8b10*/  IMAD.U32 R10, RZ, RZ, UR4 ;  /* 0x00000004ff0a7e24 */ /* 0x000fe4000f8e00ff */
[----:B------:R-:W-:Y:S07]  /*8b20*/  LEPC R20, `(.L_x_153) ;  /* 0x000000001014794e */ /* 0x000fee0000000000 */
[----:B-1--4-:R-:W-:Y:S05]  /*8b30*/  CALL.ABS.NOINC R2 ;  /* 0x0000000002007343 */ /* 0x012fea0003c00000 */
.L_x_153:
[-C--:B---3--:R-:W-:Y:S01]  /*8b40*/  F2FP.F16.E5M2.UNPACK_B R42, R72.reuse ;  /* 0x00000048ff2a723e */ /* 0x088fe200020004ff */
        /* <DEDUP_REMOVED lines=13> */
[----:B------:R-:W-:Y:S01]  /*8c20*/  F2FP.F16.E5M2.UNPACK_B R54, R75 ;  /* 0x0000004bff36723e */ /* 0x000fe200020004ff */
[----:B------:R-:W2:Y:S01]  /*8c30*/  LDTM.x32 R4, tmem[UR4+0x20] ;  /* 0x00002004000479ee */ /* 0x000ea200082c0000 */
[----:B------:R-:W-:Y:S01]  /*8c40*/  HADD2.F32 R46, -RZ, R46.H1_H1 ;  /* 0x3000002eff2e7230 */ /* 0x000fe20000004100 */
[----:B----4-:R-:W-:Y:S01]  /*8c50*/  F2FP.F16.E5M2.UNPACK_B R58, R76 ;  /* 0x0000004cff3a723e */ /* 0x010fe200020004ff */
[--C-:B------:R-:W-:Y:S01]  /*8c60*/  HADD2.F32 R49, -RZ, R50.reuse.H0_H0 ;  /* 0x20000032ff317230 */ /* 0x100fe20000004100 */
[----:B------:R-:W-:Y:S01]  /*8c70*/  F2FP.F16.E5M2.UNPACK_B R62, R77 ;  /* 0x0000004dff3e723e */ /* 0x000fe200020004ff */
[----:B------:R-:W-:Y:S01]  /*8c80*/  HADD2.F32 R50, -RZ, R50.H1_H1 ;  /* 0x30000032ff327230 */ /* 0x000fe20000004100 */
[----:B------:R-:W-:Y:S01]  /*8c90*/  F2FP.F16.E5M2.UNPACK_B R66, R78 ;  /* 0x0000004eff42723e */ /* 0x000fe200020004ff */
[--C-:B------:R-:W-:Y:S01]  /*8ca0*/  HADD2.F32 R53, -RZ, R54.reuse.H0_H0 ;  /* 0x20000036ff357230 */ /* 0x100fe20000004100 */
[----:B------:R-:W-:Y:S01]  /*8cb0*/  F2FP.F16.E5M2.UNPACK_B R70, R79 ;  /* 0x0000004fff46723e */ /* 0x000fe200020004ff */
[----:B------:R-:W-:Y:S01]  /*8cc0*/  HADD2.F32 R54, -RZ, R54.H1_H1 ;  /* 0x30000036ff367230 */ /* 0x000fe20000004100 */
[----:B------:R-:W-:Y:S01]  /*8cd0*/  F2FP.F16.E5M2.UNPACK_B R56, R75.H1 ;  /* 0x0000004bff38723e */ /* 0x000fe200030004ff */
[--C-:B------:R-:W-:Y:S01]  /*8ce0*/  HADD2.F32 R57, -RZ, R58.reuse.H0_H0 ;  /* 0x2000003aff397230 */ /* 0x100fe20000004100 */
[----:B------:R-:W-:Y:S01]  /*8cf0*/  F2FP.F16.E5M2.UNPACK_B R60, R76.H1 ;  /* 0x0000004cff3c723e */ /* 0x000fe200030004ff */
[----:B------:R-:W-:Y:S01]  /*8d00*/  HADD2.F32 R58, -RZ, R58.H1_H1 ;  /* 0x3000003aff3a7230 */ /* 0x000fe20000004100 */
[----:B------:R-:W-:Y:S01]  /*8d10*/  F2FP.F16.E5M2.UNPACK_B R64, R77.H1 ;  /* 0x0000004dff40723e */ /* 0x000fe200030004ff */
[--C-:B------:R-:W-:Y:S01]  /*8d20*/  HADD2.F32 R61, -RZ, R62.reuse.H0_H0 ;  /* 0x2000003eff3d7230 */ /* 0x100fe20000004100 */
[----:B------:R-:W-:Y:S01]  /*8d30*/  F2FP.F16.E5M2.UNPACK_B R68, R78.H1 ;  /* 0x0000004eff44723e */ /* 0x000fe200030004ff */
[----:B------:R-:W-:Y:S01]  /*8d40*/  HADD2.F32 R62, -RZ, R62.H1_H1 ;  /* 0x3000003eff3e7230 */ /* 0x000fe20000004100 */
[----:B------:R-:W-:Y:S01]  /*8d50*/  ISETP.NE.AND P0, PT, R97, RZ, PT ;  /* 0x000000ff6100720c */ /* 0x000fe20003f05270 */
[--C-:B------:R-:W-:Y:S01]  /*8d60*/  HADD2.F32 R65, -RZ, R66.reuse.H0_H0 ;  /* 0x20000042ff417230 */ /* 0x100fe20000004100 */
[----:B------:R-:W-:Y:S01]  /*8d70*/  ISETP.NE.AND P6, PT, R102, RZ, PT ;  /* 0x000000ff6600720c */ /* 0x000fe20003fc5270 */
[----:B------:R-:W-:Y:S02]  /*8d80*/  HADD2.F32 R66, -RZ, R66.H1_H1 ;  /* 0x30000042ff427230 */ /* 0x000fe40000004100 */
[--C-:B------:R-:W-:Y:S02]  /*8d90*/  HADD2.F32 R69, -RZ, R70.reuse.H0_H0 ;  /* 0x20000046ff457230 */ /* 0x100fe40000004100 */
[C---:B--2---:R-:W-:Y:S01]  /*8da0*/  FMUL R0, R38.reuse, R4 ;  /* 0x0000000426007220 */ /* 0x044fe20000400000 */
        /* <DEDUP_REMOVED lines=20> */
[--C-:B------:R-:W-:Y:S02]  /*8ef0*/  HADD2.F32 R47, -RZ, R48.reuse.H0_H0 ;  /* 0x20000030ff2f7230 */ /* 0x100fe40000004100 */
[C---:B------:R-:W-:Y:S01]  /*8f00*/  FMUL R6, R38.reuse, R10 ;  /* 0x0000000a26067220 */ /* 0x040fe20000400000 */
[C---:B------:R-:W-:Y:S01]  /*8f10*/  FFMA R3, R41.reuse, R42, R3 ;  /* 0x0000002a29037223 */ /* 0x040fe20000000003 */
[----:B------:R-:W-:Y:S02]  /*8f20*/  HADD2.F32 R48, -RZ, R48.H1_H1 ;  /* 0x30000030ff307230 */ /* 0x000fe40000004100 */
[C---:B------:R-:W-:Y:S01]  /*8f30*/  FFMA R7, R41.reuse, R44, R7 ;  /* 0x0000002c29077223 */ /* 0x040fe20000000007 */
[C---:B------:R-:W-:Y:S01]  /*8f40*/  FFMA R4, R41.reuse, R45, R4 ;  /* 0x0000002d29047223 */ /* 0x040fe20000000004 */
[C---:B------:R-:W-:Y:S01]  /*8f50*/  FFMA R5, R41.reuse, R46, R5 ;  /* 0x0000002e29057223 */ /* 0x040fe20000000005 */
[----:B------:R-:W-:Y:S01]  /*8f60*/  FFMA R6, R41, R47, R6 ;  /* 0x0000002f29067223 */ /* 0x000fe20000000006 */
[----:B------:R-:W-:Y:S01]  /*8f70*/  FMUL R11, R38, R11 ;  /* 0x0000000b260b7220 */ /* 0x000fe20000400000 */
[----:B------:R-:W-:Y:S01]  /*8f80*/  F2FP.F16.E5M2.UNPACK_B R40, R79.H1 ;  /* 0x0000004fff28723e */ /* 0x000fe200030004ff */
[--C-:B------:R-:W-:Y:S01]  /*8f90*/  HADD2.F32 R51, -RZ, R52.reuse.H0_H0 ;  /* 0x20000034ff337230 */ /* 0x100fe20000004100 */
[----:B------:R-:W-:Y:S01]  /*8fa0*/  F2FP.SATFINITE.E5M2.F32.PACK_AB_MERGE_C R103, R7, R3, RZ ;  /* 0x000000030767723e */ /* 0x000fe200048060ff */
[C---:B------:R-:W-:Y:S01]  /*8fb0*/  FFMA R11, R41.reuse, R48, R11 ;  /* 0x00000030290b7223 */ /* 0x040fe2000000000b */
[C---:B------:R-:W-:Y:S01]  /*8fc0*/  FFMA R8, R41.reuse, R49, R8 ;  /* 0x0000003129087223 */ /* 0x040fe20000000008 */
[----:B------:R-:W-:Y:S01]  /*8fd0*/  FFMA R9, R41, R50, R9 ;  /* 0x0000003229097223 */ /* 0x000fe20000000009 */
[----:B-1----:R-:W-:Y:S01]  /*8fe0*/  F2FP.SATFINITE.E5M2.F32.PACK_AB_MERGE_C R104, R2, R0, R103 ;  /* 0x000000000268723e */ /* 0x002fe20004806067 */
[----:B------:R-:W-:Y:S01]  /*8ff0*/  HADD2.F32 R52, -RZ, R52.H1_H1 ;  /* 0x30000034ff347230 */ /* 0x000fe20000004100 */
[----:B------:R-:W-:Y:S01]  /*9000*/  F2FP.SATFINITE.E5M2.F32.PACK_AB_MERGE_C R105, R11, R6, RZ ;  /* 0x000000060b69723e */ /* 0x000fe200048060ff */
[C---:B------:R-:W-:Y:S01]  /*9010*/  FMUL R10, R38.reuse, R14 ;  /* 0x0000000e260a7220 */ /* 0x040fe20000400000 */
[C---:B------:R-:W-:Y:S01]  /*9020*/  FMUL R15, R38.reuse, R15 ;  /* 0x0000000f260f7220 */ /* 0x040fe20000400000 */
[--C-:B------:R-:W-:Y:S01]  /*9030*/  HADD2.F32 R55, -RZ, R56.reuse.H0_H0 ;  /* 0x20000038ff377230 */ /* 0x100fe20000004100 */
[----:B------:R-:W-:Y:S01]  /*9040*/  F2FP.SATFINITE.E5M2.F32.PACK_AB_MERGE_C R105, R5, R4, R105 ;  /* 0x000000040569723e */ /* 0x000fe20004806069 */
[C---:B------:R-:W-:Y:S01]  /*9050*/  FFMA R10, R41.reuse, R51, R10 ;  /* 0x00000033290a7223 */ /* 0x040fe2000000000a */
[C---:B------:R-:W-:Y:S01]  /*9060*/  FFMA R15, R41.reuse, R52, R15 ;  /* 0x00000034290f7223 */ /* 0x040fe2000000000f */
[C---:B------:R-:W-:Y:S01]  /*9070*/  FFMA R12, R41.reuse, R53, R12 ;  /* 0x00000035290c7223 */ /* 0x040fe2000000000c */
[C---:B------:R-:W-:Y:S01]  /*9080*/  FFMA R13, R41.reuse, R54, R13 ;  /* 0x00000036290d7223 */ /* 0x040fe2000000000d */
[----:B------:R-:W-:Y:S02]  /*9090*/  HADD2.F32 R56, -RZ, R56.H1_H1 ;  /* 0x30000038ff387230 */ /* 0x000fe40000004100 */
[C---:B------:R-:W-:Y:S01]  /*90a0*/  FMUL R14, R38.reuse, R18 ;  /* 0x00000012260e7220 */ /* 0x040fe20000400000 */
[C---:B------:R-:W-:Y:S01]  /*90b0*/  FMUL R19, R38.reuse, R19 ;  /* 0x0000001326137220 */ /* 0x040fe20000400000 */
[--C-:B------:R-:W-:Y:S02]  /*90c0*/  HADD2.F32 R59, -RZ, R60.reuse.H0_H0 ;  /* 0x2000003cff3b7230 */ /* 0x100fe40000004100 */
[C---:B------:R-:W-:Y:S01]  /*90d0*/  FMUL R18, R38.reuse, R22 ;  /* 0x0000001626127220 */ /* 0x040fe20000400000 */
[C---:B------:R-:W-:Y:S01]  /*90e0*/  FFMA R14, R41.reuse, R55, R14 ;  /* 0x00000037290e7223 */ /* 0x040fe2000000000e */
[----:B------:R-:W-:Y:S02]  /*90f0*/  HADD2.F32 R60, -RZ, R60.H1_H1 ;  /* 0x3000003cff3c7230 */ /* 0x000fe40000004100 */
        /* <DEDUP_REMOVED lines=27> */
[----:B------:R-:W-:Y:S01]  /*92b0*/  FFMA R28, R41, R69, R28 ;  /* 0x00000045291c7223 */ /* 0x000fe2000000001c */
[----:B------:R-:W-:Y:S01]  /*92c0*/  F2FP.SATFINITE.E5M2.F32.PACK_AB_MERGE_C R107, R19, R14, RZ ;  /* 0x0000000e136b723e */ /* 0x000fe200048060ff */
        /* <DEDUP_REMOVED lines=25> */
[----:B------:R-:W-:Y:S02]  /*9460*/  UIADD3 UR4, UP0, UPT, UR62, 0x680, URZ ;  /* 0x000006803e047890 */ /* 0x000fe4000ff1e0ff */
[----:B------:R-:W-:Y:S02]  /*9470*/  UIADD3 UR13, UPT, UPT, UR49, 0x20, URZ ;  /* 0x00000020310d7890 */ /* 0x000fe4000fffe0ff */
[----:B------:R-:W-:Y:S02]  /*9480*/  UIADD3 UR12, UPT, UPT, UR43, 0x5400, URZ ;  /* 0x000054002b0c7890 */ /* 0x000fe4000fffe0ff */
[----:B------:R-:W-:Y:S01]  /*9490*/  UIADD3.X UR5, UPT, UPT, URZ, UR63, URZ, UP0, !UPT ;  /* 0x0000003fff057290 */ /* 0x000fe200087fe4ff */
[----:B------:R-:W-:Y:S01]  /*94a0*/  UMOV UR14, UR50 ;  /* 0x00000032000e7c82 */ /* 0x000fe20008000000 */
[----:B------:R-:W-:Y:S01]  /*94b0*/  UMOV UR15, UR36 ;  /* 0x00000024000f7c82 */ /* 0x000fe20008000000 */
[----:B------:R-:W-:Y:S02]  /*94c0*/  UIADD3 UR9, UPT, UPT, UR49, 0xa0, URZ ;  /* 0x000000a031097890 */ /* 0x000fe4000fffe0ff */
[----:B------:R-:W-:Y:S01]  /*94d0*/  UIADD3 UR8, UPT, UPT, UR43, 0x5c00, URZ ;  /* 0x00005c002b087890 */ /* 0x000fe2000fffe0ff */
[----:B------:R-:W-:Y:S03]  /*94e0*/  UMOV UR10, UR50 ;  /* 0x00000032000a7c82 */ /* 0x000fe60008000000 */
[----:B------:R2:W-:Y:S01]  /*94f0*/  UTMASTG.3D [UR12], [UR4] ;  /* 0x0000000c040073b5 */ /* 0x0005e20008010000 */
[----:B------:R-:W-:Y:S04]  /*9500*/  UMOV UR11, UR36 ;  /* 0x00000024000b7c82 */ /* 0x000fe80008000000 */
[----:B------:R2:W-:Y:S01]  /*9510*/  UTMASTG.3D [UR8], [UR4] ;  /* 0x00000008040073b5 */ /* 0x0005e20008010000 */
[----:B------:R0:W-:Y:S01]  /*9520*/  UTMACMDFLUSH ;  /* 0x00000000000079b7 */ /* 0x0001e20000000000 */
[----:B--2---:R-:W-:Y:S04]  /*9530*/  DEPBAR.LE SB0, 0x1 ;  /* 0x000080400000791a */ /* 0x004fe80000000000 */
.L_x_155:
[----:B------:R-:W-:Y:S05]  /*9540*/  BSYNC.RECONVERGENT B0 ;  /* 0x0000000000007941 */ /* 0x000fea0003800200 */
.L_x_154:
        /* <DEDUP_REMOVED lines=16> */
.L_x_159:
[----:B------:R-:W-:Y:S05]  /*9650*/  BSYNC B0 ;  /* 0x0000000000007941 */ /* 0x000fea0003800000 */
.L_x_158:
        /* <DEDUP_REMOVED lines=17> */
.L_x_157:
[----:B------:R-:W-:Y:S05]  /*9770*/  BSYNC B1 ;  /* 0x0000000000017941 */ /* 0x000fea0003800000 */
.L_x_156:
        /* <DEDUP_REMOVED lines=21> */
.L_x_161:
        /* <DEDUP_REMOVED lines=17> */
[----:B------:R-:W-:Y:S01]  /*99e0*/  ISETP.NE.AND P6, PT, R102, RZ, PT ;  /* 0x000000ff6600720c */ /* 0x000fe20003fc5270 */
[--C-:B------:R-:W-:Y:S01]  /*99f0*/  HADD2.F32 R49, -RZ, R50.reuse.H0_H0 ;  /* 0x20000032ff317230 */ /* 0x100fe20000004100 */
[----:B----4-:R-:W-:Y:S01]  /*9a00*/  F2FP.F16.E5M2.UNPACK_B R58, R76 ;  /* 0x0000004cff3a723e */ /* 0x010fe200020004ff */
[----:B------:R-:W-:Y:S01]  /*9a10*/  HADD2.F32 R50, -RZ, R50.H1_H1 ;  /* 0x30000032ff327230 */ /* 0x000fe20000004100 */
[----:B------:R-:W-:Y:S01]  /*9a20*/  F2FP.F16.E5M2.UNPACK_B R62, R77 ;  /* 0x0000004dff3e723e */ /* 0x000fe200020004ff */
[--C-:B------:R-:W-:Y:S01]  /*9a30*/  HADD2.F32 R53, -RZ, R54.reuse.H0_H0 ;  /* 0x20000036ff357230 */ /* 0x100fe20000004100 */
[----:B------:R-:W-:Y:S01]  /*9a40*/  F2FP.F16.E5M2.UNPACK_B R66, R78 ;  /* 0x0000004eff42723e */ /* 0x000fe200020004ff */
[----:B------:R-:W-:Y:S01]  /*9a50*/  HADD2.F32 R54, -RZ, R54.H1_H1 ;  /* 0x30000036ff367230 */ /* 0x000fe20000004100 */
[----:B------:R-:W-:Y:S01]  /*9a60*/  F2FP.F16.E5M2.UNPACK_B R70, R79 ;  /* 0x0000004fff46723e */ /* 0x000fe200020004ff */
[--C-:B------:R-:W-:Y:S01]  /*9a70*/  HADD2.F32 R57, -RZ, R58.reuse.H0_H0 ;  /* 0x2000003aff397230 */ /* 0x100fe20000004100 */
[----:B------:R-:W-:Y:S01]  /*9a80*/  F2FP.F16.E5M2.UNPACK_B R56, R75.H1 ;  /* 0x0000004bff38723e */ /* 0x000fe200030004ff */
[----:B------:R-:W-:Y:S01]  /*9a90*/  HADD2.F32 R58, -RZ, R58.H1_H1 ;  /* 0x3000003aff3a7230 */ /* 0x000fe20000004100 */
[----:B------:R-:W-:Y:S01]  /*9aa0*/  F2FP.F16.E5M2.UNPACK_B R60, R76.H1 ;  /* 0x0000004cff3c723e */ /* 0x000fe200030004ff */
[--C-:B------:R-:W-:Y:S01]  /*9ab0*/  HADD2.F32 R61, -RZ, R62.reuse.H0_H0 ;  /* 0x2000003eff3d7230 */ /* 0x100fe20000004100 */
[----:B------:R-:W-:Y:S01]  /*9ac0*/  F2FP.F16.E5M2.UNPACK_B R64, R77.H1 ;  /* 0x0000004dff40723e */ /* 0x000fe200030004ff */
[----:B------:R-:W-:Y:S01]  /*9ad0*/  HADD2.F32 R62, -RZ, R62.H1_H1 ;  /* 0x3000003eff3e7230 */ /* 0x000fe20000004100 */
[----:B------:R-:W-:Y:S01]  /*9ae0*/  F2FP.F16.E5M2.UNPACK_B R68, R78.H1 ;  /* 0x0000004eff44723e */ /* 0x000fe200030004ff */
        /* <DEDUP_REMOVED lines=112> */
[----:B------:R-:W-:Y:S02]  /*a1f0*/  UIADD3 UR4, UPT, UPT, UR43, 0x4400, URZ ;  /* 0x000044002b047890 */ /* 0x000fe4000fffe0ff */
[----:B------:R-:W-:Y:S01]  /*a200*/  UIADD3 UR9, UPT, UPT, UR49, 0x40, URZ ;  /* 0x0000004031097890 */ /* 0x000fe2000fffe0ff */
[----:B------:R-:W-:Y:S01]  /*a210*/  UMOV UR10, UR50 ;  /* 0x00000032000a7c82 */ /* 0x000fe20008000000 */
[----:B------:R-:W-:Y:S02]  /*a220*/  UMOV UR11, UR36 ;  /* 0x00000024000b7c82 */ /* 0x000fe40008000000 */
[----:B------:R-:W-:Y:S01]  /*a230*/  MOV R96, UR4 ;  /* 0x0000000400607c02 */ /* 0x000fe20008000f00 */
[----:B------:R-:W-:Y:S02]  /*a240*/  UIADD3 UR4, UP0, UPT, UR62, 0x680, URZ ;  /* 0x000006803e047890 */ /* 0x000fe4000ff1e0ff */
[----:B------:R-:W-:Y:S01]  /*a250*/  UIADD3 UR13, UPT, UPT, UR49, 0xc0, URZ ;  /* 0x000000c0310d7890 */ /* 0x000fe2000fffe0ff */
[----:B------:R-:W-:Y:S01]  /*a260*/  R2UR UR8, R96 ;  /* 0x00000000600872ca */ /* 0x000fe200000e0000 */
[----:B------:R-:W-:Y:S02]  /*a270*/  UIADD3.X UR5, UPT, UPT, URZ, UR63, URZ, UP0, !UPT ;  /* 0x0000003fff057290 */ /* 0x000fe400087fe4ff */
[----:B------:R-:W-:Y:S01]  /*a280*/  UIADD3 UR12, UPT, UPT, UR43, 0x4c00, URZ ;  /* 0x00004c002b0c7890 */ /* 0x000fe2000fffe0ff */
[----:B------:R-:W-:Y:S01]  /*a290*/  UMOV UR14, UR50 ;  /* 0x00000032000e7c82 */ /* 0x000fe20008000000 */
[----:B------:R-:W-:Y:S08]  /*a2a0*/  UMOV UR15, UR36 ;  /* 0x00000024000f7c82 */ /* 0x000ff00008000000 */
[----:B------:R2:W-:Y:S01]  /*a2b0*/  UTMASTG.3D [UR8], [UR4] ;  /* 0x00000008040073b5 */ /* 0x0005e20008010000 */
[----:B------:R2:W-:Y:S01]  /*a2c0*/  UTMASTG.3D [UR12], [UR4] ;  /* 0x0000000c040073b5 */ /* 0x0005e20008010000 */
[----:B------:R0:W-:Y:S01]  /*a2d0*/  UTMACMDFLUSH ;  /* 0x00000000000079b7 */ /* 0x0001e20000000000 */
[----:B--2---:R-:W-:Y:S04]  /*a2e0*/  DEPBAR.LE SB0, 0x1 ;  /* 0x000080400000791a */ /* 0x004fe80000000000 */
.L_x_163:
[----:B------:R-:W-:Y:S05]  /*a2f0*/  BSYNC.RECONVERGENT B0 ;  /* 0x0000000000007941 */ /* 0x000fea0003800200 */
.L_x_162:
        /* <DEDUP_REMOVED lines=16> */
.L_x_167:
[----:B------:R-:W-:Y:S05]  /*a400*/  BSYNC B0 ;  /* 0x0000000000007941 */ /* 0x000fea0003800000 */
.L_x_166:
        /* <DEDUP_REMOVED lines=17> */
.L_x_165:
[----:B------:R-:W-:Y:S05]  /*a520*/  BSYNC B1 ;  /* 0x0000000000017941 */ /* 0x000fea0003800000 */
.L_x_164:
        /* <DEDUP_REMOVED lines=21> */
.L_x_169:
[----:B------:R-:W-:Y:S01]  /*a680*/  ISETP.NE.AND P0, PT, R97, RZ, PT ;  /* 0x000000ff6100720c */ /* 0x000fe20003f05270 */
[----:B------:R-:W-:Y:S05]  /*a690*/  WARPSYNC.ALL ;  /* 0x0000000000007948 */ /* 0x000fea0003800000 */
[----:B------:R-:W-:Y:S01]  /*a6a0*/  R2UR UR4, R39 ;  /* 0x00000000270472ca */ /* 0x000fe200000e0000 */
[----:B------:R-:W-:Y:S01]  /*a6b0*/  BSSY.RECONVERGENT B0, `(.L_x_170) ;  /* 0x000009f000007945 */ /* 0x000fe20003800200 */
[-C--:B---3--:R-:W-:Y:S02]  /*a6c0*/  F2FP.F16.E5M2.UNPACK_B R42, R72.reuse ;  /* 0x00000048ff2a723e */ /* 0x088fe400020004ff */
[----:B------:R-:W-:Y:S02]  /*a6d0*/  F2FP.F16.E5M2.UNPACK_B R72, R72.H1 ;  /* 0x00000048ff48723e */ /* 0x000fe400030004ff */
[-C--:B------:R-:W-:Y:S01]  /*a6e0*/  F2FP.F16.E5M2.UNPACK_B R46, R73.reuse ;  /* 0x00000049ff2e723e */ /* 0x080fe200020004ff */
[--C-:B------:R-:W-:Y:S01]  /*a6f0*/  HADD2.F32 R40, -RZ, R42.reuse.H0_H0 ;  /* 0x2000002aff287230 */ /* 0x100fe20000004100 */
[----:B------:R-:W-:Y:S01]  /*a700*/  F2FP.F16.E5M2.UNPACK_B R73, R73.H1 ;  /* 0x00000049ff49723e */ /* 0x000fe200030004ff */
[----:B------:R-:W-:Y:S01]  /*a710*/  HADD2.F32 R42, -RZ, R42.H1_H1 ;  /* 0x3000002aff2a7230 */ /* 0x000fe20000004100 */
[-C--:B------:R-:W-:Y:S01]  /*a720*/  F2FP.F16.E5M2.UNPACK_B R50, R74.reuse ;  /* 0x0000004aff32723e */ /* 0x080fe200020004ff */
[----:B------:R-:W-:Y:S01]  /*a730*/  HADD2.F32 R43, -RZ, R72.H0_H0 ;  /* 0x20000048ff2b7230 */ /* 0x000fe20000004100 */
[----:B------:R-:W-:Y:S01]  /*a740*/  F2FP.F16.E5M2.UNPACK_B R74, R74.H1 ;  /* 0x0000004aff4a723e */ /* 0x000fe200030004ff */
[----:B------:R-:W2:Y:S01]  /*a750*/  LDTM.x32 R4, tmem[UR4+0x60] ;  /* 0x00006004000479ee */ /* 0x000ea200082c0000 */
[----:B------:R-:W-:Y:S01]  /*a760*/  NOP ;  /* 0x0000000000007918 */ /* 0x000fe20000000000 */
[----:B------:R-:W-:Y:S01]  /*a770*/  IADD3 R90, PT, PT, R90, 0x2a0, RZ ;  /* 0x000002a05a5a7810 */ /* 0x000fe20007ffe0ff */
[--C-:B------:R-:W-:Y:S01]  /*a780*/  HADD2.F32 R45, -RZ, R46.reuse.H0_H0 ;  /* 0x2000002eff2d7230 */ /* 0x100fe20000004100 */
[----:B------:R-:W-:Y:S01]  /*a790*/  F2FP.F16.E5M2.UNPACK_B R54, R75 ;  /* 0x0000004bff36723e */ /* 0x000fe200020004ff */
[----:B------:R-:W-:Y:S01]  /*a7a0*/  HADD2.F32 R46, -RZ, R46.H1_H1 ;  /* 0x3000002eff2e7230 */ /* 0x000fe20000004100 */
[----:B------:R-:W-:Y:S01]  /*a7b0*/  LOP3.LUT R90, R90, 0xfefffff8, RZ, 0xc0, !PT ;  /* 0xfefffff85a5a7812 */ /* 0x000fe200078ec0ff */
[--C-:B------:R-:W-:Y:S01]  /*a7c0*/  HADD2.F32 R49, -RZ, R50.reuse.H0_H0 ;  /* 0x20000032ff317230 */ /* 0x100fe20000004100 */
[----:B----4-:R-:W-:Y:S01]  /*a7d0*/  F2FP.F16.E5M2.UNPACK_B R58, R76 ;  /* 0x0000004cff3a723e */ /* 0x010fe200020004ff */
[----:B------:R-:W-:Y:S01]  /*a7e0*/  HADD2.F32 R50, -RZ, R50.H1_H1 ;  /* 0x30000032ff327230 */ /* 0x000fe20000004100 */
[----:B--2---:R2:W-:Y:S01]  /*a7f0*/  SYNCS.ARRIVE.TRANS64.RED.A1T0 RZ, [R90+URZ], RZ ;  /* 0x000000ff5aff79a7 */ /* 0x0045e200081004ff */
[--C-:B------:R-:W-:Y:S01]  /*a800*/  HADD2.F32 R53, -RZ, R54.reuse.H0_H0 ;  /* 0x20000036ff357230 */ /* 0x100fe20000004100 */
[-C--:B------:R-:W-:Y:S01]  /*a810*/  F2FP.F16.E5M2.UNPACK_B R62, R77.reuse ;  /* 0x0000004dff3e723e */ /* 0x080fe200020004ff */
[----:B------:R-:W-:Y:S01]  /*a820*/  HADD2.F32 R54, -RZ, R54.H1_H1 ;  /* 0x30000036ff367230 */ /* 0x000fe20000004100 */
[----:B------:R-:W-:Y:S01]  /*a830*/  F2FP.F16.E5M2.UNPACK_B R77, R77.H1 ;  /* 0x0000004dff4d723e */ /* 0x000fe200030004ff */
        /* <DEDUP_REMOVED lines=8> */
[----:B------:R-:W-:Y:S02]  /*a8c0*/  HADD2.F32 R64, -RZ, R77.H1_H1 ;  /* 0x3000004dff407230 */ /* 0x000fe40000004100 */
[C---:B------:R-:W-:Y:S01]  /*a8d0*/  FMUL R4, R38.reuse, R4 ;  /* 0x0000000426047220 */ /* 0x040fe20000400000 */
        /* <DEDUP_REMOVED lines=13> */
[--C-:B------:R-:W-:Y:S02]  /*a9b0*/  HADD2.F32 R65, -RZ, R66.reuse.H0_H0 ;  /* 0x20000042ff417230 */ /* 0x100fe40000004100 */
[C---:B------:R-:W-:Y:S01]  /*a9c0*/  FMUL R24, R38.reuse, R28 ;  /* 0x0000001c26187220 */ /* 0x040fe20000400000 */
[----:B------:R-:W-:Y:S02]  /*a9d0*/  HADD2.F32 R66, -RZ, R66.H1_H1 ;  /* 0x30000042ff427230 */ /* 0x000fe40000004100 */
[C---:B------:R-:W-:Y:S01]  /*a9e0*/  FMUL R25, R38.reuse, R29 ;  /* 0x0000001d26197220 */ /* 0x040fe20000400000 */
[--C-:B------:R-:W-:Y:S02]  /*a9f0*/  HADD2.F32 R69, -RZ, R70.reuse.H0_H0 ;  /* 0x20000046ff457230 */ /* 0x100fe40000004100 */
[C---:B------:R-:W-:Y:S01]  /*aa00*/  FMUL R28, R38.reuse, R32 ;  /* 0x00000020261c7220 */ /* 0x040fe20000400000 */
[----:B------:R-:W-:Y:S02]  /*aa10*/  HADD2.F32 R70, -RZ, R70.H1_H1 ;  /* 0x30000046ff467230 */ /* 0x000fe40000004100 */
[C---:B------:R-:W-:Y:S01]  /*aa20*/  FMUL R29, R38.reuse, R33 ;  /* 0x00000021261d7220 */ /* 0x040fe20000400000 */
        /* <DEDUP_REMOVED lines=11> */
[C---:B------:R-:W-:Y:S01]  /*aae0*/  FMUL R11, R38.reuse, R11 ;  /* 0x0000000b260b7220 */ /* 0x040fe20000400000 */
[----:B------:R-:W-:Y:S01]  /*aaf0*/  F2FP.F16.E5M2.UNPACK_B R78, R78.H1 ;  /* 0x0000004eff4e723e */ /* 0x000fe200030004ff */
[--C-:B------:R-:W-:Y:S01]  /*ab00*/  HADD2.F32 R51, -RZ, R74.reuse.H0_H0 ;  /* 0x2000004aff337230 */ /* 0x100fe20000004100 */
[----:B------:R-:W-:Y:S01]  /*ab10*/  F2FP.SATFINITE.E5M2.F32.PACK_AB_MERGE_C R100, R7, R6, RZ ;  /* 0x000000060764723e */ /* 0x000fe200048060ff */
[C---:B------:R-:W-:Y:S01]  /*ab20*/  FFMA R11, R41.reuse, R48, R11 ;  /* 0x00000030290b7223 */ /* 0x040fe2000000000b */
[C---:B------:R-:W-:Y:S01]  /*ab30*/  FFMA R12, R41.reuse, R49, R12 ;  /* 0x00000031290c7223 */ /* 0x040fe2000000000c */
[----:B------:R-:W-:Y:S01]  /*ab40*/  FFMA R13, R41, R50, R13 ;  /* 0x00000032290d7223 */ /* 0x000fe2000000000d */
[----:B------:R-:W-:Y:S01]  /*ab50*/  F2FP.SATFINITE.E5M2.F32.PACK_AB_MERGE_C R100, R5, R4, R100 ;  /* 0x000000040564723e */ /* 0x000fe20004806064 */
        /* <DEDUP_REMOVED lines=21> */
[----:B------:R-:W-:Y:S02]  /*acb0*/  HADD2.F32 R62, -RZ, R77.H0_H0 ;  /* 0x2000004dff3e7230 */ /* 0x000fe40000004100 */
[C---:B------:R-:W-:Y:S01]  /*acc0*/  FFMA R22, R41.reuse, R59, R22 ;  /* 0x0000003b29167223 */ /* 0x040fe20000000016 */
[C---:B------:R-:W-:Y:S01]  /*acd0*/  FMUL R3, R38.reuse, R26 ;  /* 0x0000001a26037220 */ /* 0x040fe20000400000 */
[C---:B------:R-:W-:Y:S01]  /*ace0*/  FFMA R23, R41.reuse, R60, R23 ;  /* 0x0000003c29177223 */ /* 0x040fe20000000017 */
[C---:B------:R-:W-:Y:S01]  /*acf0*/  FMUL R27, R38.reuse, R27 ;  /* 0x0000001b261b7220 */ /* 0x040fe20000400000 */
[C---:B------:R-:W-:Y:S01]  /*ad00*/  FFMA R0, R41.reuse, R61, R0 ;  /* 0x0000003d29007223 */ /* 0x040fe20000000000 */
[----:B------:R-:W-:Y:S01]  /*ad10*/  F2FP.F16.E5M2.UNPACK_B R79, R79.H1 ;  /* 0x0000004fff4f723e */ /* 0x000fe200030004ff */
        /* <DEDUP_REMOVED lines=23> */
[----:B-1----:R-:W-:Y:S02]  /*ae90*/  F2FP.SATFINITE.E5M2.F32.PACK_AB_MERGE_C R104, R23, R22, RZ ;  /* 0x000000161768723e */ /* 0x002fe400048060ff */
        /* <DEDUP_REMOVED lines=8> */
[----:B------:R-:W-:Y:S03]  /*af20*/  IADD3 R36, PT, PT, R36, 0x1, RZ ;  /* 0x0000000124247810 */ /* 0x000fe60007ffe0ff */
[----:B------:R2:W-:Y:S01]  /*af30*/  STS.128 [R99+0x5400], R104 ;  /* 0x0054006863007388 */ /* 0x0005e20000000c00 */
[----:B------:R-:W-:Y:S01]  /*af40*/  @!PT LDS RZ, [RZ] ;  /* 0x00000000fffff984 */ /* 0x000fe20000000800 */
[----:B------:R-:W-:Y:S01]  /*af50*/  @!PT LDS RZ, [RZ] ;  /* 0x00000000fffff984 */ /* 0x000fe20000000800 */
[----:B------:R-:W-:Y:S01]  /*af60*/  @!PT LDS RZ, [RZ] ;  /* 0x00000000fffff984 */ /* 0x000fe20000000800 */
[----:B------:R-:W-:Y:S01]  /*af70*/  @!PT LDS RZ, [RZ] ;  /* 0x00000000fffff984 */ /* 0x000fe20000000800 */
[----:B------:R1:W-:Y:S07]  /*af80*/  MEMBAR.ALL.CTA ;  /* 0x0000000000007992 */ /* 0x0003ee0000008000 */
[----:B-1----:R-:W1:Y:S02]  /*af90*/  FENCE.VIEW.ASYNC.S ;  /* 0x00000000000073c6 */ /* 0x002e640000000000 */
[----:B-1----:R-:W-:Y:S06]  /*afa0*/  BAR.SYNC.DEFER_BLOCKING 0x1, 0x80 ;  /* 0x0042000000007b1d */ /* 0x002fec0000010000 */
        /* <DEDUP_REMOVED lines=14> */
[----:B-1----:R-:W-:Y:S04]  /*b090*/  DEPBAR.LE SB0, 0x1 ;  /* 0x000080400000791a */ /* 0x002fe80000000000 */
.L_x_171:
[----:B------:R-:W-:Y:S05]  /*b0a0*/  BSYNC.RECONVERGENT B0 ;  /* 0x0000000000007941 */ /* 0x000fea0003800200 */
.L_x_170:
[----:B------:R-:W-:Y:S01]  /*b0b0*/  R2UR UR4, R88 ;  /* 0x00000000580472ca */ /* 0x000fe200000e0000 */
[----:B------:R-:W-:Y:S01]  /*b0c0*/  BAR.SYNC.DEFER_BLOCKING 0x1, 0x80 ;  /* 0x0042000000007b1d */ /* 0x000fe20000010000 */
[----:B------:R-:W-:Y:S01]  /*b0d0*/  ISETP.NE.AND P0, PT, R91, 0x2, PT ;  /* 0x000000025b00780c */ /* 0x000fe20003f05270 */
[----:B------:R-:W-:Y:S01]  /*b0e0*/  UISETP.NE.AND UP0, UPT, UR44, URZ, UPT ;  /* 0x000000ff2c00728c */ /* 0x000fe2000bf05270 */
[----:B------:R-:W-:Y:S01]  /*b0f0*/  ISETP.NE.AND P1, PT, R36, 0x4, PT ;  /* 0x000000042400780c */ /* 0x000fe20003f25270 */
[----:B------:R-:W-:Y:S01]  /*b100*/  UIADD3 UR32, UPT, UPT, UR37, UR59, URZ ;  /* 0x0000003b25207290 */ /* 0x000fe2000fffe0ff */
[----:B------:R-:W-:Y:S02]  /*b110*/  SEL R3, RZ, 0x1, P0 ;  /* 0x00000001ff037807 */ /* 0x000fe40000000000 */
[----:B------:R-:W-:Y:S02]  /*b120*/  SEL R0, RZ, 0x1, P1 ;  /* 0x00000001ff007807 */ /* 0x000fe40000800000 */
[----:B------:R-:W-:Y:S02]  /*b130*/  LOP3.LUT R94, R94, R3, RZ, 0x3c, !PT ;  /* 0x000000035e5e7212 */ /* 0x000fe400078e3cff */
[----:B------:R-:W-:Y:S01]  /*b140*/  LOP3.LUT R95, R95, R0, RZ, 0x3c, !PT ;  /* 0x000000005f5f7212 */ /* 0x000fe200078e3cff */
[----:B------:R-:W-:Y:S01]  /*b150*/  UIADD3 UR20, UPT, UPT, UR38, UR4, URZ ;  /* 0x0000000426147290 */ /* 0x000fe2000fffe0ff */
[----:B------:R-:W-:Y:S02]  /*b160*/  SEL R91, R91, RZ, P0 ;  /* 0x000000ff5b5b7207 */ /* 0x000fe40000000000 */
[----:B------:R-:W-:Y:S01]  /*b170*/  SEL R36, R36, RZ, P1 ;  /* 0x000000ff24247207 */ /* 0x000fe20000800000 */
[----:B------:R-:W-:Y:S01]  /*b180*/  UMOV UR36, UR58 ;  /* 0x0000003a00247c82 */ /* 0x000fe20008000000 */
[----:B------:R-:W-:Y:S07]  /*b190*/  BRA.U UP0, `(.L_x_172) ;  /* 0xffffffb900ac7547 */ /* 0x000fee000b83ffff */
[----:B------:R-:W-:Y:S05]  /*b1a0*/  EXIT ;  /* 0x000000000000794d */ /* 0x000fea0003800000 */
.L_x_25:
[----:B-1----:R1:W2:Y:S02]  /*b1b0*/  SYNCS.PHASECHK.TRANS64.TRYWAIT P0, [R0+URZ+0x2d0], R3 ;  /* 0x0002d003000075a7 */ /* 0x0022a400080011ff */
[----:B--2---:R-:W-:Y:S05]  /*b1c0*/  @!P0 NANOSLEEP.SYNCS 0x989680 ;  /* 0x009896800000895d */ /* 0x004fea0003900000 */
[----:B------:R-:W2:Y:S02]  /*b1d0*/  @!P0 SYNCS.PHASECHK.TRANS64 P0, [R0+URZ+0x2d0], R3 ;  /* 0x0002d003000085a7 */ /* 0x000ea400080010ff */
[----:B--2---:R-:W-:Y:S05]  /*b1e0*/  @!P0 BRA `(.L_x_25) ;  /* 0xfffffffc00f08947 */ /* 0x004fea000383ffff */
[----:B------:R-:W-:Y:S05]  /*b1f0*/  BRA `(.L_x_173) ;  /* 0xffffff6c00007947 */ /* 0x000fea000383ffff */
.L_x_28:
[----:B-1----:R-:W-:-:S07]  /*b200*/  MOV R0, UR33 ;  /* 0x0000002100007c02 */ /* 0x002fce0008000f00 */
.L_x_174:
[----:B-1----:R1:W2:Y:S02]  /*b210*/  SYNCS.PHASECHK.TRANS64.TRYWAIT P0, [R0+URZ+0x108], R3 ;  /* 0x00010803000075a7 */ /* 0x0022a400080011ff */
[----:B--2---:R-:W-:Y:S05]  /*b220*/  @!P0 NANOSLEEP.SYNCS 0x989680 ;  /* 0x009896800000895d */ /* 0x004fea0003900000 */
[----:B------:R-:W2:Y:S02]  /*b230*/  @!P0 SYNCS.PHASECHK.TRANS64 P0, [R0+URZ+0x108], R3 ;  /* 0x00010803000085a7 */ /* 0x000ea400080010ff */
[----:B--2---:R-:W-:Y:S05]  /*b240*/  @!P0 BRA `(.L_x_174) ;  /* 0xfffffffc00f08947 */ /* 0x004fea000383ffff */
[----:B------:R-:W-:Y:S05]  /*b250*/  BRA `(.L_x_27) ;  /* 0xffffff6c00507947 */ /* 0x000fea000383ffff */
.L_x_35:
[----:B-1----:R-:W-:-:S07]  /*b260*/  MOV R0, UR17 ;  /* 0x0000001100007c02 */ /* 0x002fce0008000f00 */
.L_x_175:
[----:B-1----:R1:W2:Y:S02]  /*b270*/  SYNCS.PHASECHK.TRANS64.TRYWAIT P0, [R0+URZ+0x108], R3 ;  /* 0x00010803000075a7 */ /* 0x0022a400080011ff */
[----:B--2---:R-:W-:Y:S05]  /*b280*/  @!P0 NANOSLEEP.SYNCS 0x989680 ;  /* 0x009896800000895d */ /* 0x004fea0003900000 */
[----:B------:R-:W2:Y:S02]  /*b290*/  @!P0 SYNCS.PHASECHK.TRANS64 P0, [R0+URZ+0x108], R3 ;  /* 0x00010803000085a7 */ /* 0x000ea400080010ff */
[----:B--2---:R-:W-:Y:S05]  /*b2a0*/  @!P0 BRA `(.L_x_175) ;  /* 0xfffffffc00f08947 */ /* 0x004fea000383ffff */
[----:B------:R-:W-:Y:S05]  /*b2b0*/  BRA `(.L_x_34) ;  /* 0xffffff7000107947 */ /* 0x000fea000383ffff */
.L_x_40:
[----:B-1----:R1:W2:Y:S02]  /*b2c0*/  SYNCS.PHASECHK.TRANS64.TRYWAIT P0, [R3+URZ+0x260], R0 ;  /* 0x00026000030075a7 */ /* 0x0022a400080011ff */
[----:B--2---:R-:W-:Y:S05]  /*b2d0*/  @!P0 NANOSLEEP.SYNCS 0x989680 ;  /* 0x009896800000895d */ /* 0x004fea0003900000 */
[----:B------:R-:W2:Y:S02]  /*b2e0*/  @!P0 SYNCS.PHASECHK.TRANS64 P0, [R3+URZ+0x260], R0 ;  /* 0x00026000030085a7 */ /* 0x000ea400080010ff */
[----:B--2---:R-:W-:Y:S05]  /*b2f0*/  @!P0 BRA `(.L_x_40) ;  /* 0xfffffffc00f08947 */ /* 0x004fea000383ffff */
[----:B------:R-:W-:Y:S05]  /*b300*/  BRA `(.L_x_176) ;  /* 0xffffff7000b47947 */ /* 0x000fea000383ffff */
.L_x_44:
[----:B-1----:R-:W-:-:S07]  /*b310*/  MOV R0, UR4 ;  /* 0x0000000400007c02 */ /* 0x002fce0008000f00 */
.L_x_177:
[----:B-1----:R1:W2:Y:S02]  /*b320*/  SYNCS.PHASECHK.TRANS64.TRYWAIT P0, [R0+URZ], R3 ;  /* 0x00000003000075a7 */ /* 0x0022a400080011ff */
[----:B--2---:R-:W-:Y:S05]  /*b330*/  @!P0 NANOSLEEP.SYNCS 0x989680 ;  /* 0x009896800000895d */ /* 0x004fea0003900000 */
[----:B------:R-:W2:Y:S02]  /*b340*/  @!P0 SYNCS.PHASECHK.TRANS64 P0, [R0+URZ], R3 ;  /* 0x00000003000085a7 */ /* 0x000ea400080010ff */
[----:B--2---:R-:W-:Y:S05]  /*b350*/  @!P0 BRA `(.L_x_177) ;  /* 0xfffffffc00f08947 */ /* 0x004fea000383ffff */
[----:B------:R-:W-:Y:S05]  /*b360*/  BRA `(.L_x_178) ;  /* 0xffffff78005c7947 */ /* 0x000fea000383ffff */
.L_x_45:
[----:B------:R-:W-:-:S07]  /*b370*/  MOV R0, UR5 ;  /* 0x0000000500007c02 */ /* 0x000fce0008000f00 */
.L_x_179:
[----:B-1----:R1:W2:Y:S02]  /*b380*/  SYNCS.PHASECHK.TRANS64.TRYWAIT P0, [R0+URZ], R3 ;  /* 0x00000003000075a7 */ /* 0x0022a400080011ff */
[----:B--2---:R-:W-:Y:S05]  /*b390*/  @!P0 NANOSLEEP.SYNCS 0x989680 ;  /* 0x009896800000895d */ /* 0x004fea0003900000 */
[----:B------:R-:W2:Y:S02]  /*b3a0*/  @!P0 SYNCS.PHASECHK.TRANS64 P0, [R0+URZ], R3 ;  /* 0x00000003000085a7 */ /* 0x000ea400080010ff */
[----:B--2---:R-:W-:Y:S05]  /*b3b0*/  @!P0 BRA `(.L_x_179) ;  /* 0xfffffffc00f08947 */ /* 0x004fea000383ffff */
[----:B------:R-:W-:Y:S05]  /*b3c0*/  BRA `(.L_x_180) ;  /* 0xffffff7800687947 */ /* 0x000fea000383ffff */
.L_x_46:
[----:B------:R-:W-:-:S07]  /*b3d0*/  MOV R0, UR5 ;  /* 0x0000000500007c02 */ /* 0x000fce0008000f00 */
.L_x_181:
[----:B-1----:R1:W2:Y:S02]  /*b3e0*/  SYNCS.PHASECHK.TRANS64.TRYWAIT P0, [R0+URZ], R3 ;  /* 0x00000003000075a7 */ /* 0x0022a400080011ff */
[----:B--2---:R-:W-:Y:S05]  /*b3f0*/  @!P0 NANOSLEEP.SYNCS 0x989680 ;  /* 0x009896800000895d */ /* 0x004fea0003900000 */
[----:B------:R-:W2:Y:S02]  /*b400*/  @!P0 SYNCS.PHASECHK.TRANS64 P0, [R0+URZ], R3 ;  /* 0x00000003000085a7 */ /* 0x000ea400080010ff */
[----:B--2---:R-:W-:Y:S05]  /*b410*/  @!P0 BRA `(.L_x_181) ;  /* 0xfffffffc00f08947 */ /* 0x004fea000383ffff */
[----:B------:R-:W-:Y:S05]  /*b420*/  BRA `(.L_x_182) ;  /* 0xffffff7800747947 */ /* 0x000fea000383ffff */
.L_x_47:
[----:B------:R-:W-:-:S07]  /*b430*/  MOV R0, UR5 ;  /* 0x0000000500007c02 */ /* 0x000fce0008000f00 */
.L_x_183:
[----:B-1----:R1:W2:Y:S02]  /*b440*/  SYNCS.PHASECHK.TRANS64.TRYWAIT P0, [R0+URZ], R3 ;  /* 0x00000003000075a7 */ /* 0x0022a400080011ff */
[----:B--2---:R-:W-:Y:S05]  /*b450*/  @!P0 NANOSLEEP.SYNCS 0x989680 ;  /* 0x009896800000895d */ /* 0x004fea0003900000 */
[----:B------:R-:W2:Y:S02]  /*b460*/  @!P0 SYNCS.PHASECHK.TRANS64 P0, [R0+URZ], R3 ;  /* 0x00000003000085a7 */ /* 0x000ea400080010ff */
[----:B--2---:R-:W-:Y:S05]  /*b470*/  @!P0 BRA `(.L_x_183) ;  /* 0xfffffffc00f08947 */ /* 0x004fea000383ffff */
[----:B------:R-:W-:Y:S05]  /*b480*/  BRA `(.L_x_184) ;  /* 0xffffff7800807947 */ /* 0x000fea000383ffff */
.L_x_48:
[----:B------:R-:W-:-:S07]  /*b490*/  MOV R0, UR5 ;  /* 0x0000000500007c02 */ /* 0x000fce0008000f00 */
.L_x_185:
[----:B-1----:R1:W2:Y:S02]  /*b4a0*/  SYNCS.PHASECHK.TRANS64.TRYWAIT P0, [R0+URZ], R3 ;  /* 0x00000003000075a7 */ /* 0x0022a400080011ff */
[----:B--2---:R-:W-:Y:S05]  /*b4b0*/  @!P0 NANOSLEEP.SYNCS 0x989680 ;  /* 0x009896800000895d */ /* 0x004fea0003900000 */
[----:B------:R-:W2:Y:S02]  /*b4c0*/  @!P0 SYNCS.PHASECHK.TRANS64 P0, [R0+URZ], R3 ;  /* 0x00000003000085a7 */ /* 0x000ea400080010ff */
[----:B--2---:R-:W-:Y:S05]  /*b4d0*/  @!P0 BRA `(.L_x_185) ;  /* 0xfffffffc00f08947 */ /* 0x004fea000383ffff */
[----:B------:R-:W-:Y:S05]  /*b4e0*/  BRA `(.L_x_186) ;  /* 0xffffff78008c7947 */ /* 0x000fea000383ffff */
.L_x_49:
[----:B------:R-:W-:-:S07]  /*b4f0*/  MOV R0, UR5 ;  /* 0x0000000500007c02 */ /* 0x000fce0008000f00 */
.L_x_187:
[----:B-1----:R1:W2:Y:S02]  /*b500*/  SYNCS.PHASECHK.TRANS64.TRYWAIT P0, [R0+URZ], R3 ;  /* 0x00000003000075a7 */ /* 0x0022a400080011ff */
[----:B--2---:R-:W-:Y:S05]  /*b510*/  @!P0 NANOSLEEP.SYNCS 0x989680 ;  /* 0x009896800000895d */ /* 0x004fea0003900000 */
[----:B------:R-:W2:Y:S02]  /*b520*/  @!P0 SYNCS.PHASECHK.TRANS64 P0, [R0+URZ], R3 ;  /* 0x00000003000085a7 */ /* 0x000ea400080010ff */
[----:B--2---:R-:W-:Y:S05]  /*b530*/  @!P0 BRA `(.L_x_187) ;  /* 0xfffffffc00f08947 */ /* 0x004fea000383ffff */
[----:B------:R-:W-:Y:S05]  /*b540*/  BRA `(.L_x_188) ;  /* 0xffffff7800987947 */ /* 0x000fea000383ffff */
.L_x_50:
[----:B------:R-:W-:-:S07]  /*b550*/  MOV R0, UR5 ;  /* 0x0000000500007c02 */ /* 0x000fce0008000f00 */
.L_x_189:
[----:B-1----:R1:W2:Y:S02]  /*b560*/  SYNCS.PHASECHK.TRANS64.TRYWAIT P0, [R0+URZ], R3 ;  /* 0x00000003000075a7 */ /* 0x0022a400080011ff */
[----:B--2---:R-:W-:Y:S05]  /*b570*/  @!P0 NANOSLEEP.SYNCS 0x989680 ;  /* 0x009896800000895d */ /* 0x004fea0003900000 */
[----:B------:R-:W2:Y:S02]  /*b580*/  @!P0 SYNCS.PHASECHK.TRANS64 P0, [R0+URZ], R3 ;  /* 0x00000003000085a7 */ /* 0x000ea400080010ff */
[----:B--2---:R-:W-:Y:S05]  /*b590*/  @!P0 BRA `(.L_x_189) ;  /* 0xfffffffc00f08947 */ /* 0x004fea000383ffff */
[----:B------:R-:W-:Y:S05]  /*b5a0*/  BRA `(.L_x_190) ;  /* 0xffffff7800a47947 */ /* 0x000fea000383ffff */
.L_x_51:
[----:B------:R-:W-:-:S07]  /*b5b0*/  MOV R0, UR5 ;  /* 0x0000000500007c02 */ /* 0x000fce0008000f00 */
.L_x_191:
[----:B-1----:R1:W2:Y:S02]  /*b5c0*/  SYNCS.PHASECHK.TRANS64.TRYWAIT P0, [R0+URZ], R3 ;  /* 0x00000003000075a7 */ /* 0x0022a400080011ff */
[----:B--2---:R-:W-:Y:S05]  /*b5d0*/  @!P0 NANOSLEEP.SYNCS 0x989680 ;  /* 0x009896800000895d */ /* 0x004fea0003900000 */
[----:B------:R-:W2:Y:S02]  /*b5e0*/  @!P0 SYNCS.PHASECHK.TRANS64 P0, [R0+URZ], R3 ;  /* 0x00000003000085a7 */ /* 0x000ea400080010ff */
[----:B--2---:R-:W-:Y:S05]  /*b5f0*/  @!P0 BRA `(.L_x_191) ;  /* 0xfffffffc00f08947 */ /* 0x004fea000383ffff */
[----:B------:R-:W-:Y:S05]  /*b600*/  BRA `(.L_x_192) ;  /* 0xffffff7800b07947 */ /* 0x000fea000383ffff */
.L_x_52:
[----:B------:R-:W-:-:S07]  /*b610*/  MOV R0, UR5 ;  /* 0x0000000500007c02 */ /* 0x000fce0008000f00 */
.L_x_193:
[----:B-1----:R1:W2:Y:S02]  /*b620*/  SYNCS.PHASECHK.TRANS64.TRYWAIT P0, [R0+URZ], R3 ;  /* 0x00000003000075a7 */ /* 0x0022a400080011ff */
[----:B--2---:R-:W-:Y:S05]  /*b630*/  @!P0 NANOSLEEP.SYNCS 0x989680 ;  /* 0x009896800000895d */ /* 0x004fea0003900000 */
[----:B------:R-:W2:Y:S02]  /*b640*/  @!P0 SYNCS.PHASECHK.TRANS64 P0, [R0+URZ], R3 ;  /* 0x00000003000085a7 */ /* 0x000ea400080010ff */
[----:B--2---:R-:W-:Y:S05]  /*b650*/  @!P0 BRA `(.L_x_193) ;  /* 0xfffffffc00f08947 */ /* 0x004fea000383ffff */
[----:B------:R-:W-:Y:S05]  /*b660*/  BRA `(.L_x_194) ;  /* 0xffffff7800bc7947 */ /* 0x000fea000383ffff */
.L_x_53:
[----:B------:R-:W-:-:S07]  /*b670*/  MOV R0, UR5 ;  /* 0x0000000500007c02 */ /* 0x000fce0008000f00 */
.L_x_195:
[----:B-1----:R1:W2:Y:S02]  /*b680*/  SYNCS.PHASECHK.TRANS64.TRYWAIT P0, [R0+URZ], R3 ;  /* 0x00000003000075a7 */ /* 0x0022a400080011ff */
[----:B--2---:R-:W-:Y:S05]  /*b690*/  @!P0 NANOSLEEP.SYNCS 0x989680 ;  /* 0x009896800000895d */ /* 0x004fea0003900000 */
[----:B------:R-:W2:Y:S02]  /*b6a0*/  @!P0 SYNCS.PHASECHK.TRANS64 P0, [R0+URZ], R3 ;  /* 0x00000003000085a7 */ /* 0x000ea400080010ff */
[----:B--2---:R-:W-:Y:S05]  /*b6b0*/  @!P0 BRA `(.L_x_195) ;  /* 0xfffffffc00f08947 */ /* 0x004fea000383ffff */
[----:B------:R-:W-:Y:S05]  /*b6c0*/  BRA `(.L_x_196) ;  /* 0xffffff7800c87947 */ /* 0x000fea000383ffff */
.L_x_54:
[----:B------:R-:W-:-:S07]  /*b6d0*/  MOV R0, UR5 ;  /* 0x0000000500007c02 */ /* 0x000fce0008000f00 */
.L_x_197:
[----:B-1----:R1:W2:Y:S02]  /*b6e0*/  SYNCS.PHASECHK.TRANS64.TRYWAIT P0, [R0+URZ], R3 ;  /* 0x00000003000075a7 */ /* 0x0022a400080011ff */
[----:B--2---:R-:W-:Y:S05]  /*b6f0*/  @!P0 NANOSLEEP.SYNCS 0x989680 ;  /* 0x009896800000895d */ /* 0x004fea0003900000 */
[----:B------:R-:W2:Y:S02]  /*b700*/  @!P0 SYNCS.PHASECHK.TRANS64 P0, [R0+URZ], R3 ;  /* 0x00000003000085a7 */ /* 0x000ea400080010ff */
[----:B--2---:R-:W-:Y:S05]  /*b710*/  @!P0 BRA `(.L_x_197) ;  /* 0xfffffffc00f08947 */ /* 0x004fea000383ffff */
[----:B------:R-:W-:Y:S05]  /*b720*/  BRA `(.L_x_198) ;  /* 0xffffff7800d47947 */ /* 0x000fea000383ffff */
.L_x_55:
[----:B------:R-:W-:-:S07]  /*b730*/  MOV R0, UR5 ;  /* 0x0000000500007c02 */ /* 0x000fce0008000f00 */
.L_x_199:
[----:B-1----:R1:W2:Y:S02]  /*b740*/  SYNCS.PHASECHK.TRANS64.TRYWAIT P0, [R0+URZ], R3 ;  /* 0x00000003000075a7 */ /* 0x0022a400080011ff */
[----:B--2---:R-:W-:Y:S05]  /*b750*/  @!P0 NANOSLEEP.SYNCS 0x989680 ;  /* 0x009896800000895d */ /* 0x004fea0003900000 */
[----:B------:R-:W2:Y:S02]  /*b760*/  @!P0 SYNCS.PHASECHK.TRANS64 P0, [R0+URZ], R3 ;  /* 0x00000003000085a7 */ /* 0x000ea400080010ff */
[----:B--2---:R-:W-:Y:S05]  /*b770*/  @!P0 BRA `(.L_x_199) ;  /* 0xfffffffc00f08947 */ /* 0x004fea000383ffff */
[----:B------:R-:W-:Y:S05]  /*b780*/  BRA `(.L_x_200) ;  /* 0xffffff7800e07947 */ /* 0x000fea000383ffff */
.L_x_56:
[----:B------:R-:W-:-:S07]  /*b790*/  MOV R0, UR5 ;  /* 0x0000000500007c02 */ /* 0x000fce0008000f00 */
.L_x_201:
[----:B-1----:R1:W2:Y:S02]  /*b7a0*/  SYNCS.PHASECHK.TRANS64.TRYWAIT P0, [R0+URZ], R3 ;  /* 0x00000003000075a7 */ /* 0x0022a400080011ff */
[----:B--2---:R-:W-:Y:S05]  /*b7b0*/  @!P0 NANOSLEEP.SYNCS 0x989680 ;  /* 0x009896800000895d */ /* 0x004fea0003900000 */
[----:B------:R-:W2:Y:S02]  /*b7c0*/  @!P0 SYNCS.PHASECHK.TRANS64 P0, [R0+URZ], R3 ;  /* 0x00000003000085a7 */ /* 0x000ea400080010ff */
[----:B--2---:R-:W-:Y:S05]  /*b7d0*/  @!P0 BRA `(.L_x_201) ;  /* 0xfffffffc00f08947 */ /* 0x004fea000383ffff */
[----:B------:R-:W-:Y:S05]  /*b7e0*/  BRA `(.L_x_202) ;  /* 0xffffff7800ec7947 */ /* 0x000fea000383ffff */
.L_x_57:
[----:B------:R-:W-:-:S07]  /*b7f0*/  MOV R0, UR5 ;  /* 0x0000000500007c02 */ /* 0x000fce0008000f00 */
.L_x_203:
[----:B-1----:R1:W2:Y:S02]  /*b800*/  SYNCS.PHASECHK.TRANS64.TRYWAIT P0, [R0+URZ], R3 ;  /* 0x00000003000075a7 */ /* 0x0022a400080011ff */
[----:B--2---:R-:W-:Y:S05]  /*b810*/  @!P0 NANOSLEEP.SYNCS 0x989680 ;  /* 0x009896800000895d */ /* 0x004fea0003900000 */
[----:B------:R-:W2:Y:S02]  /*b820*/  @!P0 SYNCS.PHASECHK.TRANS64 P0, [R0+URZ], R3 ;  /* 0x00000003000085a7 */ /* 0x000ea400080010ff */
[----:B--2---:R-:W-:Y:S05]  /*b830*/  @!P0 BRA `(.L_x_203) ;  /* 0xfffffffc00f08947 */ /* 0x004fea000383ffff */
[----:B------:R-:W-:Y:S05]  /*b840*/  BRA `(.L_x_204) ;  /* 0xffffff7800f87947 */ /* 0x000fea000383ffff */
.L_x_58:
[----:B------:R-:W-:-:S07]  /*b850*/  MOV R0, UR5 ;  /* 0x0000000500007c02 */ /* 0x000fce0008000f00 */
.L_x_205:
[----:B-1----:R1:W2:Y:S02]  /*b860*/  SYNCS.PHASECHK.TRANS64.TRYWAIT P0, [R0+URZ], R3 ;  /* 0x00000003000075a7 */ /* 0x0022a400080011ff */
[----:B--2---:R-:W-:Y:S05]  /*b870*/  @!P0 NANOSLEEP.SYNCS 0x989680 ;  /* 0x009896800000895d */ /* 0x004fea0003900000 */
[----:B------:R-:W2:Y:S02]  /*b880*/  @!P0 SYNCS.PHASECHK.TRANS64 P0, [R0+URZ], R3 ;  /* 0x00000003000085a7 */ /* 0x000ea400080010ff */
[----:B--2---:R-:W-:Y:S05]  /*b890*/  @!P0 BRA `(.L_x_205) ;  /* 0xfffffffc00f08947 */ /* 0x004fea000383ffff */
[----:B------:R-:W-:Y:S05]  /*b8a0*/  BRA `(.L_x_206) ;  /* 0xffffff7c00047947 */ /* 0x000fea000383ffff */
.L_x_59:
[----:B------:R-:W-:-:S07]  /*b8b0*/  MOV R0, UR5 ;  /* 0x0000000500007c02 */ /* 0x000fce0008000f00 */
.L_x_207:
[----:B-1----:R1:W2:Y:S02]  /*b8c0*/  SYNCS.PHASECHK.TRANS64.TRYWAIT P0, [R0+URZ], R3 ;  /* 0x00000003000075a7 */ /* 0x0022a400080011ff */
[----:B--2---:R-:W-:Y:S05]  /*b8d0*/  @!P0 NANOSLEEP.SYNCS 0x989680 ;  /* 0x009896800000895d */ /* 0x004fea0003900000 */
[----:B------:R-:W2:Y:S02]  /*b8e0*/  @!P0 SYNCS.PHASECHK.TRANS64 P0, [R0+URZ], R3 ;  /* 0x00000003000085a7 */ /* 0x000ea400080010ff */
[----:B--2---:R-:W-:Y:S05]  /*b8f0*/  @!P0 BRA `(.L_x_207) ;  /* 0xfffffffc00f08947 */ /* 0x004fea000383ffff */
[----:B------:R-:W-:Y:S05]  /*b900*/  BRA `(.L_x_208) ;  /* 0xffffff7c00107947 */ /* 0x000fea000383ffff */
.L_x_60:
[----:B------:R-:W-:-:S07]  /*b910*/  MOV R0, UR5 ;  /* 0x0000000500007c02 */ /* 0x000fce0008000f00 */
.L_x_209:
[----:B-1----:R1:W2:Y:S02]  /*b920*/  SYNCS.PHASECHK.TRANS64.TRYWAIT P0, [R0+URZ], R3 ;  /* 0x00000003000075a7 */ /* 0x0022a400080011ff */
[----:B--2---:R-:W-:Y:S05]  /*b930*/  @!P0 NANOSLEEP.SYNCS 0x989680 ;  /* 0x009896800000895d */ /* 0x004fea0003900000 */
[----:B------:R-:W2:Y:S02]  /*b940*/  @!P0 SYNCS.PHASECHK.TRANS64 P0, [R0+URZ], R3 ;  /* 0x00000003000085a7 */ /* 0x000ea400080010ff */
[----:B--2---:R-:W-:Y:S05]  /*b950*/  @!P0 BRA `(.L_x_209) ;  /* 0xfffffffc00f08947 */ /* 0x004fea000383ffff */
[----:B------:R-:W-:Y:S05]  /*b960*/  BRA `(.L_x_210) ;  /* 0xffffff7c001c7947 */ /* 0x000fea000383ffff */
.L_x_61:
[----:B------:R-:W-:-:S07]  /*b970*/  MOV R0, UR5 ;  /* 0x0000000500007c02 */ /* 0x000fce0008000f00 */
.L_x_211:
[----:B-1----:R1:W2:Y:S02]  /*b980*/  SYNCS.PHASECHK.TRANS64.TRYWAIT P0, [R0+URZ], R3 ;  /* 0x00000003000075a7 */ /* 0x0022a400080011ff */
[----:B--2---:R-:W-:Y:S05]  /*b990*/  @!P0 NANOSLEEP.SYNCS 0x989680 ;  /* 0x009896800000895d */ /* 0x004fea0003900000 */
[----:B------:R-:W2:Y:S02]  /*b9a0*/  @!P0 SYNCS.PHASECHK.TRANS64 P0, [R0+URZ], R3 ;  /* 0x00000003000085a7 */ /* 0x000ea400080010ff */
[----:B--2---:R-:W-:Y:S05]  /*b9b0*/  @!P0 BRA `(.L_x_211) ;  /* 0xfffffffc00f08947 */ /* 0x004fea000383ffff */
[----:B------:R-:W-:Y:S05]  /*b9c0*/  BRA `(.L_x_212) ;  /* 0xffffff7c00287947 */ /* 0x000fea000383ffff */
.L_x_62:
[----:B------:R-:W-:-:S07]  /*b9d0*/  MOV R0, UR5 ;  /* 0x0000000500007c02 */ /* 0x000fce0008000f00 */
.L_x_213:
[----:B-1----:R1:W2:Y:S02]  /*b9e0*/  SYNCS.PHASECHK.TRANS64.TRYWAIT P0, [R0+URZ], R3 ;  /* 0x00000003000075a7 */ /* 0x0022a400080011ff */
[----:B--2---:R-:W-:Y:S05]  /*b9f0*/  @!P0 NANOSLEEP.SYNCS 0x989680 ;  /* 0x009896800000895d */ /* 0x004fea0003900000 */
[----:B------:R-:W2:Y:S02]  /*ba00*/  @!P0 SYNCS.PHASECHK.TRANS64 P0, [R0+URZ], R3 ;  /* 0x00000003000085a7 */ /* 0x000ea400080010ff */
[----:B--2---:R-:W-:Y:S05]  /*ba10*/  @!P0 BRA `(.L_x_213) ;  /* 0xfffffffc00f08947 */ /* 0x004fea000383ffff */
[----:B------:R-:W-:Y:S05]  /*ba20*/  BRA `(.L_x_214) ;  /* 0xffffff7c00347947 */ /* 0x000fea000383ffff */
.L_x_63:
[----:B------:R-:W-:-:S07]  /*ba30*/  MOV R0, UR5 ;  /* 0x0000000500007c02 */ /* 0x000fce0008000f00 */
.L_x_215:
[----:B-1----:R1:W2:Y:S02]  /*ba40*/  SYNCS.PHASECHK.TRANS64.TRYWAIT P0, [R0+URZ], R3 ;  /* 0x00000003000075a7 */ /* 0x0022a400080011ff */
[----:B--2---:R-:W-:Y:S05]  /*ba50*/  @!P0 NANOSLEEP.SYNCS 0x989680 ;  /* 0x009896800000895d */ /* 0x004fea0003900000 */
[----:B------:R-:W2:Y:S02]  /*ba60*/  @!P0 SYNCS.PHASECHK.TRANS64 P0, [R0+URZ], R3 ;  /* 0x00000003000085a7 */ /* 0x000ea400080010ff */
[----:B--2---:R-:W-:Y:S05]  /*ba70*/  @!P0 BRA `(.L_x_215) ;  /* 0xfffffffc00f08947 */ /* 0x004fea000383ffff */
[----:B------:R-:W-:Y:S05]  /*ba80*/  BRA `(.L_x_216) ;  /* 0xffffff7c00407947 */ /* 0x000fea000383ffff */
.L_x_64:
[----:B------:R-:W-:-:S07]  /*ba90*/  MOV R0, UR5 ;  /* 0x0000000500007c02 */ /* 0x000fce0008000f00 */
.L_x_217:
[----:B-1----:R1:W2:Y:S02]  /*baa0*/  SYNCS.PHASECHK.TRANS64.TRYWAIT P0, [R0+URZ], R3 ;  /* 0x00000003000075a7 */ /* 0x0022a400080011ff */
[----:B--2---:R-:W-:Y:S05]  /*bab0*/  @!P0 NANOSLEEP.SYNCS 0x989680 ;  /* 0x009896800000895d */ /* 0x004fea0003900000 */
[----:B------:R-:W2:Y:S02]  /*bac0*/  @!P0 SYNCS.PHASECHK.TRANS64 P0, [R0+URZ], R3 ;  /* 0x00000003000085a7 */ /* 0x000ea400080010ff */
[----:B--2---:R-:W-:Y:S05]  /*bad0*/  @!P0 BRA `(.L_x_217) ;  /* 0xfffffffc00f08947 */ /* 0x004fea000383ffff */
[----:B------:R-:W-:Y:S05]  /*bae0*/  BRA `(.L_x_218) ;  /* 0xffffff7c004c7947 */ /* 0x000fea000383ffff */
.L_x_65:
[----:B------:R-:W-:-:S07]  /*baf0*/  MOV R0, UR5 ;  /* 0x0000000500007c02 */ /* 0x000fce0008000f00 */
.L_x_219:
[----:B-1----:R1:W2:Y:S02]  /*bb00*/  SYNCS.PHASECHK.TRANS64.TRYWAIT P0, [R0+URZ], R3 ;  /* 0x00000003000075a7 */ /* 0x0022a400080011ff */
[----:B--2---:R-:W-:Y:S05]  /*bb10*/  @!P0 NANOSLEEP.SYNCS 0x989680 ;  /* 0x009896800000895d */ /* 0x004fea0003900000 */
[----:B------:R-:W2:Y:S02]  /*bb20*/  @!P0 SYNCS.PHASECHK.TRANS64 P0, [R0+URZ], R3 ;  /* 0x00000003000085a7 */ /* 0x000ea400080010ff */
[----:B--2---:R-:W-:Y:S05]  /*bb30*/  @!P0 BRA `(.L_x_219) ;  /* 0xfffffffc00f08947 */ /* 0x004fea000383ffff */
[----:B------:R-:W-:Y:S05]  /*bb40*/  BRA `(.L_x_220) ;  /* 0xffffff7c00587947 */ /* 0x000fea000383ffff */
.L_x_66:
[----:B------:R-:W-:-:S07]  /*bb50*/  MOV R0, UR5 ;  /* 0x0000000500007c02 */ /* 0x000fce0008000f00 */
.L_x_221:
[----:B-1----:R1:W2:Y:S02]  /*bb60*/  SYNCS.PHASECHK.TRANS64.TRYWAIT P0, [R0+URZ], R3 ;  /* 0x00000003000075a7 */ /* 0x0022a400080011ff */
[----:B--2---:R-:W-:Y:S05]  /*bb70*/  @!P0 NANOSLEEP.SYNCS 0x989680 ;  /* 0x009896800000895d */ /* 0x004fea0003900000 */
[----:B------:R-:W2:Y:S02]  /*bb80*/  @!P0 SYNCS.PHASECHK.TRANS64 P0, [R0+URZ], R3 ;  /* 0x00000003000085a7 */ /* 0x000ea400080010ff */
[----:B--2---:R-:W-:Y:S05]  /*bb90*/  @!P0 BRA `(.L_x_221) ;  /* 0xfffffffc00f08947 */ /* 0x004fea000383ffff */
[----:B------:R-:W-:Y:S05]  /*bba0*/  BRA `(.L_x_222) ;  /* 0xffffff7c00647947 */ /* 0x000fea000383ffff */
.L_x_67:
[----:B------:R-:W-:-:S07]  /*bbb0*/  MOV R0, UR5 ;  /* 0x0000000500007c02 */ /* 0x000fce0008000f00 */
.L_x_223:
[----:B-1----:R1:W2:Y:S02]  /*bbc0*/  SYNCS.PHASECHK.TRANS64.TRYWAIT P0, [R0+URZ], R3 ;  /* 0x00000003000075a7 */ /* 0x0022a400080011ff */
[----:B--2---:R-:W-:Y:S05]  /*bbd0*/  @!P0 NANOSLEEP.SYNCS 0x989680 ;  /* 0x009896800000895d */ /* 0x004fea0003900000 */
[----:B------:R-:W2:Y:S02]  /*bbe0*/  @!P0 SYNCS.PHASECHK.TRANS64 P0, [R0+URZ], R3 ;  /* 0x00000003000085a7 */ /* 0x000ea400080010ff */
[----:B--2---:R-:W-:Y:S05]  /*bbf0*/  @!P0 BRA `(.L_x_223) ;  /* 0xfffffffc00f08947 */ /* 0x004fea000383ffff */
[----:B------:R-:W-:Y:S05]  /*bc00*/  BRA `(.L_x_224) ;  /* 0xffffff7c00707947 */ /* 0x000fea000383ffff */
.L_x_68:
[----:B------:R-:W-:-:S07]  /*bc10*/  MOV R0, UR5 ;  /* 0x0000000500007c02 */ /* 0x000fce0008000f00 */
.L_x_225:
[----:B-1----:R1:W2:Y:S02]  /*bc20*/  SYNCS.PHASECHK.TRANS64.TRYWAIT P0, [R0+URZ], R3 ;  /* 0x00000003000075a7 */ /* 0x0022a400080011ff */
[----:B--2---:R-:W-:Y:S05]  /*bc30*/  @!P0 NANOSLEEP.SYNCS 0x989680 ;  /* 0x009896800000895d */ /* 0x004fea0003900000 */
[----:B------:R-:W2:Y:S02]  /*bc40*/  @!P0 SYNCS.PHASECHK.TRANS64 P0, [R0+URZ], R3 ;  /* 0x00000003000085a7 */ /* 0x000ea400080010ff */
[----:B--2---:R-:W-:Y:S05]  /*bc50*/  @!P0 BRA `(.L_x_225) ;  /* 0xfffffffc00f08947 */ /* 0x004fea000383ffff */
[----:B------:R-:W-:Y:S05]  /*bc60*/  BRA `(.L_x_226) ;  /* 0xffffff7c007c7947 */ /* 0x000fea000383ffff */
.L_x_69:
[----:B------:R-:W-:-:S07]  /*bc70*/  MOV R0, UR5 ;  /* 0x0000000500007c02 */ /* 0x000fce0008000f00 */
.L_x_227:
[----:B-1----:R1:W2:Y:S02]  /*bc80*/  SYNCS.PHASECHK.TRANS64.TRYWAIT P0, [R0+URZ], R3 ;  /* 0x00000003000075a7 */ /* 0x0022a400080011ff */
[----:B--2---:R-:W-:Y:S05]  /*bc90*/  @!P0 NANOSLEEP.SYNCS 0x989680 ;  /* 0x009896800000895d */ /* 0x004fea0003900000 */
[----:B------:R-:W2:Y:S02]  /*bca0*/  @!P0 SYNCS.PHASECHK.TRANS64 P0, [R0+URZ], R3 ;  /* 0x00000003000085a7 */ /* 0x000ea400080010ff */
[----:B--2---:R-:W-:Y:S05]  /*bcb0*/  @!P0 BRA `(.L_x_227) ;  /* 0xfffffffc00f08947 */ /* 0x004fea000383ffff */
[----:B------:R-:W-:Y:S05]  /*bcc0*/  BRA `(.L_x_228) ;  /* 0xffffff7c00887947 */ /* 0x000fea000383ffff */
.L_x_70:
[----:B------:R-:W-:-:S07]  /*bcd0*/  MOV R0, UR5 ;  /* 0x0000000500007c02 */ /* 0x000fce0008000f00 */
.L_x_229:
[----:B-1----:R1:W2:Y:S02]  /*bce0*/  SYNCS.PHASECHK.TRANS64.TRYWAIT P0, [R0+URZ], R3 ;  /* 0x00000003000075a7 */ /* 0x0022a400080011ff */
[----:B--2---:R-:W-:Y:S05]  /*bcf0*/  @!P0 NANOSLEEP.SYNCS 0x989680 ;  /* 0x009896800000895d */ /* 0x004fea0003900000 */
[----:B------:R-:W2:Y:S02]  /*bd00*/  @!P0 SYNCS.PHASECHK.TRANS64 P0, [R0+URZ], R3 ;  /* 0x00000003000085a7 */ /* 0x000ea400080010ff */
[----:B--2---:R-:W-:Y:S05]  /*bd10*/  @!P0 BRA `(.L_x_229) ;  /* 0xfffffffc00f08947 */ /* 0x004fea000383ffff */
[----:B------:R-:W-:Y:S05]  /*bd20*/  BRA `(.L_x_230) ;  /* 0xffffff7c00947947 */ /* 0x000fea000383ffff */
.L_x_71:
[----:B------:R-:W-:-:S07]  /*bd30*/  MOV R0, UR5 ;  /* 0x0000000500007c02 */ /* 0x000fce0008000f00 */
.L_x_231:
[----:B-1----:R1:W2:Y:S02]  /*bd40*/  SYNCS.PHASECHK.TRANS64.TRYWAIT P0, [R0+URZ], R3 ;  /* 0x00000003000075a7 */ /* 0x0022a400080011ff */
[----:B--2---:R-:W-:Y:S05]  /*bd50*/  @!P0 NANOSLEEP.SYNCS 0x989680 ;  /* 0x009896800000895d */ /* 0x004fea0003900000 */
[----:B------:R-:W2:Y:S02]  /*bd60*/  @!P0 SYNCS.PHASECHK.TRANS64 P0, [R0+URZ], R3 ;  /* 0x00000003000085a7 */ /* 0x000ea400080010ff */
[----:B--2---:R-:W-:Y:S05]  /*bd70*/  @!P0 BRA `(.L_x_231) ;  /* 0xfffffffc00f08947 */ /* 0x004fea000383ffff */
[----:B------:R-:W-:Y:S05]  /*bd80*/  BRA `(.L_x_232) ;  /* 0xffffff7c00a07947 */ /* 0x000fea000383ffff */
.L_x_72:
[----:B------:R-:W-:-:S07]  /*bd90*/  MOV R0, UR5 ;  /* 0x0000000500007c02 */ /* 0x000fce0008000f00 */
.L_x_233:
[----:B-1----:R1:W2:Y:S02]  /*bda0*/  SYNCS.PHASECHK.TRANS64.TRYWAIT P0, [R0+URZ], R3 ;  /* 0x00000003000075a7 */ /* 0x0022a400080011ff */
[----:B--2---:R-:W-:Y:S05]  /*bdb0*/  @!P0 NANOSLEEP.SYNCS 0x989680 ;  /* 0x009896800000895d */ /* 0x004fea0003900000 */
[----:B------:R-:W2:Y:S02]  /*bdc0*/  @!P0 SYNCS.PHASECHK.TRANS64 P0, [R0+URZ], R3 ;  /* 0x00000003000085a7 */ /* 0x000ea400080010ff */
[----:B--2---:R-:W-:Y:S05]  /*bdd0*/  @!P0 BRA `(.L_x_233) ;  /* 0xfffffffc00f08947 */ /* 0x004fea000383ffff */
[----:B------:R-:W-:Y:S05]  /*bde0*/  BRA `(.L_x_234) ;  /* 0xffffff7c00ac7947 */ /* 0x000fea000383ffff */
.L_x_73:
[----:B------:R-:W-:-:S07]  /*bdf0*/  MOV R0, UR5 ;  /* 0x0000000500007c02 */ /* 0x000fce0008000f00 */
.L_x_235:
[----:B-1----:R1:W2:Y:S02]  /*be00*/  SYNCS.PHASECHK.TRANS64.TRYWAIT P0, [R0+URZ], R3 ;  /* 0x00000003000075a7 */ /* 0x0022a400080011ff */
[----:B--2---:R-:W-:Y:S05]  /*be10*/  @!P0 NANOSLEEP.SYNCS 0x989680 ;  /* 0x009896800000895d */ /* 0x004fea0003900000 */
[----:B------:R-:W2:Y:S02]  /*be20*/  @!P0 SYNCS.PHASECHK.TRANS64 P0, [R0+URZ], R3 ;  /* 0x00000003000085a7 */ /* 0x000ea400080010ff */
[----:B--2---:R-:W-:Y:S05]  /*be30*/  @!P0 BRA `(.L_x_235) ;  /* 0xfffffffc00f08947 */ /* 0x004fea000383ffff */
[----:B------:R-:W-:Y:S05]  /*be40*/  BRA `(.L_x_236) ;  /* 0xffffff7c00b87947 */ /* 0x000fea000383ffff */
.L_x_74:
[----:B------:R-:W-:-:S07]  /*be50*/  MOV R0, UR5 ;  /* 0x0000000500007c02 */ /* 0x000fce0008000f00 */
.L_x_237:
[----:B-1----:R1:W2:Y:S02]  /*be60*/  SYNCS.PHASECHK.TRANS64.TRYWAIT P0, [R0+URZ], R3 ;  /* 0x00000003000075a7 */ /* 0x0022a400080011ff */
[----:B--2---:R-:W-:Y:S05]  /*be70*/  @!P0 NANOSLEEP.SYNCS 0x989680 ;  /* 0x009896800000895d */ /* 0x004fea0003900000 */
[----:B------:R-:W2:Y:S02]  /*be80*/  @!P0 SYNCS.PHASECHK.TRANS64 P0, [R0+URZ], R3 ;  /* 0x00000003000085a7 */ /* 0x000ea400080010ff */
[----:B--2---:R-:W-:Y:S05]  /*be90*/  @!P0 BRA `(.L_x_237) ;  /* 0xfffffffc00f08947 */ /* 0x004fea000383ffff */
[----:B------:R-:W-:Y:S05]  /*bea0*/  BRA `(.L_x_238) ;  /* 0xffffff7c00c47947 */ /* 0x000fea000383ffff */
.L_x_75:
[----:B------:R-:W-:-:S07]  /*beb0*/  MOV R0, UR5 ;  /* 0x0000000500007c02 */ /* 0x000fce0008000f00 */
.L_x_239:
[----:B-1----:R1:W2:Y:S02]  /*bec0*/  SYNCS.PHASECHK.TRANS64.TRYWAIT P0, [R0+URZ], R3 ;  /* 0x00000003000075a7 */ /* 0x0022a400080011ff */
[----:B--2---:R-:W-:Y:S05]  /*bed0*/  @!P0 NANOSLEEP.SYNCS 0x989680 ;  /* 0x009896800000895d */ /* 0x004fea0003900000 */
[----:B------:R-:W2:Y:S02]  /*bee0*/  @!P0 SYNCS.PHASECHK.TRANS64 P0, [R0+URZ], R3 ;  /* 0x00000003000085a7 */ /* 0x000ea400080010ff */
[----:B--2---:R-:W-:Y:S05]  /*bef0*/  @!P0 BRA `(.L_x_239) ;  /* 0xfffffffc00f08947 */ /* 0x004fea000383ffff */
[----:B------:R-:W-:Y:S05]  /*bf00*/  BRA `(.L_x_240) ;  /* 0xffffff7c00d07947 */ /* 0x000fea000383ffff */
.L_x_78:
[----:B-1----:R1:W2:Y:S02]  /*bf10*/  SYNCS.PHASECHK.TRANS64.TRYWAIT P0, [R2+URZ+0x2c0], R5 ;  /* 0x0002c005020075a7 */ /* 0x0022a400080011ff */
[----:B--2---:R-:W-:Y:S05]  /*bf20*/  @!P0 NANOSLEEP.SYNCS 0x989680 ;  /* 0x009896800000895d */ /* 0x004fea0003900000 */
[----:B------:R-:W2:Y:S02]  /*bf30*/  @!P0 SYNCS.PHASECHK.TRANS64 P0, [R2+URZ+0x2c0], R5 ;  /* 0x0002c005020085a7 */ /* 0x000ea400080010ff */
[----:B--2---:R-:W-:Y:S05]  /*bf40*/  @!P0 BRA `(.L_x_78) ;  /* 0xfffffffc00f08947 */ /* 0x004fea000383ffff */
[----:B------:R-:W-:Y:S05]  /*bf50*/  BRA `(.L_x_241) ;  /* 0xffffff80002c7947 */ /* 0x000fea000383ffff */
.L_x_79:
[----:B------:R-:W-:-:S07]  /*bf60*/  MOV R2, UR4 ;  /* 0x0000000400027c02 */ /* 0x000fce0008000f00 */
.L_x_242:
[----:B-1----:R1:W2:Y:S02]  /*bf70*/  SYNCS.PHASECHK.TRANS64.TRYWAIT P0, [R2+URZ+0x270], R5 ;  /* 0x00027005020075a7 */ /* 0x0022a400080011ff */
[----:B--2---:R-:W-:Y:S05]  /*bf80*/  @!P0 NANOSLEEP.SYNCS 0x989680 ;  /* 0x009896800000895d */ /* 0x004fea0003900000 */
[----:B------:R-:W2:Y:S02]  /*bf90*/  @!P0 SYNCS.PHASECHK.TRANS64 P0, [R2+URZ+0x270], R5 ;  /* 0x00027005020085a7 */ /* 0x000ea400080010ff */
[----:B--2---:R-:W-:Y:S05]  /*bfa0*/  @!P0 BRA `(.L_x_242) ;  /* 0xfffffffc00f08947 */ /* 0x004fea000383ffff */
[----:B------:R-:W-:Y:S05]  /*bfb0*/  BRA `(.L_x_243) ;  /* 0xffffff80003c7947 */ /* 0x000fea000383ffff */
.L_x_80:
[----:B-1----:R1:W2:Y:S02]  /*bfc0*/  SYNCS.PHASECHK.TRANS64.TRYWAIT P1, [R2+URZ+0x260], R5 ;  /* 0x00026005020075a7 */ /* 0x0022a400080211ff */
[----:B--2---:R-:W-:Y:S05]  /*bfd0*/  @!P1 NANOSLEEP.SYNCS 0x989680 ;  /* 0x009896800000995d */ /* 0x004fea0003900000 */
[----:B------:R-:W2:Y:S02]  /*bfe0*/  @!P1 SYNCS.PHASECHK.TRANS64 P1, [R2+URZ+0x260], R5 ;  /* 0x00026005020095a7 */ /* 0x000ea400080210ff */
[----:B--2---:R-:W-:Y:S05]  /*bff0*/  @!P1 BRA `(.L_x_80) ;  /* 0xfffffffc00f09947 */ /* 0x004fea000383ffff */
[----:B------:R-:W-:Y:S05]  /*c000*/  BRA `(.L_x_244) ;  /* 0xffffff80006c7947 */ /* 0x000fea000383ffff */
.L_x_83:
[----:B------:R-:W-:-:S07]  /*c010*/  MOV R0, UR4 ;  /* 0x0000000400007c02 */ /* 0x000fce0008000f00 */
.L_x_245:
[----:B-1----:R1:W2:Y:S02]  /*c020*/  SYNCS.PHASECHK.TRANS64.TRYWAIT P0, [R0+URZ+0x270], R3 ;  /* 0x00027003000075a7 */ /* 0x0022a400080011ff */
[----:B--2---:R-:W-:Y:S05]  /*c030*/  @!P0 NANOSLEEP.SYNCS 0x989680 ;  /* 0x009896800000895d */ /* 0x004fea0003900000 */
[----:B------:R-:W2:Y:S02]  /*c040*/  @!P0 SYNCS.PHASECHK.TRANS64 P0, [R0+URZ+0x270], R3 ;  /* 0x00027003000085a7 */ /* 0x000ea400080010ff */
[----:B--2---:R-:W-:Y:S05]  /*c050*/  @!P0 BRA `(.L_x_245) ;  /* 0xfffffffc00f08947 */ /* 0x004fea000383ffff */
[----:B------:R-:W-:Y:S05]  /*c060*/  BRA `(.L_x_82) ;  /* 0xffffff8000c07947 */ /* 0x000fea000383ffff */
.L_x_92:
[----:B-1----:R-:W-:-:S04]  /*c070*/  MOV R0, UR5 ;  /* 0x0000000500007c02 */ /* 0x002fc80008000f00 */
[----:B------:R1:W2:Y:S03]  /*c080*/  SYNCS.PHASECHK.TRANS64.TRYWAIT P0, [R0+URZ+0x8], R7 ;  /* 0x00000807000075a7 */ /* 0x0002a600080011ff */
[----:B--2---:R-:W-:Y:S05]  /*c090*/  @!P0 NANOSLEEP.SYNCS 0x989680 ;  /* 0x009896800000895d */ /* 0x004fea0003900000 */
[----:B------:R-:W2:Y:S02]  /*c0a0*/  @!P0 SYNCS.PHASECHK.TRANS64 P0, [R0+URZ+0x8], R7 ;  /* 0x00000807000085a7 */ /* 0x000ea400080010ff */
[----:B--2---:R-:W-:Y:S05]  /*c0b0*/  @!P0 BRA `(.L_x_92) ;  /* 0xfffffffc00ec8947 */ /* 0x004fea000383ffff */
[----:B------:R-:W-:Y:S05]  /*c0c0*/  BRA `(.L_x_91) ;  /* 0xffffff8400747947 */ /* 0x000fea000383ffff */
.L_x_94:
[----:B------:R-:W-:Y:S01]  /*c0d0*/  BSSY B0, `(.L_x_246) ;  /* 0x0000006000007945 */ /* 0x000fe20003800000 */
[----:B------:R-:W-:-:S07]  /*c0e0*/  MOV R15, 0xffffffff ;  /* 0xffffffff000f7802 */ /* 0x000fce0000000f00 */
[----:B-1---5:R-:W-:Y:S05]  /*c0f0*/  WARPSYNC.COLLECTIVE R15, `(.L_x_247) ;  /* 0x000000000f0c7348 */ /* 0x022fea0003c00000 */
[----:B------:R-:W-:Y:S02]  /*c100*/  ELECT P6, UR79, PT ;  /* 0x00000000004f782f */ /* 0x000fe400038c0000 */
[----:B------:R-:W-:Y:S01]  /*c110*/  MOV R14, UR79 ;  /* 0x0000004f000e7c02 */ /* 0x000fe20008000f00 */
[----:B-1---5:R-:W-:Y:S10]  /*c120*/  ENDCOLLECTIVE ;  /* 0x000000000000791b */ /* 0x022ff40003800000 */
.L_x_247:
[----:B------:R-:W-:Y:S05]  /*c130*/  BSYNC B0 ;  /* 0x0000000000007941 */ /* 0x000fea0003800000 */
.L_x_246:
[----:B------:R-:W-:Y:S05]  /*c140*/  BRA `(.L_x_248) ;  /* 0xffffff8400a47947 */ /* 0x000fea000383ffff */
.L_x_96:
[----:B-1----:R-:W-:-:S04]  /*c150*/  MOV R0, UR5 ;  /* 0x0000000500007c02 */ /* 0x002fc80008000f00 */
[----:B------:R1:W2:Y:S03]  /*c160*/  SYNCS.PHASECHK.TRANS64.TRYWAIT P0, [R0+URZ+0x8], R5 ;  /* 0x00000805000075a7 */ /* 0x0002a600080011ff */
[----:B--2---:R-:W-:Y:S05]  /*c170*/  @!P0 NANOSLEEP.SYNCS 0x989680 ;  /* 0x009896800000895d */ /* 0x004fea0003900000 */
[----:B------:R-:W2:Y:S02]  /*c180*/  @!P0 SYNCS.PHASECHK.TRANS64 P0, [R0+URZ+0x8], R5 ;  /* 0x00000805000085a7 */ /* 0x000ea400080010ff */
[----:B--2---:R-:W-:Y:S05]  /*c190*/  @!P0 BRA `(.L_x_96) ;  /* 0xfffffffc00ec8947 */ /* 0x004fea000383ffff */
[----:B------:R-:W-:Y:S05]  /*c1a0*/  BRA `(.L_x_95) ;  /* 0xffffff8400a87947 */ /* 0x000fea000383ffff */
.L_x_97:
[----:B-1----:R1:W2:Y:S02]  /*c1b0*/  SYNCS.PHASECHK.TRANS64.TRYWAIT P0, [R0+URZ+0x260], R5 ;  /* 0x00026005000075a7 */ /* 0x0022a400080011ff */
[----:B--2---:R-:W-:Y:S05]  /*c1c0*/  @!P0 NANOSLEEP.SYNCS 0x989680 ;  /* 0x009896800000895d */ /* 0x004fea0003900000 */
[----:B------:R-:W2:Y:S02]  /*c1d0*/  @!P0 SYNCS.PHASECHK.TRANS64 P0, [R0+URZ+0x260], R5 ;  /* 0x00026005000085a7 */ /* 0x000ea400080010ff */
[----:B--2---:R-:W-:Y:S05]  /*c1e0*/  @!P0 BRA `(.L_x_97) ;  /* 0xfffffffc00f08947 */ /* 0x004fea000383ffff */
[----:B------:R-:W-:Y:S05]  /*c1f0*/  BRA `(.L_x_249) ;  /* 0xffffff88007c7947 */ /* 0x000fea000383ffff */
.L_x_99:
[----:B------:R-:W-:-:S07]  /*c200*/  MOV R0, UR19 ;  /* 0x0000001300007c02 */ /* 0x000fce0008000f00 */
.L_x_250:
[----:B-1----:R1:W2:Y:S02]  /*c210*/  SYNCS.PHASECHK.TRANS64.TRYWAIT P0, [R0+URZ+0x2a0], R5 ;  /* 0x0002a005000075a7 */ /* 0x0022a400080011ff */
[----:B--2---:R-:W-:Y:S05]  /*c220*/  @!P0 NANOSLEEP.SYNCS 0x989680 ;  /* 0x009896800000895d */ /* 0x004fea0003900000 */
[----:B------:R-:W2:Y:S02]  /*c230*/  @!P0 SYNCS.PHASECHK.TRANS64 P0, [R0+URZ+0x2a0], R5 ;  /* 0x0002a005000085a7 */ /* 0x000ea400080010ff */
[----:B--2---:R-:W-:Y:S05]  /*c240*/  @!P0 BRA `(.L_x_250) ;  /* 0xfffffffc00f08947 */ /* 0x004fea000383ffff */
[----:B------:R-:W-:Y:S05]  /*c250*/  BRA `(.L_x_251) ;  /* 0xffffff8800c47947 */ /* 0x000fea000383ffff */
.L_x_102:
[----:B------:R-:W-:Y:S07]  /*c260*/  MOV R0, UR6 ;  /* 0x0000000600007c02 */ /* 0x000fee0008000f00 */
.L_x_252:
[----:B-1----:R1:W2:Y:S02]  /*c270*/  SYNCS.PHASECHK.TRANS64.TRYWAIT P0, [R0+URZ], R5 ;  /* 0x00000005000075a7 */ /* 0x0022a400080011ff */
[----:B--2---:R-:W-:Y:S05]  /*c280*/  @!P0 NANOSLEEP.SYNCS 0x989680 ;  /* 0x009896800000895d */ /* 0x004fea0003900000 */
[----:B------:R-:W2:Y:S02]  /*c290*/  @!P0 SYNCS.PHASECHK.TRANS64 P0, [R0+URZ], R5 ;  /* 0x00000005000085a7 */ /* 0x000ea400080010ff */
[----:B--2---:R-:W-:Y:S05]  /*c2a0*/  @!P0 BRA `(.L_x_252) ;  /* 0xfffffffc00f08947 */ /* 0x004fea000383ffff */
[----:B------:R-:W-:Y:S05]  /*c2b0*/  BRA `(.L_x_101) ;  /* 0xffffff8800dc7947 */ /* 0x000fea000383ffff */
.L_x_106:
[----:B-1----:R-:W-:-:S07]  /*c2c0*/  MOV R0, UR4 ;  /* 0x0000000400007c02 */ /* 0x002fce0008000f00 */
.L_x_253:
[----:B-1----:R1:W2:Y:S02]  /*c2d0*/  SYNCS.PHASECHK.TRANS64.TRYWAIT P0, [R0+URZ], R3 ;  /* 0x00000003000075a7 */ /* 0x0022a400080011ff */
[----:B--2---:R-:W-:Y:S05]  /*c2e0*/  @!P0 NANOSLEEP.SYNCS 0x989680 ;  /* 0x009896800000895d */ /* 0x004fea0003900000 */
[----:B------:R-:W2:Y:S02]  /*c2f0*/  @!P0 SYNCS.PHASECHK.TRANS64 P0, [R0+URZ], R3 ;  /* 0x00000003000085a7 */ /* 0x000ea400080010ff */
[----:B--2---:R-:W-:Y:S05]  /*c300*/  @!P0 BRA `(.L_x_253) ;  /* 0xfffffffc00f08947 */ /* 0x004fea000383ffff */
[----:B------:R-:W-:Y:S05]  /*c310*/  BRA `(.L_x_254) ;  /* 0xffffff8c00947947 */ /* 0x000fea000383ffff */
.L_x_107:
[----:B------:R-:W-:-:S07]  /*c320*/  MOV R0, UR5 ;  /* 0x0000000500007c02 */ /* 0x000fce0008000f00 */
.L_x_255:
[----:B-1----:R1:W2:Y:S02]  /*c330*/  SYNCS.PHASECHK.TRANS64.TRYWAIT P0, [R0+URZ], R3 ;  /* 0x00000003000075a7 */ /* 0x0022a400080011ff */
[----:B--2---:R-:W-:Y:S05]  /*c340*/  @!P0 NANOSLEEP.SYNCS 0x989680 ;  /* 0x009896800000895d */ /* 0x004fea0003900000 */
[----:B------:R-:W2:Y:S02]  /*c350*/  @!P0 SYNCS.PHASECHK.TRANS64 P0, [R0+URZ], R3 ;  /* 0x00000003000085a7 */ /* 0x000ea400080010ff */
[----:B--2---:R-:W-:Y:S05]  /*c360*/  @!P0 BRA `(.L_x_255) ;  /* 0xfffffffc00f08947 */ /* 0x004fea000383ffff */
[----:B------:R-:W-:Y:S05]  /*c370*/  BRA `(.L_x_256) ;  /* 0xffffff8c00a07947 */ /* 0x000fea000383ffff */
.L_x_108:
[----:B------:R-:W-:-:S07]  /*c380*/  MOV R0, UR5 ;  /* 0x0000000500007c02 */ /* 0x000fce0008000f00 */
.L_x_257:
[----:B-1----:R1:W2:Y:S02]  /*c390*/  SYNCS.PHASECHK.TRANS64.TRYWAIT P0, [R0+URZ], R3 ;  /* 0x00000003000075a7 */ /* 0x0022a400080011ff */
[----:B--2---:R-:W-:Y:S05]  /*c3a0*/  @!P0 NANOSLEEP.SYNCS 0x989680 ;  /* 0x009896800000895d */ /* 0x004fea0003900000 */
[----:B------:R-:W2:Y:S02]  /*c3b0*/  @!P0 SYNCS.PHASECHK.TRANS64 P0, [R0+URZ], R3 ;  /* 0x00000003000085a7 */ /* 0x000ea400080010ff */
[----:B--2---:R-:W-:Y:S05]  /*c3c0*/  @!P0 BRA `(.L_x_257) ;  /* 0xfffffffc00f08947 */ /* 0x004fea000383ffff */
[----:B------:R-:W-:Y:S05]  /*c3d0*/  BRA `(.L_x_258) ;  /* 0xffffff8c00ac7947 */ /* 0x000fea000383ffff */
.L_x_111:
[----:B------:R-:W-:-:S07]  /*c3e0*/  MOV R0, UR13 ;  /* 0x0000000d00007c02 */ /* 0x000fce0008000f00 */
.L_x_259:
[----:B-1----:R1:W2:Y:S02]  /*c3f0*/  SYNCS.PHASECHK.TRANS64.TRYWAIT P1, [R0+URZ+0x2e0], R3 ;  /* 0x0002e003000075a7 */ /* 0x0022a400080211ff */
[----:B--2---:R-:W-:Y:S05]  /*c400*/  @!P1 NANOSLEEP.SYNCS 0x989680 ;  /* 0x009896800000995d */ /* 0x004fea0003900000 */
[----:B------:R-:W2:Y:S02]  /*c410*/  @!P1 SYNCS.PHASECHK.TRANS64 P1, [R0+URZ+0x2e0], R3 ;  /* 0x0002e003000095a7 */ /* 0x000ea400080210ff */
[----:B--2---:R-:W-:Y:S05]  /*c420*/  @!P1 BRA `(.L_x_259) ;  /* 0xfffffffc00f09947 */ /* 0x004fea000383ffff */
[----:B------:R-:W-:Y:S05]  /*c430*/  BRA `(.L_x_260) ;  /* 0xffffff8c00f87947 */ /* 0x000fea000383ffff */
.L_x_116:
[----:B--2---:R2:W3:Y:S02]  /*c440*/  SYNCS.PHASECHK.TRANS64.TRYWAIT P0, [R12+URZ+0x260], R9 ;  /* 0x000260090c0075a7 */ /* 0x0044e400080011ff */
[----:B---3--:R-:W-:Y:S05]  /*c450*/  @!P0 NANOSLEEP.SYNCS 0x989680 ;  /* 0x009896800000895d */ /* 0x008fea0003900000 */
[----:B------:R-:W3:Y:S02]  /*c460*/  @!P0 SYNCS.PHASECHK.TRANS64 P0, [R12+URZ+0x260], R9 ;  /* 0x000260090c0085a7 */ /* 0x000ee400080010ff */
[----:B---3--:R-:W-:Y:S05]  /*c470*/  @!P0 BRA `(.L_x_116) ;  /* 0xfffffffc00f08947 */ /* 0x008fea000383ffff */
[----:B------:R-:W-:Y:S05]  /*c480*/  BRA `(.L_x_261) ;  /* 0xffffff94002c7947 */ /* 0x000fea000383ffff */
.L_x_119:
[----:B------:R-:W-:Y:S07]  /*c490*/  MOV R0, UR21 ;  /* 0x0000001500007c02 */ /* 0x000fee0008000f00 */
.L_x_262:
[----:B--2---:R2:W3:Y:S02]  /*c4a0*/  SYNCS.PHASECHK.TRANS64.TRYWAIT P2, [R0+URZ+0x258], R11 ;  /* 0x0002580b000075a7 */ /* 0x0044e400080411ff */
[----:B---3--:R-:W-:Y:S05]  /*c4b0*/  @!P2 NANOSLEEP.SYNCS 0x989680 ;  /* 0x009896800000a95d */ /* 0x008fea0003900000 */
[----:B------:R-:W3:Y:S02]  /*c4c0*/  @!P2 SYNCS.PHASECHK.TRANS64 P2, [R0+URZ+0x258], R11 ;  /* 0x0002580b0000a5a7 */ /* 0x000ee400080410ff */
[----:B---3--:R-:W-:Y:S05]  /*c4d0*/  @!P2 BRA `(.L_x_262) ;  /* 0xfffffffc00f0a947 */ /* 0x008fea000383ffff */
[----:B------:R-:W-:Y:S05]  /*c4e0*/  BRA `(.L_x_118) ;  /* 0xffffff9800947947 */ /* 0x000fea000383ffff */
.L_x_122:
[----:B--2---:R-:W-:Y:S07]  /*c4f0*/  MOV R0, UR21 ;  /* 0x0000001500007c02 */ /* 0x004fee0008000f00 */
.L_x_263:
[----:B--2---:R2:W3:Y:S02]  /*c500*/  SYNCS.PHASECHK.TRANS64.TRYWAIT P0, [R0+URZ+0x230], R9 ;  /* 0x00023009000075a7 */ /* 0x0044e400080011ff */
[----:B---3--:R-:W-:Y:S05]  /*c510*/  @!P0 NANOSLEEP.SYNCS 0x989680 ;  /* 0x009896800000895d */ /* 0x008fea0003900000 */
[----:B------:R-:W3:Y:S02]  /*c520*/  @!P0 SYNCS.PHASECHK.TRANS64 P0, [R0+URZ+0x230], R9 ;  /* 0x00023009000085a7 */ /* 0x000ee400080010ff */
[----:B---3--:R-:W-:Y:S05]  /*c530*/  @!P0 BRA `(.L_x_263) ;  /* 0xfffffffc00f08947 */ /* 0x008fea000383ffff */
[----:B------:R-:W-:Y:S05]  /*c540*/  BRA `(.L_x_264) ;  /* 0xffffff9800f07947 */ /* 0x000fea000383ffff */
.L_x_123:
[----:B------:R-:W-:Y:S07]  /*c550*/  MOV R0, UR21 ;  /* 0x0000001500007c02 */ /* 0x000fee0008000f00 */
.L_x_265:
[----:B--2---:R2:W3:Y:S02]  /*c560*/  SYNCS.PHASECHK.TRANS64.TRYWAIT P0, [R0+URZ+0x238], R9 ;  /* 0x00023809000075a7 */ /* 0x0044e400080011ff */
[----:B---3--:R-:W-:Y:S05]  /*c570*/  @!P0 NANOSLEEP.SYNCS 0x989680 ;  /* 0x009896800000895d */ /* 0x008fea0003900000 */
[----:B------:R-:W3:Y:S02]  /*c580*/  @!P0 SYNCS.PHASECHK.TRANS64 P0, [R0+URZ+0x238], R9 ;  /* 0x00023809000085a7 */ /* 0x000ee400080010ff */
[----:B---3--:R-:W-:Y:S05]  /*c590*/  @!P0 BRA `(.L_x_265) ;  /* 0xfffffffc00f08947 */ /* 0x008fea000383ffff */
[----:B------:R-:W-:Y:S05]  /*c5a0*/  BRA `(.L_x_266) ;  /* 0xffffff9c00487947 */ /* 0x000fea000383ffff */
.L_x_124:
[----:B------:R-:W-:Y:S07]  /*c5b0*/  MOV R0, UR21 ;  /* 0x0000001500007c02 */ /* 0x000fee0008000f00 */
.L_x_267:
[----:B--2---:R2:W3:Y:S02]  /*c5c0*/  SYNCS.PHASECHK.TRANS64.TRYWAIT P0, [R0+URZ+0x240], R9 ;  /* 0x00024009000075a7 */ /* 0x0044e400080011ff */
[----:B---3--:R-:W-:Y:S05]  /*c5d0*/  @!P0 NANOSLEEP.SYNCS 0x989680 ;  /* 0x009896800000895d */ /* 0x008fea0003900000 */
[----:B------:R-:W3:Y:S02]  /*c5e0*/  @!P0 SYNCS.PHASECHK.TRANS64 P0, [R0+URZ+0x240], R9 ;  /* 0x00024009000085a7 */ /* 0x000ee400080010ff */
[----:B---3--:R-:W-:Y:S05]  /*c5f0*/  @!P0 BRA `(.L_x_267) ;  /* 0xfffffffc00f08947 */ /* 0x008fea000383ffff */
[----:B------:R-:W-:Y:S05]  /*c600*/  BRA `(.L_x_268) ;  /* 0xffffff9c00a47947 */ /* 0x000fea000383ffff */
.L_x_125:
[----:B------:R-:W-:Y:S07]  /*c610*/  MOV R0, UR21 ;  /* 0x0000001500007c02 */ /* 0x000fee0008000f00 */
.L_x_269:
[----:B--2---:R2:W3:Y:S02]  /*c620*/  SYNCS.PHASECHK.TRANS64.TRYWAIT P0, [R0+URZ+0x248], R9 ;  /* 0x00024809000075a7 */ /* 0x0044e400080011ff */
[----:B---3--:R-:W-:Y:S05]  /*c630*/  @!P0 NANOSLEEP.SYNCS 0x989680 ;  /* 0x009896800000895d */ /* 0x008fea0003900000 */
[----:B------:R-:W3:Y:S02]  /*c640*/  @!P0 SYNCS.PHASECHK.TRANS64 P0, [R0+URZ+0x248], R9 ;  /* 0x00024809000085a7 */ /* 0x000ee400080010ff */
[----:B---3--:R-:W-:Y:S05]  /*c650*/  @!P0 BRA `(.L_x_269) ;  /* 0xfffffffc00f08947 */ /* 0x008fea000383ffff */
[----:B------:R-:W-:Y:S05]  /*c660*/  BRA `(.L_x_270) ;  /* 0xffffffa000007947 */ /* 0x000fea000383ffff */
.L_x_127:
[----:B------:R-:W-:-:S07]  /*c670*/  MOV R0, UR21 ;  /* 0x0000001500007c02 */ /* 0x000fce0008000f00 */
.L_x_271:
[----:B--2---:R2:W4:Y:S02]  /*c680*/  SYNCS.PHASECHK.TRANS64.TRYWAIT P0, [R0+URZ+0x230], R3 ;  /* 0x00023003000075a7 */ /* 0x00452400080011ff */
[----:B----4-:R-:W-:Y:S05]  /*c690*/  @!P0 NANOSLEEP.SYNCS 0x989680 ;  /* 0x009896800000895d */ /* 0x010fea0003900000 */
[----:B------:R-:W4:Y:S02]  /*c6a0*/  @!P0 SYNCS.PHASECHK.TRANS64 P0, [R0+URZ+0x230], R3 ;  /* 0x00023003000085a7 */ /* 0x000f2400080010ff */
[----:B----4-:R-:W-:Y:S05]  /*c6b0*/  @!P0 BRA `(.L_x_271) ;  /* 0xfffffffc00f08947 */ /* 0x010fea000383ffff */
[----:B------:R-:W-:Y:S05]  /*c6c0*/  BRA `(.L_x_272) ;  /* 0xffffffa0008c7947 */ /* 0x000fea000383ffff */
.L_x_128:
[----:B--2---:R-:W-:-:S07]  /*c6d0*/  MOV R0, UR21 ;  /* 0x0000001500007c02 */ /* 0x004fce0008000f00 */
.L_x_273:
[----:B--2---:R2:W4:Y:S02]  /*c6e0*/  SYNCS.PHASECHK.TRANS64.TRYWAIT P0, [R0+URZ+0x238], R3 ;  /* 0x00023803000075a7 */ /* 0x00452400080011ff */
[----:B----4-:R-:W-:Y:S05]  /*c6f0*/  @!P0 NANOSLEEP.SYNCS 0x989680 ;  /* 0x009896800000895d */ /* 0x010fea0003900000 */
[----:B------:R-:W4:Y:S02]  /*c700*/  @!P0 SYNCS.PHASECHK.TRANS64 P0, [R0+URZ+0x238], R3 ;  /* 0x00023803000085a7 */ /* 0x000f2400080010ff */
[----:B----4-:R-:W-:Y:S05]  /*c710*/  @!P0 BRA `(.L_x_273) ;  /* 0xfffffffc00f08947 */ /* 0x010fea000383ffff */
[----:B------:R-:W-:Y:S05]  /*c720*/  BRA `(.L_x_274) ;  /* 0xffffffa0007c7947 */ /* 0x000fea000383ffff */
.L_x_129:
[----:B--2---:R-:W-:-:S07]  /*c730*/  MOV R0, UR21 ;  /* 0x0000001500007c02 */ /* 0x004fce0008000f00 */
.L_x_275:
[----:B--2---:R2:W4:Y:S02]  /*c740*/  SYNCS.PHASECHK.TRANS64.TRYWAIT P0, [R0+URZ+0x240], R3 ;  /* 0x00024003000075a7 */ /* 0x00452400080011ff */
[----:B----4-:R-:W-:Y:S05]  /*c750*/  @!P0 NANOSLEEP.SYNCS 0x989680 ;  /* 0x009896800000895d */ /* 0x010fea0003900000 */
[----:B------:R-:W4:Y:S02]  /*c760*/  @!P0 SYNCS.PHASECHK.TRANS64 P0, [R0+URZ+0x240], R3 ;  /* 0x00024003000085a7 */ /* 0x000f2400080010ff */
[----:B----4-:R-:W-:Y:S05]  /*c770*/  @!P0 BRA `(.L_x_275) ;  /* 0xfffffffc00f08947 */ /* 0x010fea000383ffff */
[----:B------:R-:W-:Y:S05]  /*c780*/  BRA `(.L_x_276) ;  /* 0xffffffa0006c7947 */ /* 0x000fea000383ffff */
.L_x_131:
[----:B-1----:R1:W2:Y:S02]  /*c790*/  SYNCS.PHASECHK.TRANS64.TRYWAIT P0, [R3+URZ+0x260], R0 ;  /* 0x00026000030075a7 */ /* 0x0022a400080011ff */
[----:B--2---:R-:W-:Y:S05]  /*c7a0*/  @!P0 NANOSLEEP.SYNCS 0x989680 ;  /* 0x009896800000895d */ /* 0x004fea0003900000 */
[----:B------:R-:W2:Y:S02]  /*c7b0*/  @!P0 SYNCS.PHASECHK.TRANS64 P0, [R3+URZ+0x260], R0 ;  /* 0x00026000030085a7 */ /* 0x000ea400080010ff */
[----:B--2---:R-:W-:Y:S05]  /*c7c0*/  @!P0 BRA `(.L_x_131) ;  /* 0xfffffffc00f08947 */ /* 0x004fea000383ffff */
[----:B------:R-:W-:Y:S05]  /*c7d0*/  BRA `(.L_x_277) ;  /* 0xffffffa400307947 */ /* 0x000fea000383ffff */
.L_x_142:
[----:B--2---:R2:W1:Y:S02]  /*c7e0*/  SYNCS.PHASECHK.TRANS64.TRYWAIT P1, [R5+URZ+0x210], R2 ;  /* 0x00021002050075a7 */ /* 0x00446400080211ff */
[----:B-1----:R-:W-:Y:S05]  /*c7f0*/  @!P1 NANOSLEEP.SYNCS 0x989680 ;  /* 0x009896800000995d */ /* 0x002fea0003900000 */
[----:B------:R-:W1:Y:S02]  /*c800*/  @!P1 SYNCS.PHASECHK.TRANS64 P1, [R5+URZ+0x210], R2 ;  /* 0x00021002050095a7 */ /* 0x000e6400080210ff */
[----:B-1----:R-:W-:Y:S05]  /*c810*/  @!P1 BRA `(.L_x_142) ;  /* 0xfffffffc00f09947 */ /* 0x002fea000383ffff */
[----:B------:R-:W-:Y:S05]  /*c820*/  BRA `(.L_x_141) ;  /* 0xffffffb000a47947 */ /* 0x000fea000383ffff */
.L_x_144:
[----:B-1----:R1:W4:Y:S02]  /*c830*/  SYNCS.PHASECHK.TRANS64.TRYWAIT P0, [R90+URZ+0x280], R7 ;  /* 0x000280075a0075a7 */ /* 0x00232400080011ff */
[----:B----4-:R-:W-:Y:S05]  /*c840*/  @!P0 NANOSLEEP.SYNCS 0x989680 ;  /* 0x009896800000895d */ /* 0x010fea0003900000 */
[----:B------:R-:W4:Y:S02]  /*c850*/  @!P0 SYNCS.PHASECHK.TRANS64 P0, [R90+URZ+0x280], R7 ;  /* 0x000280075a0085a7 */ /* 0x000f2400080010ff */
[----:B----4-:R-:W-:Y:S05]  /*c860*/  @!P0 BRA `(.L_x_144) ;  /* 0xfffffffc00f08947 */ /* 0x010fea000383ffff */
[----:B------:R-:W-:Y:S05]  /*c870*/  BRA `(.L_x_143) ;  /* 0xffffffb000f47947 */ /* 0x000fea000383ffff */
.L_x_152:
[----:B---3--:R3:W4:Y:S02]  /*c880*/  SYNCS.PHASECHK.TRANS64.TRYWAIT P0, [R103+URZ+0x210], R4 ;  /* 0x00021004670075a7 */ /* 0x00872400080011ff */
[----:B----4-:R-:W-:Y:S05]  /*c890*/  @!P0 NANOSLEEP.SYNCS 0x989680 ;  /* 0x009896800000895d */ /* 0x010fea0003900000 */
[----:B------:R-:W4:Y:S02]  /*c8a0*/  @!P0 SYNCS.PHASECHK.TRANS64 P0, [R103+URZ+0x210], R4 ;  /* 0x00021004670085a7 */ /* 0x000f2400080010ff */
[----:B----4-:R-:W-:Y:S05]  /*c8b0*/  @!P0 BRA `(.L_x_152) ;  /* 0xfffffffc00f08947 */ /* 0x010fea000383ffff */
[----:B------:R-:W-:Y:S05]  /*c8c0*/  BRA `(.L_x_151) ;  /* 0xffffffbc00fc7947 */ /* 0x000fea000383ffff */
.L_x_160:
[----:B---3--:R3:W4:Y:S02]  /*c8d0*/  SYNCS.PHASECHK.TRANS64.TRYWAIT P0, [R103+URZ+0x210], R4 ;  /* 0x00021004670075a7 */ /* 0x00872400080011ff */
[----:B----4-:R-:W-:Y:S05]  /*c8e0*/  @!P0 NANOSLEEP.SYNCS 0x989680 ;  /* 0x009896800000895d */ /* 0x010fea0003900000 */
[----:B------:R-:W4:Y:S02]  /*c8f0*/  @!P0 SYNCS.PHASECHK.TRANS64 P0, [R103+URZ+0x210], R4 ;  /* 0x00021004670085a7 */ /* 0x000f2400080010ff */
[----:B----4-:R-:W-:Y:S05]  /*c900*/  @!P0 BRA `(.L_x_160) ;  /* 0xfffffffc00f08947 */ /* 0x010fea000383ffff */
[----:B------:R-:W-:Y:S05]  /*c910*/  BRA `(.L_x_159) ;  /* 0xffffffcc004c7947 */ /* 0x000fea000383ffff */
.L_x_168:
[----:B---3--:R3:W4:Y:S02]  /*c920*/  SYNCS.PHASECHK.TRANS64.TRYWAIT P0, [R102+URZ+0x210], R3 ;  /* 0x00021003660075a7 */ /* 0x00872400080011ff */
[----:B----4-:R-:W-:Y:S05]  /*c930*/  @!P0 NANOSLEEP.SYNCS 0x989680 ;  /* 0x009896800000895d */ /* 0x010fea0003900000 */
[----:B------:R-:W4:Y:S02]  /*c940*/  @!P0 SYNCS.PHASECHK.TRANS64 P0, [R102+URZ+0x210], R3 ;  /* 0x00021003660085a7 */ /* 0x000f2400080010ff */
[----:B----4-:R-:W-:Y:S05]  /*c950*/  @!P0 BRA `(.L_x_168) ;  /* 0xfffffffc00f08947 */ /* 0x010fea000383ffff */
[----:B------:R-:W-:Y:S05]  /*c960*/  BRA `(.L_x_167) ;  /* 0xffffffd800a47947 */ /* 0x000fea000383ffff */
        .weak           $__internal_0_$__cuda_sm10x_tcgen05_guardrail_trap_col_being_dealloced_not_returned_by_alloc
        .type           $__internal_0_$__cuda_sm10x_tcgen05_guardrail_trap_col_being_dealloced_not_returned_by_alloc,@function
        .size           $__internal_0_$__cuda_sm10x_tcgen05_guardrail_trap_col_being_dealloced_not_returned_by_alloc,($__internal_1_$__cuda_sm10x_tcgen05_guardrail_trap_phase_invalid_during_alloc - $__internal_0_$__cuda_sm10x_tcgen05_guardrail_trap_col_being_dealloced_not_returned_by_alloc)
$__internal_0_$__cuda_sm10x_tcgen05_guardrail_trap_col_being_dealloced_not_returned_by_alloc:
[----:B------:R-:W-:Y:S05]  /*c970*/  BPT.TRAP 0x1 ;  /* 0x000000040000795c */ /* 0x000fea0000300000 */
[----:B------:R-:W-:-:S04]  /*c980*/  HFMA2 R3, -RZ, RZ, 0, 0 ;  /* 0x00000000ff037431 */ /* 0x000fc800000001ff */
[----:B------:R-:W-:Y:S05]  /*c990*/  RET.REL.NODEC R2 `(_ZN7cutlass13device_kernelINS_4gemm6kernel13GemmUniversalIN4cute5tupleIJiiiiEEENS1_10collective13CollectiveMmaINS1_35MainloopSm100TmaUmmaWarpSpecializedILi33ELi2ELi4ENS5_IJNS4_1CILi2EEESB_NSA_ILi1EEEEEEEENS5_IJNSA_ILi128EEENSA_ILi256EEENSA_ILi32EEEEEENS_12float_e5m2_tENS5_IJlSC_lEEESJ_SK_NS4_8TiledMMAINS4_8MMA_AtomIJNS4_10MMA_TraitsINS4_25SM100_MMA_F8F6F4_2x1SM_SSEJSJ_SJ_fSF_SG_NS4_17integral_constantINS4_4UMMA5MajorELSR_0EEESS_NSP_INSQ_7ScaleInELST_0EEESU_EEEEEENS4_6LayoutINS5_IJSC_SC_SC_EEENS5_IJNSA_ILi0EEESZ_SZ_EEEEENS5_IJNS4_10UnderscoreES12_S12_EEEEENS4_28SM100_TMA_2SM_LOAD_MULTICASTENS4_14ComposedLayoutINS4_7SwizzleILi1ELi4ELi3EEENS4_18smem_ptr_flag_bitsILi8EEENSX_INS5_IJNSA_ILi8EEESH_EEENS5_IJSH_SC_EEEEEEEvNS4_8identityENS4_18SM100_TMA_2SM_LOADES1F_vS1G_EENS_8epilogue10collective18CollectiveEpilogueINS1J_23Sm100TmaWarpSpecializedILi4ELi2ELi32ELb0ELb0EEEJNS5_IJNSA_ILi64EEESG_SH_EEENS5_IJNSX_IS1O_SC_EENSX_INS5_IJSH_SB_EEENS5_IJSC_SF_EEEEEEEESJ_SK_SJ_SK_NS1J_6fusion15FusionCallbacksIS1N_NS1V_17LinearCombinationISJ_fSJ_fLNS_15FloatRoundStyleE2EEES1P_S1U_JEEENS4_5SM1004TMEM4LOAD26SM100_TMEM_LOAD_32dp32b32xENS4_13SM90_TMA_LOADES1F_NS4_39AutoVectorizingCopyWithAssumedAlignmentILi128EEENS4_14SM90_TMA_STOREES1F_S27_S27_EEEvvEEEEvNT_6ParamsE) ;  /* 0xffffff3402987950 */ /* 0x000fea0003c3ffff */
        .weak           $__internal_1_$__cuda_sm10x_tcgen05_guardrail_trap_phase_invalid_during_alloc
        .type           $__internal_1_$__cuda_sm10x_tcgen05_guardrail_trap_phase_invalid_during_alloc,@function
        .size           $__internal_1_$__cuda_sm10x_tcgen05_guardrail_trap_phase_invalid_during_alloc,($__internal_2_$__cuda_sm10x_tcgen05_guardrail_trap_unallocated_columns_being_dealloced - $__internal_1_$__cuda_sm10x_tcgen05_guardrail_trap_phase_invalid_during_alloc)
$__internal_1_$__cuda_sm10x_tcgen05_guardrail_trap_phase_invalid_during_alloc:
[----:B------:R-:W-:Y:S05]  /*c9a0*/  BPT.TRAP 0x1 ;  /* 0x000000040000795c */ /* 0x000fea0000300000 */
[----:B------:R-:W-:-:S04]  /*c9b0*/  MOV R5, 0x0 ;  /* 0x0000000000057802 */ /* 0x000fc80000000f00 */
[----:B------:R-:W-:Y:S05]  /*c9c0*/  RET.REL.NODEC R4 `(_ZN7cutlass13device_kernelINS_4gemm6kernel13GemmUniversalIN4cute5tupleIJiiiiEEENS1_10collective13CollectiveMmaINS1_35MainloopSm100TmaUmmaWarpSpecializedILi33ELi2ELi4ENS5_IJNS4_1CILi2EEESB_NSA_ILi1EEEEEEEENS5_IJNSA_ILi128EEENSA_ILi256EEENSA_ILi32EEEEEENS_12float_e5m2_tENS5_IJlSC_lEEESJ_SK_NS4_8TiledMMAINS4_8MMA_AtomIJNS4_10MMA_TraitsINS4_25SM100_MMA_F8F6F4_2x1SM_SSEJSJ_SJ_fSF_SG_NS4_17integral_constantINS4_4UMMA5MajorELSR_0EEESS_NSP_INSQ_7ScaleInELST_0EEESU_EEEEEENS4_6LayoutINS5_IJSC_SC_SC_EEENS5_IJNSA_ILi0EEESZ_SZ_EEEEENS5_IJNS4_10UnderscoreES12_S12_EEEEENS4_28SM100_TMA_2SM_LOAD_MULTICASTENS4_14ComposedLayoutINS4_7SwizzleILi1ELi4ELi3EEENS4_18smem_ptr_flag_bitsILi8EEENSX_INS5_IJNSA_ILi8EEESH_EEENS5_IJSH_SC_EEEEEEEvNS4_8identityENS4_18SM100_TMA_2SM_LOADES1F_vS1G_EENS_8epilogue10collective18CollectiveEpilogueINS1J_23Sm100TmaWarpSpecializedILi4ELi2ELi32ELb0ELb0EEEJNS5_IJNSA_ILi64EEESG_SH_EEENS5_IJNSX_IS1O_SC_EENSX_INS5_IJSH_SB_EEENS5_IJSC_SF_EEEEEEEESJ_SK_SJ_SK_NS1J_6fusion15FusionCallbacksIS1N_NS1V_17LinearCombinationISJ_fSJ_fLNS_15FloatRoundStyleE2EEES1P_S1U_JEEENS4_5SM1004TMEM4LOAD26SM100_TMEM_LOAD_32dp32b32xENS4_13SM90_TMA_LOADES1F_NS4_39AutoVectorizingCopyWithAssumedAlignmentILi128EEENS4_14SM90_TMA_STOREES1F_S27_S27_EEEvvEEEEvNT_6ParamsE) ;  /* 0xffffff34048c7950 */ /* 0x000fea0003c3ffff */
        .weak           $__internal_2_$__cuda_sm10x_tcgen05_guardrail_trap_unallocated_columns_being_dealloced
        .type           $__internal_2_$__cuda_sm10x_tcgen05_guardrail_trap_unallocated_columns_being_dealloced,@function
        .size           $__internal_2_$__cuda_sm10x_tcgen05_guardrail_trap_unallocated_columns_being_dealloced,(.L_x_279 - $__internal_2_$__cuda_sm10x_tcgen05_guardrail_trap_unallocated_columns_being_dealloced)
$__internal_2_$__cuda_sm10x_tcgen05_guardrail_trap_unallocated_columns_being_dealloced:
[----:B------:R-:W-:Y:S05]  /*c9d0*/  BPT.TRAP 0x1 ;  /* 0x000000040000795c */ /* 0x000fea0000300000 */
[----:B------:R-:W-:-:S04]  /*c9e0*/  HFMA2 R3, -RZ, RZ, 0, 0 ;  /* 0x00000000ff037431 */ /* 0x000fc800000001ff */
[----:B------:R-:W-:Y:S05]  /*c9f0*/  RET.REL.NODEC R2 `(_ZN7cutlass13device_kernelINS_4gemm6kernel13GemmUniversalIN4cute5tupleIJiiiiEEENS1_10collective13CollectiveMmaINS1_35MainloopSm100TmaUmmaWarpSpecializedILi33ELi2ELi4ENS5_IJNS4_1CILi2EEESB_NSA_ILi1EEEEEEEENS5_IJNSA_ILi128EEENSA_ILi256EEENSA_ILi32EEEEEENS_12float_e5m2_tENS5_IJlSC_lEEESJ_SK_NS4_8TiledMMAINS4_8MMA_AtomIJNS4_10MMA_TraitsINS4_25SM100_MMA_F8F6F4_2x1SM_SSEJSJ_SJ_fSF_SG_NS4_17integral_constantINS4_4UMMA5MajorELSR_0EEESS_NSP_INSQ_7ScaleInELST_0EEESU_EEEEEENS4_6LayoutINS5_IJSC_SC_SC_EEENS5_IJNSA_ILi0EEESZ_SZ_EEEEENS5_IJNS4_10UnderscoreES12_S12_EEEEENS4_28SM100_TMA_2SM_LOAD_MULTICASTENS4_14ComposedLayoutINS4_7SwizzleILi1ELi4ELi3EEENS4_18smem_ptr_flag_bitsILi8EEENSX_INS5_IJNSA_ILi8EEESH_EEENS5_IJSH_SC_EEEEEEEvNS4_8identityENS4_18SM100_TMA_2SM_LOADES1F_vS1G_EENS_8epilogue10collective18CollectiveEpilogueINS1J_23Sm100TmaWarpSpecializedILi4ELi2ELi32ELb0ELb0EEEJNS5_IJNSA_ILi64EEESG_SH_EEENS5_IJNSX_IS1O_SC_EENSX_INS5_IJSH_SB_EEENS5_IJSC_SF_EEEEEEEESJ_SK_SJ_SK_NS1J_6fusion15FusionCallbacksIS1N_NS1V_17LinearCombinationISJ_fSJ_fLNS_15FloatRoundStyleE2EEES1P_S1U_JEEENS4_5SM1004TMEM4LOAD26SM100_TMEM_LOAD_32dp32b32xENS4_13SM90_TMA_LOADES1F_NS4_39AutoVectorizingCopyWithAssumedAlignmentILi128EEENS4_14SM90_TMA_STOREES1F_S27_S27_EEEvvEEEEvNT_6ParamsE) ;  /* 0xffffff3402807950 */ /* 0x000fea0003c3ffff */
.L_x_278:
[----:B------:R-:W-:-:S00]  /*ca00*/  BRA `(.L_x_278) ;  /* 0xfffffffc00fc7947 */ /* 0x000fc0000383ffff */
[----:B------:R-:W-:-:S00]  /*ca10*/  NOP ;  /* 0x0000000000007918 */ /* 0x000fc00000000000 */
        /* <DEDUP_REMOVED lines=14> */
.L_x_279:


//--------------------- .nv.global.init           --------------------------
	.section	.nv.global.init,"aw",@progbits
.nv.global.init:
	.type		$str$27,@object
	.size		$str$27,($str$28 - $str$27)
$str$27:
        /*0000*/ 	.byte	0x28, 0x61, 0x64, 0x64, 0x72, 0x65, 0x73, 0x73, 0x20, 0x26, 0x20, 0x6d, 0x61, 0x73, 0x6b, 0x29
        /*0010*/ 	.byte	0x20, 0x3d, 0x3d, 0x20, 0x30, 0x00
	.type		$str$28,@object
	.size		$str$28,($str$26 - $str$28)
$str$28:
        /*0016*/ 	.byte	0x2f, 0x74, 0x6d, 0x70, 0x2f, 0x63, 0x75, 0x74, 0x6c, 0x61, 0x73, 0x73, 0x5f, 0x73, 0x77, 0x65
        /*0026*/ 	.byte	0x65, 0x70, 0x5f, 0x73, 0x72, 0x63, 0x2f, 0x69, 0x6e, 0x63, 0x6c, 0x75, 0x64, 0x65, 0x2f, 0x63
        /*0036*/ 	.byte	0x75, 0x74, 0x65, 0x2f, 0x70, 0x6f, 0x69, 0x6e, 0x74, 0x65, 0x72, 0x5f, 0x66, 0x6c, 0x61, 0x67
        /*0046*/ 	.byte	0x67, 0x65, 0x64, 0x2e, 0x68, 0x70, 0x70, 0x00
	.type		$str$26,@object
	.size		$str$26,($str$25 - $str$26)
$str$26:
        /*004e*/ 	.byte	0x2f, 0x74, 0x6d, 0x70, 0x2f, 0x63, 0x75, 0x74, 0x6c, 0x61, 0x73, 0x73, 0x5f, 0x73, 0x77, 0x65
        /*005e*/ 	.byte	0x65, 0x70, 0x5f, 0x73, 0x72, 0x63, 0x2f, 0x69, 0x6e, 0x63, 0x6c, 0x75, 0x64, 0x65, 0x2f, 0x63
        /*006e*/ 	.byte	0x75, 0x74, 0x65, 0x2f, 0x61, 0x74, 0x6f, 0x6d, 0x2f, 0x63, 0x6f, 0x70, 0x79, 0x5f, 0x74, 0x72
        /*007e*/ 	.byte	0x61, 0x69, 0x74, 0x73, 0x5f, 0x73, 0x6d, 0x31, 0x30, 0x30, 0x2e, 0x68, 0x70, 0x70, 0x00
	.type		$str$25,@object
	.size		$str$25,(__unnamed_1 - $str$25)
$str$25:
        /*008d*/ 	.byte	0x28, 0x28, 0x75, 0x69, 0x6e, 0x74, 0x33, 0x32, 0x5f, 0x74, 0x28, 0x74, 0x68, 0x72, 0x65, 0x61
        /*009d*/ 	.byte	0x64, 0x49, 0x64, 0x78, 0x2e, 0x78, 0x29, 0x20, 0x2f, 0x20, 0x33, 0x32, 0x29, 0x20, 0x25, 0x20
        /*00ad*/ 	.byte	0x34, 0x29, 0x20, 0x3d, 0x3d, 0x20, 0x28, 0x28, 0x28, 0x74, 0x6d, 0x65, 0x6d, 0x5f, 0x61, 0x64
        /*00bd*/ 	.byte	0x64, 0x72, 0x20, 0x3e, 0x3e, 0x20, 0x31, 0x36, 0x29, 0x20, 0x2f, 0x20, 0x33, 0x32, 0x29, 0x20
        /*00cd*/ 	.byte	0x25, 0x20, 0x34, 0x29, 0x00
	.type		__unnamed_1,@object
	.size		__unnamed_1,(__unnamed_2 - __unnamed_1)
__unnamed_1:
        /*00d2*/ 	.byte	0x61, 0x75, 0x74, 0x6f, 0x20, 0x63, 0x75, 0x74, 0x65, 0x3a, 0x3a, 0x61, 0x73, 0x5f, 0x70, 0x6f
        /* <DEDUP_REMOVED lines=24> */
        /*0262*/ 	.byte	0x3a, 0x3a, 0x43, 0x3c, 0x34, 0x30, 0x39, 0x36, 0x3e, 0x3e, 0x3e, 0x3e, 0x5d, 0x00
	.type		__unnamed_2,@object
	.size		__unnamed_2,(__unnamed_3 - __unnamed_2)
__unnamed_2:
        /* <DEDUP_REMOVED lines=26> */
	.type		__unnamed_3,@object
	.size		__unnamed_3,(.L_3 - __unnamed_3)
__unnamed_3:
        /* <DEDUP_REMOVED lines=40> */
        /*068e*/ 	.byte	0x74, 0x65, 0x3a, 0x3a, 0x43, 0x3c, 0x30, 0x3e, 0x3e, 0x3e, 0x3e, 0x5d, 0x00
.L_3:


//--------------------- .nv.shared._ZN7cutlass13device_kernelINS_4gemm6kernel13GemmUniversalIN4cute5tupleIJiiiiEEENS1_10collective13CollectiveMmaINS1_35MainloopSm100TmaUmmaWarpSpecializedILi33ELi2ELi4ENS5_IJNS4_1CILi2EEESB_NSA_ILi1EEEEEEEENS5_IJNSA_ILi128EEENSA_ILi256EEENSA_ILi32EEEEEENS_12float_e5m2_tENS5_IJlSC_lEEESJ_SK_NS4_8TiledMMAINS4_8MMA_AtomIJNS4_10MMA_TraitsINS4_25SM100_MMA_F8F6F4_2x1SM_SSEJSJ_SJ_fSF_SG_NS4_17integral_constantINS4_4UMMA5MajorELSR_0EEESS_NSP_INSQ_7ScaleInELST_0EEESU_EEEEEENS4_6LayoutINS5_IJSC_SC_SC_EEENS5_IJNSA_ILi0EEESZ_SZ_EEEEENS5_IJNS4_10UnderscoreES12_S12_EEEEENS4_28SM100_TMA_2SM_LOAD_MULTICASTENS4_14ComposedLayoutINS4_7SwizzleILi1ELi4ELi3EEENS4_18smem_ptr_flag_bitsILi8EEENSX_INS5_IJNSA_ILi8EEESH_EEENS5_IJSH_SC_EEEEEEEvNS4_8identityENS4_18SM100_TMA_2SM_LOADES1F_vS1G_EENS_8epilogue10collective18CollectiveEpilogueINS1J_23Sm100TmaWarpSpecializedILi4ELi2ELi32ELb0ELb0EEEJNS5_IJNSA_ILi64EEESG_SH_EEENS5_IJNSX_IS1O_SC_EENSX_INS5_IJSH_SB_EEENS5_IJSC_SF_EEEEEEEESJ_SK_SJ_SK_NS1J_6fusion15FusionCallbacksIS1N_NS1V_17LinearCombinationISJ_fSJ_fLNS_15FloatRoundStyleE2EEES1P_S1U_JEEENS4_5SM1004TMEM4LOAD26SM100_TMEM_LOAD_32dp32b32xENS4_13SM90_TMA_LOADES1F_NS4_39AutoVectorizingCopyWithAssumedAlignmentILi128EEENS4_14SM90_TMA_STOREES1F_S27_S27_EEEvvEEEEvNT_6ParamsE --------------------------
	.section	.nv.shared._ZN7cutlass13device_kernelINS_4gemm6kernel13GemmUniversalIN4cute5tupleIJiiiiEEENS1_10collective13CollectiveMmaINS1_35MainloopSm100TmaUmmaWarpSpecializedILi33ELi2ELi4ENS5_IJNS4_1CILi2EEESB_NSA_ILi1EEEEEEEENS5_IJNSA_ILi128EEENSA_ILi256EEENSA_ILi32EEEEEENS_12float_e5m2_tENS5_IJlSC_lEEESJ_SK_NS4_8TiledMMAINS4_8MMA_AtomIJNS4_10MMA_TraitsINS4_25SM100_MMA_F8F6F4_2x1SM_SSEJSJ_SJ_fSF_SG_NS4_17integral_constantINS4_4UMMA5MajorELSR_0EEESS_NSP_INSQ_7ScaleInELST_0EEESU_EEEEEENS4_6LayoutINS5_IJSC_SC_SC_EEENS5_IJNSA_ILi0EEESZ_SZ_EEEEENS5_IJNS4_10UnderscoreES12_S12_EEEEENS4_28SM100_TMA_2SM_LOAD_MULTICASTENS4_14ComposedLayoutINS4_7SwizzleILi1ELi4ELi3EEENS4_18smem_ptr_flag_bitsILi8EEENSX_INS5_IJNSA_ILi8EEESH_EEENS5_IJSH_SC_EEEEEEEvNS4_8identityENS4_18SM100_TMA_2SM_LOADES1F_vS1G_EENS_8epilogue10collective18CollectiveEpilogueINS1J_23Sm100TmaWarpSpecializedILi4ELi2ELi32ELb0ELb0EEEJNS5_IJNSA_ILi64EEESG_SH_EEENS5_IJNSX_IS1O_SC_EENSX_INS5_IJSH_SB_EEENS5_IJSC_SF_EEEEEEEESJ_SK_SJ_SK_NS1J_6fusion15FusionCallbacksIS1N_NS1V_17LinearCombinationISJ_fSJ_fLNS_15FloatRoundStyleE2EEES1P_S1U_JEEENS4_5SM1004TMEM4LOAD26SM100_TMEM_LOAD_32dp32b32xENS4_13SM90_TMA_LOADES1F_NS4_39AutoVectorizingCopyWithAssumedAlignmentILi128EEENS4_14SM90_TMA_STOREES1F_S27_S27_EEEvvEEEEvNT_6ParamsE,"aw",@nobits
	.sectionflags	@""
	.align	16
	.zero		1024


//--------------------- .nv.shared.reserved.0     --------------------------
	.section	.nv.shared.reserved.0,"aw",@nobits
	.weak		__nv_reservedSMEM_offset_0_alias
	.size		__nv_reservedSMEM_offset_0_alias, 0, 64
	.other		__nv_reservedSMEM_offset_0_alias,@"STO_CUDA_RESERVED_SHARED STV_DEFAULT"
__nv_reservedSMEM_offset_0_alias:
	.zero		0
.nv.shared.reserved.0:
	.zero		64
	.weak		__nv_reservedSMEM_tcgen05_partition
	.type		__nv_reservedSMEM_tcgen05_partition,@object
	.size		__nv_reservedSMEM_tcgen05_partition,(.L_0 - __nv_reservedSMEM_tcgen05_partition)
__nv_reservedSMEM_tcgen05_partition:
	.zero		32
.L_0:


//--------------------- .nv.global                --------------------------
	.section	.nv.global,"aw",@nobits
.nv.global:
	.type		_ZN39_INTERNAL_714b36e7_4_k_cu_9b79c09f_89584cute1_E,@object
	.size		_ZN39_INTERNAL_714b36e7_4_k_cu_9b79c09f_89584cute1_E,(_ZN39_INTERNAL_714b36e7_4_k_cu_9b79c09f_89584cuda3std3__45__cpo6cbeginE - _ZN39_INTERNAL_714b36e7_4_k_cu_9b79c09f_89584cute1_E)
_ZN39_INTERNAL_714b36e7_4_k_cu_9b79c09f_89584cute1_E:
	.zero		1
	.type		_ZN39_INTERNAL_714b36e7_4_k_cu_9b79c09f_89584cuda3std3__45__cpo6cbeginE,@object
	.size		_ZN39_INTERNAL_714b36e7_4_k_cu_9b79c09f_89584cuda3std3__45__cpo6cbeginE,(_ZN39_INTERNAL_714b36e7_4_k_cu_9b79c09f_89584cuda3std3__48in_placeE - _ZN39_INTERNAL_714b36e7_4_k_cu_9b79c09f_89584cuda3std3__45__cpo6cbeginE)
_ZN39_INTERNAL_714b36e7_4_k_cu_9b79c09f_89584cuda3std3__45__cpo6cbeginE:
	.zero		1
	.type		_ZN39_INTERNAL_714b36e7_4_k_cu_9b79c09f_89584cuda3std3__48in_placeE,@object
	.size		_ZN39_INTERNAL_714b36e7_4_k_cu_9b79c09f_89584cuda3std3__48in_placeE,(_ZN39_INTERNAL_714b36e7_4_k_cu_9b79c09f_89584cuda3std6ranges3__45__cpo9iter_moveE - _ZN39_INTERNAL_714b36e7_4_k_cu_9b79c09f_89584cuda3std3__48in_placeE)
_ZN39_INTERNAL_714b36e7_4_k_cu_9b79c09f_89584cuda3std3__48in_placeE:
	.zero		1
	.type		_ZN39_INTERNAL_714b36e7_4_k_cu_9b79c09f_89584cuda3std6ranges3__45__cpo9iter_moveE,@object
	.size		_ZN39_INTERNAL_714b36e7_4_k_cu_9b79c09f_89584cuda3std6ranges3__45__cpo9iter_moveE,(_ZN39_INTERNAL_714b36e7_4_k_cu_9b79c09f_89584cuda3std3__45__cpo5beginE - _ZN39_INTERNAL_714b36e7_4_k_cu_9b79c09f_89584cuda3std6ranges3__45__cpo9iter_moveE)
_ZN39_INTERNAL_714b36e7_4_k_cu_9b79c09f_89584cuda3std6ranges3__45__cpo9iter_moveE:
	.zero		1
	.type		_ZN39_INTERNAL_714b36e7_4_k_cu_9b79c09f_89584cuda3std3__45__cpo5beginE,@object
	.size		_ZN39_INTERNAL_714b36e7_4_k_cu_9b79c09f_89584cuda3std3__45__cpo5beginE,(_ZN39_INTERNAL_714b36e7_4_k_cu_9b79c09f_89584cuda3std3__441_GLOBAL__N__714b36e7_4_k_cu_9b79c09f_89586ignoreE - _ZN39_INTERNAL_714b36e7_4_k_cu_9b79c09f_89584cuda3std3__45__cpo5beginE)
_ZN39_INTERNAL_714b36e7_4_k_cu_9b79c09f_89584cuda3std3__45__cpo5beginE:
	.zero		1
	.type		_ZN39_INTERNAL_714b36e7_4_k_cu_9b79c09f_89584cuda3std3__441_GLOBAL__N__714b36e7_4_k_cu_9b79c09f_89586ignoreE,@object
	.size		_ZN39_INTERNAL_714b36e7_4_k_cu_9b79c09f_89584cuda3std3__441_GLOBAL__N__714b36e7_4_k_cu_9b79c09f_89586ignoreE,(_ZN39_INTERNAL_714b36e7_4_k_cu_9b79c09f_89584cute7productE - _ZN39_INTERNAL_714b36e7_4_k_cu_9b79c09f_89584cuda3std3__441_GLOBAL__N__714b36e7_4_k_cu_9b79c09f_89586ignoreE)
_ZN39_INTERNAL_714b36e7_4_k_cu_9b79c09f_89584cuda3std3__441_GLOBAL__N__714b36e7_4_k_cu_9b79c09f_89586ignoreE:
	.zero		1
	.type		_ZN39_INTERNAL_714b36e7_4_k_cu_9b79c09f_89584cute7productE,@object
	.size		_ZN39_INTERNAL_714b36e7_4_k_cu_9b79c09f_89584cute7productE,(_ZN39_INTERNAL_714b36e7_4_k_cu_9b79c09f_89584cuda3std3__45__cpo3endE - _ZN39_INTERNAL_714b36e7_4_k_cu_9b79c09f_89584cute7productE)
_ZN39_INTERNAL_714b36e7_4_k_cu_9b79c09f_89584cute7productE:
	.zero		1
	.type		_ZN39_INTERNAL_714b36e7_4_k_cu_9b79c09f_89584cuda3std3__45__cpo3endE,@object
	.size		_ZN39_INTERNAL_714b36e7_4_k_cu_9b79c09f_89584cuda3std3__45__cpo3endE,(_ZN39_INTERNAL_714b36e7_4_k_cu_9b79c09f_89584cuda3std3__419piecewise_constructE - _ZN39_INTERNAL_714b36e7_4_k_cu_9b79c09f_89584cuda3std3__45__cpo3endE)
_ZN39_INTERNAL_714b36e7_4_k_cu_9b79c09f_89584cuda3std3__45__cpo3endE:
	.zero		1
	.type		_ZN39_INTERNAL_714b36e7_4_k_cu_9b79c09f_89584cuda3std3__419piecewise_constructE,@object
	.size		_ZN39_INTERNAL_714b36e7_4_k_cu_9b79c09f_89584cuda3std3__419piecewise_constructE,(_ZN39_INTERNAL_714b36e7_4_k_cu_9b79c09f_89584cuda3std3__45__cpo4cendE - _ZN39_INTERNAL_714b36e7_4_k_cu_9b79c09f_89584cuda3std3__419piecewise_constructE)
_ZN39_INTERNAL_714b36e7_4_k_cu_9b79c09f_89584cuda3std3__419piecewise_constructE:
	.zero		1
	.type		_ZN39_INTERNAL_714b36e7_4_k_cu_9b79c09f_89584cuda3std3__45__cpo4cendE,@object
	.size		_ZN39_INTERNAL_714b36e7_4_k_cu_9b79c09f_89584cuda3std3__45__cpo4cendE,(_ZN39_INTERNAL_714b36e7_4_k_cu_9b79c09f_89584cuda3std6ranges3__45__cpo4swapE - _ZN39_INTERNAL_714b36e7_4_k_cu_9b79c09f_89584cuda3std3__45__cpo4cendE)
_ZN39_INTERNAL_714b36e7_4_k_cu_9b79c09f_89584cuda3std3__45__cpo4cendE:
	.zero		1
	.type		_ZN39_INTERNAL_714b36e7_4_k_cu_9b79c09f_89584cuda3std6ranges3__45__cpo4swapE,@object
	.size		_ZN39_INTERNAL_714b36e7_4_k_cu_9b79c09f_89584cuda3std6ranges3__45__cpo4swapE,(.L_11 - _ZN39_INTERNAL_714b36e7_4_k_cu_9b79c09f_89584cuda3std6ranges3__45__cpo4swapE)
_ZN39_INTERNAL_714b36e7_4_k_cu_9b79c09f_89584cuda3std6ranges3__45__cpo4swapE:
	.zero		1
.L_11:


//--------------------- .nv.constant0._ZN7cutlass13device_kernelINS_4gemm6kernel13GemmUniversalIN4cute5tupleIJiiiiEEENS1_10collective13CollectiveMmaINS1_35MainloopSm100TmaUmmaWarpSpecializedILi33ELi2ELi4ENS5_IJNS4_1CILi2EEESB_NSA_ILi1EEEEEEEENS5_IJNSA_ILi128EEENSA_ILi256EEENSA_ILi32EEEEEENS_12float_e5m2_tENS5_IJlSC_lEEESJ_SK_NS4_8TiledMMAINS4_8MMA_AtomIJNS4_10MMA_TraitsINS4_25SM100_MMA_F8F6F4_2x1SM_SSEJSJ_SJ_fSF_SG_NS4_17integral_constantINS4_4UMMA5MajorELSR_0EEESS_NSP_INSQ_7ScaleInELST_0EEESU_EEEEEENS4_6LayoutINS5_IJSC_SC_SC_EEENS5_IJNSA_ILi0EEESZ_SZ_EEEEENS5_IJNS4_10UnderscoreES12_S12_EEEEENS4_28SM100_TMA_2SM_LOAD_MULTICASTENS4_14ComposedLayoutINS4_7SwizzleILi1ELi4ELi3EEENS4_18smem_ptr_flag_bitsILi8EEENSX_INS5_IJNSA_ILi8EEESH_EEENS5_IJSH_SC_EEEEEEEvNS4_8identityENS4_18SM100_TMA_2SM_LOADES1F_vS1G_EENS_8epilogue10collective18CollectiveEpilogueINS1J_23Sm100TmaWarpSpecializedILi4ELi2ELi32ELb0ELb0EEEJNS5_IJNSA_ILi64EEESG_SH_EEENS5_IJNSX_IS1O_SC_EENSX_INS5_IJSH_SB_EEENS5_IJSC_SF_EEEEEEEESJ_SK_SJ_SK_NS1J_6fusion15FusionCallbacksIS1N_NS1V_17LinearCombinationISJ_fSJ_fLNS_15FloatRoundStyleE2EEES1P_S1U_JEEENS4_5SM1004TMEM4LOAD26SM100_TMEM_LOAD_32dp32b32xENS4_13SM90_TMA_LOADES1F_NS4_39AutoVectorizingCopyWithAssumedAlignmentILi128EEENS4_14SM90_TMA_STOREES1F_S27_S27_EEEvvEEEEvNT_6ParamsE --------------------------
	.section	.nv.constant0._ZN7cutlass13device_kernelINS_4gemm6kernel13GemmUniversalIN4cute5tupleIJiiiiEEENS1_10collective13CollectiveMmaINS1_35MainloopSm100TmaUmmaWarpSpecializedILi33ELi2ELi4ENS5_IJNS4_1CILi2EEESB_NSA_ILi1EEEEEEEENS5_IJNSA_ILi128EEENSA_ILi256EEENSA_ILi32EEEEEENS_12float_e5m2_tENS5_IJlSC_lEEESJ_SK_NS4_8TiledMMAINS4_8MMA_AtomIJNS4_10MMA_TraitsINS4_25SM100_MMA_F8F6F4_2x1SM_SSEJSJ_SJ_fSF_SG_NS4_17integral_constantINS4_4UMMA5MajorELSR_0EEESS_NSP_INSQ_7ScaleInELST_0EEESU_EEEEEENS4_6LayoutINS5_IJSC_SC_SC_EEENS5_IJNSA_ILi0EEESZ_SZ_EEEEENS5_IJNS4_10UnderscoreES12_S12_EEEEENS4_28SM100_TMA_2SM_LOAD_MULTICASTENS4_14ComposedLayoutINS4_7SwizzleILi1ELi4ELi3EEENS4_18smem_ptr_flag_bitsILi8EEENSX_INS5_IJNSA_ILi8EEESH_EEENS5_IJSH_SC_EEEEEEEvNS4_8identityENS4_18SM100_TMA_2SM_LOADES1F_vS1G_EENS_8epilogue10collective18CollectiveEpilogueINS1J_23Sm100TmaWarpSpecializedILi4ELi2ELi32ELb0ELb0EEEJNS5_IJNSA_ILi64EEESG_SH_EEENS5_IJNSX_IS1O_SC_EENSX_INS5_IJSH_SB_EEENS5_IJSC_SF_EEEEEEEESJ_SK_SJ_SK_NS1J_6fusion15FusionCallbacksIS1N_NS1V_17LinearCombinationISJ_fSJ_fLNS_15FloatRoundStyleE2EEES1P_S1U_JEEENS4_5SM1004TMEM4LOAD26SM100_TMEM_LOAD_32dp32b32xENS4_13SM90_TMA_LOADES1F_NS4_39AutoVectorizingCopyWithAssumedAlignmentILi128EEENS4_14SM90_TMA_STOREES1F_S27_S27_EEEvvEEEEvNT_6ParamsE,"a",@progbits
	.sectionflags	@""
	.align	4
.nv.constant0._ZN7cutlass13device_kernelINS_4gemm6kernel13GemmUniversalIN4cute5tupleIJiiiiEEENS1_10collective13CollectiveMmaINS1_35MainloopSm100TmaUmmaWarpSpecializedILi33ELi2ELi4ENS5_IJNS4_1CILi2EEESB_NSA_ILi1EEEEEEEENS5_IJNSA_ILi128EEENSA_ILi256EEENSA_ILi32EEEEEENS_12float_e5m2_tENS5_IJlSC_lEEESJ_SK_NS4_8TiledMMAINS4_8MMA_AtomIJNS4_10MMA_TraitsINS4_25SM100_MMA_F8F6F4_2x1SM_SSEJSJ_SJ_fSF_SG_NS4_17integral_constantINS4_4UMMA5MajorELSR_0EEESS_NSP_INSQ_7ScaleInELST_0EEESU_EEEEEENS4_6LayoutINS5_IJSC_SC_SC_EEENS5_IJNSA_ILi0EEESZ_SZ_EEEEENS5_IJNS4_10UnderscoreES12_S12_EEEEENS4_28SM100_TMA_2SM_LOAD_MULTICASTENS4_14ComposedLayoutINS4_7SwizzleILi1ELi4ELi3EEENS4_18smem_ptr_flag_bitsILi8EEENSX_INS5_IJNSA_ILi8EEESH_EEENS5_IJSH_SC_EEEEEEEvNS4_8identityENS4_18SM100_TMA_2SM_LOADES1F_vS1G_EENS_8epilogue10collective18CollectiveEpilogueINS1J_23Sm100TmaWarpSpecializedILi4ELi2ELi32ELb0ELb0EEEJNS5_IJNSA_ILi64EEESG_SH_EEENS5_IJNSX_IS1O_SC_EENSX_INS5_IJSH_SB_EEENS5_IJSC_SF_EEEEEEEESJ_SK_SJ_SK_NS1J_6fusion15FusionCallbacksIS1N_NS1V_17LinearCombinationISJ_fSJ_fLNS_15FloatRoundStyleE2EEES1P_S1U_JEEENS4_5SM1004TMEM4LOAD26SM100_TMEM_LOAD_32dp32b32xENS4_13SM90_TMA_LOADES1F_NS4_39AutoVectorizingCopyWithAssumedAlignmentILi128EEENS4_14SM90_TMA_STOREES1F_S27_S27_EEEvvEEEEvNT_6ParamsE:
	.zero		2944


//--------------------- SYMBOLS --------------------------

	.type		.nv.reservedSmem.offset0,@object
	.size		.nv.reservedSmem.offset0,0x4
	.type		.nv.reservedSmem.cap,@object
	.size		.nv.reservedSmem.cap,0x4
	.type		__assertfail,@function
